//
// Generated by NVIDIA NVVM Compiler
//
// Compiler Build ID: CL-36424714
// Cuda compilation tools, release 13.0, V13.0.88
// Based on NVVM 20.0.0
//

.version 9.0
.target sm_100
.address_size 64

	// .globl	_Z7reduce0IiEvPT_S1_j
.extern .shared .align 16 .b8 __smem_d[];
.extern .shared .align 16 .b8 __smem[];

.visible .entry _Z7reduce0IiEvPT_S1_j(
	.param .u64 .ptr .align 1 _Z7reduce0IiEvPT_S1_j_param_0,
	.param .u64 .ptr .align 1 _Z7reduce0IiEvPT_S1_j_param_1,
	.param .u32 _Z7reduce0IiEvPT_S1_j_param_2
)
{
	.reg .pred 	%p<6>;
	.reg .b32 	%r<25>;
	.reg .b64 	%rd<9>;

	ld.param.u64 	%rd1, [_Z7reduce0IiEvPT_S1_j_param_0];
	ld.param.u64 	%rd2, [_Z7reduce0IiEvPT_S1_j_param_1];
	ld.param.u32 	%r11, [_Z7reduce0IiEvPT_S1_j_param_2];
	mov.u32 	%r1, %tid.x;
	mov.u32 	%r2, %ctaid.x;
	mov.u32 	%r3, %ntid.x;
	mad.lo.s32 	%r4, %r2, %r3, %r1;
	setp.ge.u32 	%p1, %r4, %r11;
	mov.b32 	%r23, 0;
	@%p1 bra 	$L__BB0_2;
	cvta.to.global.u64 	%rd3, %rd1;
	mul.wide.u32 	%rd4, %r4, 4;
	add.s64 	%rd5, %rd3, %rd4;
	ld.global.u32 	%r23, [%rd5];
$L__BB0_2:
	shl.b32 	%r12, %r1, 2;
	mov.u32 	%r13, __smem;
	add.s32 	%r7, %r13, %r12;
	st.shared.u32 	[%r7], %r23;
	barrier.sync 	0;
	setp.lt.u32 	%p2, %r3, 2;
	@%p2 bra 	$L__BB0_7;
	mov.b32 	%r24, 1;
$L__BB0_4:
	shl.b32 	%r9, %r24, 1;
	add.s32 	%r15, %r9, -1;
	and.b32  	%r16, %r15, %r1;
	setp.ne.s32 	%p3, %r16, 0;
	@%p3 bra 	$L__BB0_6;
	shl.b32 	%r17, %r24, 2;
	add.s32 	%r18, %r7, %r17;
	ld.shared.u32 	%r19, [%r18];
	ld.shared.u32 	%r20, [%r7];
	add.s32 	%r21, %r20, %r19;
	st.shared.u32 	[%r7], %r21;
$L__BB0_6:
	barrier.sync 	0;
	setp.lt.u32 	%p4, %r9, %r3;
	mov.u32 	%r24, %r9;
	@%p4 bra 	$L__BB0_4;
$L__BB0_7:
	setp.ne.s32 	%p5, %r1, 0;
	@%p5 bra 	$L__BB0_9;
	ld.shared.u32 	%r22, [__smem];
	cvta.to.global.u64 	%rd6, %rd2;
	mul.wide.u32 	%rd7, %r2, 4;
	add.s64 	%rd8, %rd6, %rd7;
	st.global.u32 	[%rd8], %r22;
$L__BB0_9:
	ret;

}
	// .globl	_Z7reduce1IiEvPT_S1_j
.visible .entry _Z7reduce1IiEvPT_S1_j(
	.param .u64 .ptr .align 1 _Z7reduce1IiEvPT_S1_j_param_0,
	.param .u64 .ptr .align 1 _Z7reduce1IiEvPT_S1_j_param_1,
	.param .u32 _Z7reduce1IiEvPT_S1_j_param_2
)
{
	.reg .pred 	%p<6>;
	.reg .b32 	%r<28>;
	.reg .b64 	%rd<9>;

	ld.param.u64 	%rd1, [_Z7reduce1IiEvPT_S1_j_param_0];
	ld.param.u64 	%rd2, [_Z7reduce1IiEvPT_S1_j_param_1];
	ld.param.u32 	%r11, [_Z7reduce1IiEvPT_S1_j_param_2];
	mov.u32 	%r1, %tid.x;
	mov.u32 	%r2, %ctaid.x;
	mov.u32 	%r3, %ntid.x;
	mad.lo.s32 	%r4, %r2, %r3, %r1;
	setp.ge.u32 	%p1, %r4, %r11;
	mov.b32 	%r26, 0;
	@%p1 bra 	$L__BB1_2;
	cvta.to.global.u64 	%rd3, %rd1;
	mul.wide.u32 	%rd4, %r4, 4;
	add.s64 	%rd5, %rd3, %rd4;
	ld.global.u32 	%r26, [%rd5];
$L__BB1_2:
	shl.b32 	%r12, %r1, 2;
	mov.u32 	%r13, __smem;
	add.s32 	%r14, %r13, %r12;
	st.shared.u32 	[%r14], %r26;
	barrier.sync 	0;
	setp.lt.u32 	%p2, %r3, 2;
	@%p2 bra 	$L__BB1_7;
	mov.b32 	%r27, 1;
$L__BB1_4:
	shl.b32 	%r8, %r27, 1;
	mul.lo.s32 	%r9, %r8, %r1;
	setp.ge.u32 	%p3, %r9, %r3;
	@%p3 bra 	$L__BB1_6;
	add.s32 	%r16, %r9, %r27;
	shl.b32 	%r17, %r16, 2;
	add.s32 	%r19, %r13, %r17;
	ld.shared.u32 	%r20, [%r19];
	shl.b32 	%r21, %r9, 2;
	add.s32 	%r22, %r13, %r21;
	ld.shared.u32 	%r23, [%r22];
	add.s32 	%r24, %r23, %r20;
	st.shared.u32 	[%r22], %r24;
$L__BB1_6:
	barrier.sync 	0;
	setp.lt.u32 	%p4, %r8, %r3;
	mov.u32 	%r27, %r8;
	@%p4 bra 	$L__BB1_4;
$L__BB1_7:
	setp.ne.s32 	%p5, %r1, 0;
	@%p5 bra 	$L__BB1_9;
	ld.shared.u32 	%r25, [__smem];
	cvta.to.global.u64 	%rd6, %rd2;
	mul.wide.u32 	%rd7, %r2, 4;
	add.s64 	%rd8, %rd6, %rd7;
	st.global.u32 	[%rd8], %r25;
$L__BB1_9:
	ret;

}
	// .globl	_Z7reduce2IiEvPT_S1_j
.visible .entry _Z7reduce2IiEvPT_S1_j(
	.param .u64 .ptr .align 1 _Z7reduce2IiEvPT_S1_j_param_0,
	.param .u64 .ptr .align 1 _Z7reduce2IiEvPT_S1_j_param_1,
	.param .u32 _Z7reduce2IiEvPT_S1_j_param_2
)
{
	.reg .pred 	%p<6>;
	.reg .b32 	%r<22>;
	.reg .b64 	%rd<9>;

	ld.param.u64 	%rd1, [_Z7reduce2IiEvPT_S1_j_param_0];
	ld.param.u64 	%rd2, [_Z7reduce2IiEvPT_S1_j_param_1];
	ld.param.u32 	%r11, [_Z7reduce2IiEvPT_S1_j_param_2];
	mov.u32 	%r1, %tid.x;
	mov.u32 	%r2, %ctaid.x;
	mov.u32 	%r21, %ntid.x;
	mad.lo.s32 	%r4, %r2, %r21, %r1;
	setp.ge.u32 	%p1, %r4, %r11;
	mov.b32 	%r20, 0;
	@%p1 bra 	$L__BB2_2;
	cvta.to.global.u64 	%rd3, %rd1;
	mul.wide.u32 	%rd4, %r4, 4;
	add.s64 	%rd5, %rd3, %rd4;
	ld.global.u32 	%r20, [%rd5];
$L__BB2_2:
	shl.b32 	%r12, %r1, 2;
	mov.u32 	%r13, __smem;
	add.s32 	%r7, %r13, %r12;
	st.shared.u32 	[%r7], %r20;
	barrier.sync 	0;
	setp.lt.u32 	%p2, %r21, 2;
	@%p2 bra 	$L__BB2_6;
$L__BB2_3:
	shr.u32 	%r9, %r21, 1;
	setp.ge.u32 	%p3, %r1, %r9;
	@%p3 bra 	$L__BB2_5;
	shl.b32 	%r14, %r9, 2;
	add.s32 	%r15, %r7, %r14;
	ld.shared.u32 	%r16, [%r15];
	ld.shared.u32 	%r17, [%r7];
	add.s32 	%r18, %r17, %r16;
	st.shared.u32 	[%r7], %r18;
$L__BB2_5:
	barrier.sync 	0;
	setp.gt.u32 	%p4, %r21, 3;
	mov.u32 	%r21, %r9;
	@%p4 bra 	$L__BB2_3;
$L__BB2_6:
	setp.ne.s32 	%p5, %r1, 0;
	@%p5 bra 	$L__BB2_8;
	ld.shared.u32 	%r19, [__smem];
	cvta.to.global.u64 	%rd6, %rd2;
	mul.wide.u32 	%rd7, %r2, 4;
	add.s64 	%rd8, %rd6, %rd7;
	st.global.u32 	[%rd8], %r19;
$L__BB2_8:
	ret;

}
	// .globl	_Z7reduce3IiEvPT_S1_j
.visible .entry _Z7reduce3IiEvPT_S1_j(
	.param .u64 .ptr .align 1 _Z7reduce3IiEvPT_S1_j_param_0,
	.param .u64 .ptr .align 1 _Z7reduce3IiEvPT_S1_j_param_1,
	.param .u32 _Z7reduce3IiEvPT_S1_j_param_2
)
{
	.reg .pred 	%p<17>;
	.reg .b32 	%r<49>;
	.reg .b64 	%rd<11>;

	ld.param.u64 	%rd3, [_Z7reduce3IiEvPT_S1_j_param_0];
	ld.param.u64 	%rd2, [_Z7reduce3IiEvPT_S1_j_param_1];
	ld.param.u32 	%r15, [_Z7reduce3IiEvPT_S1_j_param_2];
	cvta.to.global.u64 	%rd1, %rd3;
	mov.u32 	%r1, %tid.x;
	mov.u32 	%r2, %ctaid.x;
	mov.u32 	%r3, %ntid.x;
	mul.lo.s32 	%r17, %r3, %r2;
	shl.b32 	%r18, %r17, 1;
	add.s32 	%r4, %r18, %r1;
	setp.ge.u32 	%p1, %r4, %r15;
	mov.b32 	%r47, 0;
	@%p1 bra 	$L__BB3_2;
	mul.wide.u32 	%rd4, %r4, 4;
	add.s64 	%rd5, %rd1, %rd4;
	ld.global.u32 	%r47, [%rd5];
$L__BB3_2:
	add.s32 	%r7, %r4, %r3;
	setp.ge.u32 	%p2, %r7, %r15;
	@%p2 bra 	$L__BB3_4;
	mul.wide.u32 	%rd6, %r7, 4;
	add.s64 	%rd7, %rd1, %rd6;
	ld.global.u32 	%r19, [%rd7];
	add.s32 	%r47, %r19, %r47;
$L__BB3_4:
	shfl.sync.down.b32	%r20|%p3, %r47, 16, 31, -1;
	add.s32 	%r21, %r20, %r47;
	shfl.sync.down.b32	%r22|%p4, %r21, 8, 31, -1;
	add.s32 	%r23, %r22, %r21;
	shfl.sync.down.b32	%r24|%p5, %r23, 4, 31, -1;
	add.s32 	%r25, %r24, %r23;
	shfl.sync.down.b32	%r26|%p6, %r25, 2, 31, -1;
	add.s32 	%r27, %r26, %r25;
	shfl.sync.down.b32	%r28|%p7, %r27, 1, 31, -1;
	add.s32 	%r10, %r28, %r27;
	and.b32  	%r11, %r1, 31;
	setp.ne.s32 	%p8, %r11, 0;
	@%p8 bra 	$L__BB3_6;
	shr.u32 	%r29, %r1, 3;
	mov.u32 	%r30, __smem;
	add.s32 	%r31, %r30, %r29;
	st.shared.u32 	[%r31], %r10;
$L__BB3_6:
	barrier.sync 	0;
	shr.u32 	%r33, %r3, 5;
	setp.ge.u32 	%p9, %r1, %r33;
	mov.b32 	%r48, 0;
	@%p9 bra 	$L__BB3_8;
	shl.b32 	%r34, %r11, 2;
	mov.u32 	%r35, __smem;
	add.s32 	%r36, %r35, %r34;
	ld.shared.u32 	%r48, [%r36];
$L__BB3_8:
	setp.gt.u32 	%p10, %r1, 31;
	@%p10 bra 	$L__BB3_11;
	shfl.sync.down.b32	%r37|%p11, %r48, 16, 31, -1;
	add.s32 	%r38, %r37, %r48;
	shfl.sync.down.b32	%r39|%p12, %r38, 8, 31, -1;
	add.s32 	%r40, %r39, %r38;
	shfl.sync.down.b32	%r41|%p13, %r40, 4, 31, -1;
	add.s32 	%r42, %r41, %r40;
	shfl.sync.down.b32	%r43|%p14, %r42, 2, 31, -1;
	add.s32 	%r44, %r43, %r42;
	shfl.sync.down.b32	%r45|%p15, %r44, 1, 31, -1;
	add.s32 	%r14, %r45, %r44;
	setp.ne.s32 	%p16, %r1, 0;
	@%p16 bra 	$L__BB3_11;
	cvta.to.global.u64 	%rd8, %rd2;
	mul.wide.u32 	%rd9, %r2, 4;
	add.s64 	%rd10, %rd8, %rd9;
	st.global.u32 	[%rd10], %r14;
$L__BB3_11:
	ret;

}
	// .globl	_Z7reduce4IiLj512EEvPT_S1_j
.visible .entry _Z7reduce4IiLj512EEvPT_S1_j(
	.param .u64 .ptr .align 1 _Z7reduce4IiLj512EEvPT_S1_j_param_0,
	.param .u64 .ptr .align 1 _Z7reduce4IiLj512EEvPT_S1_j_param_1,
	.param .u32 _Z7reduce4IiLj512EEvPT_S1_j_param_2
)
{
	.reg .pred 	%p<13>;
	.reg .b32 	%r<54>;
	.reg .b64 	%rd<11>;

	ld.param.u64 	%rd3, [_Z7reduce4IiLj512EEvPT_S1_j_param_0];
	ld.param.u64 	%rd2, [_Z7reduce4IiLj512EEvPT_S1_j_param_1];
	ld.param.u32 	%r20, [_Z7reduce4IiLj512EEvPT_S1_j_param_2];
	cvta.to.global.u64 	%rd1, %rd3;
	mov.u32 	%r1, %tid.x;
	mov.u32 	%r2, %ctaid.x;
	mov.u32 	%r3, %ntid.x;
	mul.lo.s32 	%r22, %r3, %r2;
	shl.b32 	%r23, %r22, 1;
	add.s32 	%r4, %r23, %r1;
	setp.ge.u32 	%p1, %r4, %r20;
	mov.b32 	%r51, 0;
	@%p1 bra 	$L__BB4_2;
	mul.wide.u32 	%rd4, %r4, 4;
	add.s64 	%rd5, %rd1, %rd4;
	ld.global.u32 	%r51, [%rd5];
$L__BB4_2:
	add.s32 	%r7, %r4, 512;
	setp.ge.u32 	%p2, %r7, %r20;
	@%p2 bra 	$L__BB4_4;
	mul.wide.u32 	%rd6, %r7, 4;
	add.s64 	%rd7, %rd1, %rd6;
	ld.global.u32 	%r24, [%rd7];
	add.s32 	%r51, %r24, %r51;
$L__BB4_4:
	shl.b32 	%r25, %r1, 2;
	mov.u32 	%r26, __smem;
	add.s32 	%r10, %r26, %r25;
	st.shared.u32 	[%r10], %r51;
	barrier.sync 	0;
	setp.lt.u32 	%p3, %r3, 66;
	@%p3 bra 	$L__BB4_9;
	mov.u32 	%r49, %r3;
$L__BB4_6:
	shr.u32 	%r13, %r49, 1;
	setp.ge.u32 	%p4, %r1, %r13;
	@%p4 bra 	$L__BB4_8;
	shl.b32 	%r27, %r13, 2;
	add.s32 	%r28, %r10, %r27;
	ld.shared.u32 	%r29, [%r28];
	add.s32 	%r51, %r29, %r51;
	st.shared.u32 	[%r10], %r51;
$L__BB4_8:
	barrier.sync 	0;
	setp.gt.u32 	%p5, %r49, 131;
	mov.u32 	%r49, %r13;
	@%p5 bra 	$L__BB4_6;
$L__BB4_9:
	mov.u32 	%r30, %tid.y;
	mov.u32 	%r31, %tid.z;
	mov.u32 	%r32, %ntid.y;
	mad.lo.s32 	%r33, %r31, %r32, %r30;
	mul.lo.s32 	%r17, %r33, %r3;
	add.s32 	%r34, %r17, %r1;
	setp.gt.u32 	%p6, %r34, 31;
	@%p6 bra 	$L__BB4_11;
	ld.shared.u32 	%r35, [%r10+128];
	add.s32 	%r36, %r35, %r51;
	shfl.sync.down.b32	%r37|%p7, %r36, 16, 31, -1;
	add.s32 	%r38, %r37, %r36;
	shfl.sync.down.b32	%r39|%p8, %r38, 8, 31, -1;
	add.s32 	%r40, %r39, %r38;
	shfl.sync.down.b32	%r41|%p9, %r40, 4, 31, -1;
	add.s32 	%r42, %r41, %r40;
	shfl.sync.down.b32	%r43|%p10, %r42, 2, 31, -1;
	add.s32 	%r44, %r43, %r42;
	shfl.sync.down.b32	%r45|%p11, %r44, 1, 31, -1;
	add.s32 	%r51, %r45, %r44;
$L__BB4_11:
	or.b32  	%r46, %r17, %r1;
	setp.ne.s32 	%p12, %r46, 0;
	@%p12 bra 	$L__BB4_13;
	cvta.to.global.u64 	%rd8, %rd2;
	mul.wide.u32 	%rd9, %r2, 4;
	add.s64 	%rd10, %rd8, %rd9;
	st.global.u32 	[%rd10], %r51;
$L__BB4_13:
	ret;

}
	// .globl	_Z7reduce4IiLj256EEvPT_S1_j
.visible .entry _Z7reduce4IiLj256EEvPT_S1_j(
	.param .u64 .ptr .align 1 _Z7reduce4IiLj256EEvPT_S1_j_param_0,
	.param .u64 .ptr .align 1 _Z7reduce4IiLj256EEvPT_S1_j_param_1,
	.param .u32 _Z7reduce4IiLj256EEvPT_S1_j_param_2
)
{
	.reg .pred 	%p<13>;
	.reg .b32 	%r<54>;
	.reg .b64 	%rd<11>;

	ld.param.u64 	%rd3, [_Z7reduce4IiLj256EEvPT_S1_j_param_0];
	ld.param.u64 	%rd2, [_Z7reduce4IiLj256EEvPT_S1_j_param_1];
	ld.param.u32 	%r20, [_Z7reduce4IiLj256EEvPT_S1_j_param_2];
	cvta.to.global.u64 	%rd1, %rd3;
	mov.u32 	%r1, %tid.x;
	mov.u32 	%r2, %ctaid.x;
	mov.u32 	%r3, %ntid.x;
	mul.lo.s32 	%r22, %r3, %r2;
	shl.b32 	%r23, %r22, 1;
	add.s32 	%r4, %r23, %r1;
	setp.ge.u32 	%p1, %r4, %r20;
	mov.b32 	%r51, 0;
	@%p1 bra 	$L__BB5_2;
	mul.wide.u32 	%rd4, %r4, 4;
	add.s64 	%rd5, %rd1, %rd4;
	ld.global.u32 	%r51, [%rd5];
$L__BB5_2:
	add.s32 	%r7, %r4, 256;
	setp.ge.u32 	%p2, %r7, %r20;
	@%p2 bra 	$L__BB5_4;
	mul.wide.u32 	%rd6, %r7, 4;
	add.s64 	%rd7, %rd1, %rd6;
	ld.global.u32 	%r24, [%rd7];
	add.s32 	%r51, %r24, %r51;
$L__BB5_4:
	shl.b32 	%r25, %r1, 2;
	mov.u32 	%r26, __smem;
	add.s32 	%r10, %r26, %r25;
	st.shared.u32 	[%r10], %r51;
	barrier.sync 	0;
	setp.lt.u32 	%p3, %r3, 66;
	@%p3 bra 	$L__BB5_9;
	mov.u32 	%r49, %r3;
$L__BB5_6:
	shr.u32 	%r13, %r49, 1;
	setp.ge.u32 	%p4, %r1, %r13;
	@%p4 bra 	$L__BB5_8;
	shl.b32 	%r27, %r13, 2;
	add.s32 	%r28, %r10, %r27;
	ld.shared.u32 	%r29, [%r28];
	add.s32 	%r51, %r29, %r51;
	st.shared.u32 	[%r10], %r51;
$L__BB5_8:
	barrier.sync 	0;
	setp.gt.u32 	%p5, %r49, 131;
	mov.u32 	%r49, %r13;
	@%p5 bra 	$L__BB5_6;
$L__BB5_9:
	mov.u32 	%r30, %tid.y;
	mov.u32 	%r31, %tid.z;
	mov.u32 	%r32, %ntid.y;
	mad.lo.s32 	%r33, %r31, %r32, %r30;
	mul.lo.s32 	%r17, %r33, %r3;
	add.s32 	%r34, %r17, %r1;
	setp.gt.u32 	%p6, %r34, 31;
	@%p6 bra 	$L__BB5_11;
	ld.shared.u32 	%r35, [%r10+128];
	add.s32 	%r36, %r35, %r51;
	shfl.sync.down.b32	%r37|%p7, %r36, 16, 31, -1;
	add.s32 	%r38, %r37, %r36;
	shfl.sync.down.b32	%r39|%p8, %r38, 8, 31, -1;
	add.s32 	%r40, %r39, %r38;
	shfl.sync.down.b32	%r41|%p9, %r40, 4, 31, -1;
	add.s32 	%r42, %r41, %r40;
	shfl.sync.down.b32	%r43|%p10, %r42, 2, 31, -1;
	add.s32 	%r44, %r43, %r42;
	shfl.sync.down.b32	%r45|%p11, %r44, 1, 31, -1;
	add.s32 	%r51, %r45, %r44;
$L__BB5_11:
	or.b32  	%r46, %r17, %r1;
	setp.ne.s32 	%p12, %r46, 0;
	@%p12 bra 	$L__BB5_13;
	cvta.to.global.u64 	%rd8, %rd2;
	mul.wide.u32 	%rd9, %r2, 4;
	add.s64 	%rd10, %rd8, %rd9;
	st.global.u32 	[%rd10], %r51;
$L__BB5_13:
	ret;

}
	// .globl	_Z7reduce4IiLj128EEvPT_S1_j
.visible .entry _Z7reduce4IiLj128EEvPT_S1_j(
	.param .u64 .ptr .align 1 _Z7reduce4IiLj128EEvPT_S1_j_param_0,
	.param .u64 .ptr .align 1 _Z7reduce4IiLj128EEvPT_S1_j_param_1,
	.param .u32 _Z7reduce4IiLj128EEvPT_S1_j_param_2
)
{
	.reg .pred 	%p<13>;
	.reg .b32 	%r<54>;
	.reg .b64 	%rd<11>;

	ld.param.u64 	%rd3, [_Z7reduce4IiLj128EEvPT_S1_j_param_0];
	ld.param.u64 	%rd2, [_Z7reduce4IiLj128EEvPT_S1_j_param_1];
	ld.param.u32 	%r20, [_Z7reduce4IiLj128EEvPT_S1_j_param_2];
	cvta.to.global.u64 	%rd1, %rd3;
	mov.u32 	%r1, %tid.x;
	mov.u32 	%r2, %ctaid.x;
	mov.u32 	%r3, %ntid.x;
	mul.lo.s32 	%r22, %r3, %r2;
	shl.b32 	%r23, %r22, 1;
	add.s32 	%r4, %r23, %r1;
	setp.ge.u32 	%p1, %r4, %r20;
	mov.b32 	%r51, 0;
	@%p1 bra 	$L__BB6_2;
	mul.wide.u32 	%rd4, %r4, 4;
	add.s64 	%rd5, %rd1, %rd4;
	ld.global.u32 	%r51, [%rd5];
$L__BB6_2:
	add.s32 	%r7, %r4, 128;
	setp.ge.u32 	%p2, %r7, %r20;
	@%p2 bra 	$L__BB6_4;
	mul.wide.u32 	%rd6, %r7, 4;
	add.s64 	%rd7, %rd1, %rd6;
	ld.global.u32 	%r24, [%rd7];
	add.s32 	%r51, %r24, %r51;
$L__BB6_4:
	shl.b32 	%r25, %r1, 2;
	mov.u32 	%r26, __smem;
	add.s32 	%r10, %r26, %r25;
	st.shared.u32 	[%r10], %r51;
	barrier.sync 	0;
	setp.lt.u32 	%p3, %r3, 66;
	@%p3 bra 	$L__BB6_9;
	mov.u32 	%r49, %r3;
$L__BB6_6:
	shr.u32 	%r13, %r49, 1;
	setp.ge.u32 	%p4, %r1, %r13;
	@%p4 bra 	$L__BB6_8;
	shl.b32 	%r27, %r13, 2;
	add.s32 	%r28, %r10, %r27;
	ld.shared.u32 	%r29, [%r28];
	add.s32 	%r51, %r29, %r51;
	st.shared.u32 	[%r10], %r51;
$L__BB6_8:
	barrier.sync 	0;
	setp.gt.u32 	%p5, %r49, 131;
	mov.u32 	%r49, %r13;
	@%p5 bra 	$L__BB6_6;
$L__BB6_9:
	mov.u32 	%r30, %tid.y;
	mov.u32 	%r31, %tid.z;
	mov.u32 	%r32, %ntid.y;
	mad.lo.s32 	%r33, %r31, %r32, %r30;
	mul.lo.s32 	%r17, %r33, %r3;
	add.s32 	%r34, %r17, %r1;
	setp.gt.u32 	%p6, %r34, 31;
	@%p6 bra 	$L__BB6_11;
	ld.shared.u32 	%r35, [%r10+128];
	add.s32 	%r36, %r35, %r51;
	shfl.sync.down.b32	%r37|%p7, %r36, 16, 31, -1;
	add.s32 	%r38, %r37, %r36;
	shfl.sync.down.b32	%r39|%p8, %r38, 8, 31, -1;
	add.s32 	%r40, %r39, %r38;
	shfl.sync.down.b32	%r41|%p9, %r40, 4, 31, -1;
	add.s32 	%r42, %r41, %r40;
	shfl.sync.down.b32	%r43|%p10, %r42, 2, 31, -1;
	add.s32 	%r44, %r43, %r42;
	shfl.sync.down.b32	%r45|%p11, %r44, 1, 31, -1;
	add.s32 	%r51, %r45, %r44;
$L__BB6_11:
	or.b32  	%r46, %r17, %r1;
	setp.ne.s32 	%p12, %r46, 0;
	@%p12 bra 	$L__BB6_13;
	cvta.to.global.u64 	%rd8, %rd2;
	mul.wide.u32 	%rd9, %r2, 4;
	add.s64 	%rd10, %rd8, %rd9;
	st.global.u32 	[%rd10], %r51;
$L__BB6_13:
	ret;

}
	// .globl	_Z7reduce4IiLj64EEvPT_S1_j
.visible .entry _Z7reduce4IiLj64EEvPT_S1_j(
	.param .u64 .ptr .align 1 _Z7reduce4IiLj64EEvPT_S1_j_param_0,
	.param .u64 .ptr .align 1 _Z7reduce4IiLj64EEvPT_S1_j_param_1,
	.param .u32 _Z7reduce4IiLj64EEvPT_S1_j_param_2
)
{
	.reg .pred 	%p<13>;
	.reg .b32 	%r<54>;
	.reg .b64 	%rd<11>;

	ld.param.u64 	%rd3, [_Z7reduce4IiLj64EEvPT_S1_j_param_0];
	ld.param.u64 	%rd2, [_Z7reduce4IiLj64EEvPT_S1_j_param_1];
	ld.param.u32 	%r20, [_Z7reduce4IiLj64EEvPT_S1_j_param_2];
	cvta.to.global.u64 	%rd1, %rd3;
	mov.u32 	%r1, %tid.x;
	mov.u32 	%r2, %ctaid.x;
	mov.u32 	%r3, %ntid.x;
	mul.lo.s32 	%r22, %r3, %r2;
	shl.b32 	%r23, %r22, 1;
	add.s32 	%r4, %r23, %r1;
	setp.ge.u32 	%p1, %r4, %r20;
	mov.b32 	%r51, 0;
	@%p1 bra 	$L__BB7_2;
	mul.wide.u32 	%rd4, %r4, 4;
	add.s64 	%rd5, %rd1, %rd4;
	ld.global.u32 	%r51, [%rd5];
$L__BB7_2:
	add.s32 	%r7, %r4, 64;
	setp.ge.u32 	%p2, %r7, %r20;
	@%p2 bra 	$L__BB7_4;
	mul.wide.u32 	%rd6, %r7, 4;
	add.s64 	%rd7, %rd1, %rd6;
	ld.global.u32 	%r24, [%rd7];
	add.s32 	%r51, %r24, %r51;
$L__BB7_4:
	shl.b32 	%r25, %r1, 2;
	mov.u32 	%r26, __smem;
	add.s32 	%r10, %r26, %r25;
	st.shared.u32 	[%r10], %r51;
	barrier.sync 	0;
	setp.lt.u32 	%p3, %r3, 66;
	@%p3 bra 	$L__BB7_9;
	mov.u32 	%r49, %r3;
$L__BB7_6:
	shr.u32 	%r13, %r49, 1;
	setp.ge.u32 	%p4, %r1, %r13;
	@%p4 bra 	$L__BB7_8;
	shl.b32 	%r27, %r13, 2;
	add.s32 	%r28, %r10, %r27;
	ld.shared.u32 	%r29, [%r28];
	add.s32 	%r51, %r29, %r51;
	st.shared.u32 	[%r10], %r51;
$L__BB7_8:
	barrier.sync 	0;
	setp.gt.u32 	%p5, %r49, 131;
	mov.u32 	%r49, %r13;
	@%p5 bra 	$L__BB7_6;
$L__BB7_9:
	mov.u32 	%r30, %tid.y;
	mov.u32 	%r31, %tid.z;
	mov.u32 	%r32, %ntid.y;
	mad.lo.s32 	%r33, %r31, %r32, %r30;
	mul.lo.s32 	%r17, %r33, %r3;
	add.s32 	%r34, %r17, %r1;
	setp.gt.u32 	%p6, %r34, 31;
	@%p6 bra 	$L__BB7_11;
	ld.shared.u32 	%r35, [%r10+128];
	add.s32 	%r36, %r35, %r51;
	shfl.sync.down.b32	%r37|%p7, %r36, 16, 31, -1;
	add.s32 	%r38, %r37, %r36;
	shfl.sync.down.b32	%r39|%p8, %r38, 8, 31, -1;
	add.s32 	%r40, %r39, %r38;
	shfl.sync.down.b32	%r41|%p9, %r40, 4, 31, -1;
	add.s32 	%r42, %r41, %r40;
	shfl.sync.down.b32	%r43|%p10, %r42, 2, 31, -1;
	add.s32 	%r44, %r43, %r42;
	shfl.sync.down.b32	%r45|%p11, %r44, 1, 31, -1;
	add.s32 	%r51, %r45, %r44;
$L__BB7_11:
	or.b32  	%r46, %r17, %r1;
	setp.ne.s32 	%p12, %r46, 0;
	@%p12 bra 	$L__BB7_13;
	cvta.to.global.u64 	%rd8, %rd2;
	mul.wide.u32 	%rd9, %r2, 4;
	add.s64 	%rd10, %rd8, %rd9;
	st.global.u32 	[%rd10], %r51;
$L__BB7_13:
	ret;

}
	// .globl	_Z7reduce4IiLj32EEvPT_S1_j
.visible .entry _Z7reduce4IiLj32EEvPT_S1_j(
	.param .u64 .ptr .align 1 _Z7reduce4IiLj32EEvPT_S1_j_param_0,
	.param .u64 .ptr .align 1 _Z7reduce4IiLj32EEvPT_S1_j_param_1,
	.param .u32 _Z7reduce4IiLj32EEvPT_S1_j_param_2
)
{
	.reg .pred 	%p<13>;
	.reg .b32 	%r<52>;
	.reg .b64 	%rd<11>;

	ld.param.u64 	%rd3, [_Z7reduce4IiLj32EEvPT_S1_j_param_0];
	ld.param.u64 	%rd2, [_Z7reduce4IiLj32EEvPT_S1_j_param_1];
	ld.param.u32 	%r20, [_Z7reduce4IiLj32EEvPT_S1_j_param_2];
	cvta.to.global.u64 	%rd1, %rd3;
	mov.u32 	%r1, %tid.x;
	mov.u32 	%r2, %ctaid.x;
	mov.u32 	%r3, %ntid.x;
	mul.lo.s32 	%r22, %r3, %r2;
	shl.b32 	%r23, %r22, 1;
	add.s32 	%r4, %r23, %r1;
	setp.ge.u32 	%p1, %r4, %r20;
	mov.b32 	%r49, 0;
	@%p1 bra 	$L__BB8_2;
	mul.wide.u32 	%rd4, %r4, 4;
	add.s64 	%rd5, %rd1, %rd4;
	ld.global.u32 	%r49, [%rd5];
$L__BB8_2:
	add.s32 	%r7, %r4, 32;
	setp.ge.u32 	%p2, %r7, %r20;
	@%p2 bra 	$L__BB8_4;
	mul.wide.u32 	%rd6, %r7, 4;
	add.s64 	%rd7, %rd1, %rd6;
	ld.global.u32 	%r24, [%rd7];
	add.s32 	%r49, %r24, %r49;
$L__BB8_4:
	shl.b32 	%r25, %r1, 2;
	mov.u32 	%r26, __smem;
	add.s32 	%r10, %r26, %r25;
	st.shared.u32 	[%r10], %r49;
	barrier.sync 	0;
	setp.lt.u32 	%p3, %r3, 66;
	@%p3 bra 	$L__BB8_9;
	mov.u32 	%r47, %r3;
$L__BB8_6:
	shr.u32 	%r13, %r47, 1;
	setp.ge.u32 	%p4, %r1, %r13;
	@%p4 bra 	$L__BB8_8;
	shl.b32 	%r27, %r13, 2;
	add.s32 	%r28, %r10, %r27;
	ld.shared.u32 	%r29, [%r28];
	add.s32 	%r49, %r29, %r49;
	st.shared.u32 	[%r10], %r49;
$L__BB8_8:
	barrier.sync 	0;
	setp.gt.u32 	%p5, %r47, 131;
	mov.u32 	%r47, %r13;
	@%p5 bra 	$L__BB8_6;
$L__BB8_9:
	mov.u32 	%r30, %tid.y;
	mov.u32 	%r31, %tid.z;
	mov.u32 	%r32, %ntid.y;
	mad.lo.s32 	%r33, %r31, %r32, %r30;
	mul.lo.s32 	%r17, %r33, %r3;
	add.s32 	%r34, %r17, %r1;
	setp.gt.u32 	%p6, %r34, 31;
	@%p6 bra 	$L__BB8_11;
	shfl.sync.down.b32	%r35|%p7, %r49, 16, 31, -1;
	add.s32 	%r36, %r35, %r49;
	shfl.sync.down.b32	%r37|%p8, %r36, 8, 31, -1;
	add.s32 	%r38, %r37, %r36;
	shfl.sync.down.b32	%r39|%p9, %r38, 4, 31, -1;
	add.s32 	%r40, %r39, %r38;
	shfl.sync.down.b32	%r41|%p10, %r40, 2, 31, -1;
	add.s32 	%r42, %r41, %r40;
	shfl.sync.down.b32	%r43|%p11, %r42, 1, 31, -1;
	add.s32 	%r49, %r43, %r42;
$L__BB8_11:
	or.b32  	%r44, %r17, %r1;
	setp.ne.s32 	%p12, %r44, 0;
	@%p12 bra 	$L__BB8_13;
	cvta.to.global.u64 	%rd8, %rd2;
	mul.wide.u32 	%rd9, %r2, 4;
	add.s64 	%rd10, %rd8, %rd9;
	st.global.u32 	[%rd10], %r49;
$L__BB8_13:
	ret;

}
	// .globl	_Z7reduce4IiLj16EEvPT_S1_j
.visible .entry _Z7reduce4IiLj16EEvPT_S1_j(
	.param .u64 .ptr .align 1 _Z7reduce4IiLj16EEvPT_S1_j_param_0,
	.param .u64 .ptr .align 1 _Z7reduce4IiLj16EEvPT_S1_j_param_1,
	.param .u32 _Z7reduce4IiLj16EEvPT_S1_j_param_2
)
{
	.reg .pred 	%p<13>;
	.reg .b32 	%r<52>;
	.reg .b64 	%rd<11>;

	ld.param.u64 	%rd3, [_Z7reduce4IiLj16EEvPT_S1_j_param_0];
	ld.param.u64 	%rd2, [_Z7reduce4IiLj16EEvPT_S1_j_param_1];
	ld.param.u32 	%r20, [_Z7reduce4IiLj16EEvPT_S1_j_param_2];
	cvta.to.global.u64 	%rd1, %rd3;
	mov.u32 	%r1, %tid.x;
	mov.u32 	%r2, %ctaid.x;
	mov.u32 	%r3, %ntid.x;
	mul.lo.s32 	%r22, %r3, %r2;
	shl.b32 	%r23, %r22, 1;
	add.s32 	%r4, %r23, %r1;
	setp.ge.u32 	%p1, %r4, %r20;
	mov.b32 	%r49, 0;
	@%p1 bra 	$L__BB9_2;
	mul.wide.u32 	%rd4, %r4, 4;
	add.s64 	%rd5, %rd1, %rd4;
	ld.global.u32 	%r49, [%rd5];
$L__BB9_2:
	add.s32 	%r7, %r4, 16;
	setp.ge.u32 	%p2, %r7, %r20;
	@%p2 bra 	$L__BB9_4;
	mul.wide.u32 	%rd6, %r7, 4;
	add.s64 	%rd7, %rd1, %rd6;
	ld.global.u32 	%r24, [%rd7];
	add.s32 	%r49, %r24, %r49;
$L__BB9_4:
	shl.b32 	%r25, %r1, 2;
	mov.u32 	%r26, __smem;
	add.s32 	%r10, %r26, %r25;
	st.shared.u32 	[%r10], %r49;
	barrier.sync 	0;
	setp.lt.u32 	%p3, %r3, 66;
	@%p3 bra 	$L__BB9_9;
	mov.u32 	%r47, %r3;
$L__BB9_6:
	shr.u32 	%r13, %r47, 1;
	setp.ge.u32 	%p4, %r1, %r13;
	@%p4 bra 	$L__BB9_8;
	shl.b32 	%r27, %r13, 2;
	add.s32 	%r28, %r10, %r27;
	ld.shared.u32 	%r29, [%r28];
	add.s32 	%r49, %r29, %r49;
	st.shared.u32 	[%r10], %r49;
$L__BB9_8:
	barrier.sync 	0;
	setp.gt.u32 	%p5, %r47, 131;
	mov.u32 	%r47, %r13;
	@%p5 bra 	$L__BB9_6;
$L__BB9_9:
	mov.u32 	%r30, %tid.y;
	mov.u32 	%r31, %tid.z;
	mov.u32 	%r32, %ntid.y;
	mad.lo.s32 	%r33, %r31, %r32, %r30;
	mul.lo.s32 	%r17, %r33, %r3;
	add.s32 	%r34, %r17, %r1;
	setp.gt.u32 	%p6, %r34, 31;
	@%p6 bra 	$L__BB9_11;
	shfl.sync.down.b32	%r35|%p7, %r49, 16, 31, -1;
	add.s32 	%r36, %r35, %r49;
	shfl.sync.down.b32	%r37|%p8, %r36, 8, 31, -1;
	add.s32 	%r38, %r37, %r36;
	shfl.sync.down.b32	%r39|%p9, %r38, 4, 31, -1;
	add.s32 	%r40, %r39, %r38;
	shfl.sync.down.b32	%r41|%p10, %r40, 2, 31, -1;
	add.s32 	%r42, %r41, %r40;
	shfl.sync.down.b32	%r43|%p11, %r42, 1, 31, -1;
	add.s32 	%r49, %r43, %r42;
$L__BB9_11:
	or.b32  	%r44, %r17, %r1;
	setp.ne.s32 	%p12, %r44, 0;
	@%p12 bra 	$L__BB9_13;
	cvta.to.global.u64 	%rd8, %rd2;
	mul.wide.u32 	%rd9, %r2, 4;
	add.s64 	%rd10, %rd8, %rd9;
	st.global.u32 	[%rd10], %r49;
$L__BB9_13:
	ret;

}
	// .globl	_Z7reduce4IiLj8EEvPT_S1_j
.visible .entry _Z7reduce4IiLj8EEvPT_S1_j(
	.param .u64 .ptr .align 1 _Z7reduce4IiLj8EEvPT_S1_j_param_0,
	.param .u64 .ptr .align 1 _Z7reduce4IiLj8EEvPT_S1_j_param_1,
	.param .u32 _Z7reduce4IiLj8EEvPT_S1_j_param_2
)
{
	.reg .pred 	%p<13>;
	.reg .b32 	%r<52>;
	.reg .b64 	%rd<11>;

	ld.param.u64 	%rd3, [_Z7reduce4IiLj8EEvPT_S1_j_param_0];
	ld.param.u64 	%rd2, [_Z7reduce4IiLj8EEvPT_S1_j_param_1];
	ld.param.u32 	%r20, [_Z7reduce4IiLj8EEvPT_S1_j_param_2];
	cvta.to.global.u64 	%rd1, %rd3;
	mov.u32 	%r1, %tid.x;
	mov.u32 	%r2, %ctaid.x;
	mov.u32 	%r3, %ntid.x;
	mul.lo.s32 	%r22, %r3, %r2;
	shl.b32 	%r23, %r22, 1;
	add.s32 	%r4, %r23, %r1;
	setp.ge.u32 	%p1, %r4, %r20;
	mov.b32 	%r49, 0;
	@%p1 bra 	$L__BB10_2;
	mul.wide.u32 	%rd4, %r4, 4;
	add.s64 	%rd5, %rd1, %rd4;
	ld.global.u32 	%r49, [%rd5];
$L__BB10_2:
	add.s32 	%r7, %r4, 8;
	setp.ge.u32 	%p2, %r7, %r20;
	@%p2 bra 	$L__BB10_4;
	mul.wide.u32 	%rd6, %r7, 4;
	add.s64 	%rd7, %rd1, %rd6;
	ld.global.u32 	%r24, [%rd7];
	add.s32 	%r49, %r24, %r49;
$L__BB10_4:
	shl.b32 	%r25, %r1, 2;
	mov.u32 	%r26, __smem;
	add.s32 	%r10, %r26, %r25;
	st.shared.u32 	[%r10], %r49;
	barrier.sync 	0;
	setp.lt.u32 	%p3, %r3, 66;
	@%p3 bra 	$L__BB10_9;
	mov.u32 	%r47, %r3;
$L__BB10_6:
	shr.u32 	%r13, %r47, 1;
	setp.ge.u32 	%p4, %r1, %r13;
	@%p4 bra 	$L__BB10_8;
	shl.b32 	%r27, %r13, 2;
	add.s32 	%r28, %r10, %r27;
	ld.shared.u32 	%r29, [%r28];
	add.s32 	%r49, %r29, %r49;
	st.shared.u32 	[%r10], %r49;
$L__BB10_8:
	barrier.sync 	0;
	setp.gt.u32 	%p5, %r47, 131;
	mov.u32 	%r47, %r13;
	@%p5 bra 	$L__BB10_6;
$L__BB10_9:
	mov.u32 	%r30, %tid.y;
	mov.u32 	%r31, %tid.z;
	mov.u32 	%r32, %ntid.y;
	mad.lo.s32 	%r33, %r31, %r32, %r30;
	mul.lo.s32 	%r17, %r33, %r3;
	add.s32 	%r34, %r17, %r1;
	setp.gt.u32 	%p6, %r34, 31;
	@%p6 bra 	$L__BB10_11;
	shfl.sync.down.b32	%r35|%p7, %r49, 16, 31, -1;
	add.s32 	%r36, %r35, %r49;
	shfl.sync.down.b32	%r37|%p8, %r36, 8, 31, -1;
	add.s32 	%r38, %r37, %r36;
	shfl.sync.down.b32	%r39|%p9, %r38, 4, 31, -1;
	add.s32 	%r40, %r39, %r38;
	shfl.sync.down.b32	%r41|%p10, %r40, 2, 31, -1;
	add.s32 	%r42, %r41, %r40;
	shfl.sync.down.b32	%r43|%p11, %r42, 1, 31, -1;
	add.s32 	%r49, %r43, %r42;
$L__BB10_11:
	or.b32  	%r44, %r17, %r1;
	setp.ne.s32 	%p12, %r44, 0;
	@%p12 bra 	$L__BB10_13;
	cvta.to.global.u64 	%rd8, %rd2;
	mul.wide.u32 	%rd9, %r2, 4;
	add.s64 	%rd10, %rd8, %rd9;
	st.global.u32 	[%rd10], %r49;
$L__BB10_13:
	ret;

}
	// .globl	_Z7reduce4IiLj4EEvPT_S1_j
.visible .entry _Z7reduce4IiLj4EEvPT_S1_j(
	.param .u64 .ptr .align 1 _Z7reduce4IiLj4EEvPT_S1_j_param_0,
	.param .u64 .ptr .align 1 _Z7reduce4IiLj4EEvPT_S1_j_param_1,
	.param .u32 _Z7reduce4IiLj4EEvPT_S1_j_param_2
)
{
	.reg .pred 	%p<13>;
	.reg .b32 	%r<52>;
	.reg .b64 	%rd<11>;

	ld.param.u64 	%rd3, [_Z7reduce4IiLj4EEvPT_S1_j_param_0];
	ld.param.u64 	%rd2, [_Z7reduce4IiLj4EEvPT_S1_j_param_1];
	ld.param.u32 	%r20, [_Z7reduce4IiLj4EEvPT_S1_j_param_2];
	cvta.to.global.u64 	%rd1, %rd3;
	mov.u32 	%r1, %tid.x;
	mov.u32 	%r2, %ctaid.x;
	mov.u32 	%r3, %ntid.x;
	mul.lo.s32 	%r22, %r3, %r2;
	shl.b32 	%r23, %r22, 1;
	add.s32 	%r4, %r23, %r1;
	setp.ge.u32 	%p1, %r4, %r20;
	mov.b32 	%r49, 0;
	@%p1 bra 	$L__BB11_2;
	mul.wide.u32 	%rd4, %r4, 4;
	add.s64 	%rd5, %rd1, %rd4;
	ld.global.u32 	%r49, [%rd5];
$L__BB11_2:
	add.s32 	%r7, %r4, 4;
	setp.ge.u32 	%p2, %r7, %r20;
	@%p2 bra 	$L__BB11_4;
	mul.wide.u32 	%rd6, %r7, 4;
	add.s64 	%rd7, %rd1, %rd6;
	ld.global.u32 	%r24, [%rd7];
	add.s32 	%r49, %r24, %r49;
$L__BB11_4:
	shl.b32 	%r25, %r1, 2;
	mov.u32 	%r26, __smem;
	add.s32 	%r10, %r26, %r25;
	st.shared.u32 	[%r10], %r49;
	barrier.sync 	0;
	setp.lt.u32 	%p3, %r3, 66;
	@%p3 bra 	$L__BB11_9;
	mov.u32 	%r47, %r3;
$L__BB11_6:
	shr.u32 	%r13, %r47, 1;
	setp.ge.u32 	%p4, %r1, %r13;
	@%p4 bra 	$L__BB11_8;
	shl.b32 	%r27, %r13, 2;
	add.s32 	%r28, %r10, %r27;
	ld.shared.u32 	%r29, [%r28];
	add.s32 	%r49, %r29, %r49;
	st.shared.u32 	[%r10], %r49;
$L__BB11_8:
	barrier.sync 	0;
	setp.gt.u32 	%p5, %r47, 131;
	mov.u32 	%r47, %r13;
	@%p5 bra 	$L__BB11_6;
$L__BB11_9:
	mov.u32 	%r30, %tid.y;
	mov.u32 	%r31, %tid.z;
	mov.u32 	%r32, %ntid.y;
	mad.lo.s32 	%r33, %r31, %r32, %r30;
	mul.lo.s32 	%r17, %r33, %r3;
	add.s32 	%r34, %r17, %r1;
	setp.gt.u32 	%p6, %r34, 31;
	@%p6 bra 	$L__BB11_11;
	shfl.sync.down.b32	%r35|%p7, %r49, 16, 31, -1;
	add.s32 	%r36, %r35, %r49;
	shfl.sync.down.b32	%r37|%p8, %r36, 8, 31, -1;
	add.s32 	%r38, %r37, %r36;
	shfl.sync.down.b32	%r39|%p9, %r38, 4, 31, -1;
	add.s32 	%r40, %r39, %r38;
	shfl.sync.down.b32	%r41|%p10, %r40, 2, 31, -1;
	add.s32 	%r42, %r41, %r40;
	shfl.sync.down.b32	%r43|%p11, %r42, 1, 31, -1;
	add.s32 	%r49, %r43, %r42;
$L__BB11_11:
	or.b32  	%r44, %r17, %r1;
	setp.ne.s32 	%p12, %r44, 0;
	@%p12 bra 	$L__BB11_13;
	cvta.to.global.u64 	%rd8, %rd2;
	mul.wide.u32 	%rd9, %r2, 4;
	add.s64 	%rd10, %rd8, %rd9;
	st.global.u32 	[%rd10], %r49;
$L__BB11_13:
	ret;

}
	// .globl	_Z7reduce4IiLj2EEvPT_S1_j
.visible .entry _Z7reduce4IiLj2EEvPT_S1_j(
	.param .u64 .ptr .align 1 _Z7reduce4IiLj2EEvPT_S1_j_param_0,
	.param .u64 .ptr .align 1 _Z7reduce4IiLj2EEvPT_S1_j_param_1,
	.param .u32 _Z7reduce4IiLj2EEvPT_S1_j_param_2
)
{
	.reg .pred 	%p<13>;
	.reg .b32 	%r<52>;
	.reg .b64 	%rd<11>;

	ld.param.u64 	%rd3, [_Z7reduce4IiLj2EEvPT_S1_j_param_0];
	ld.param.u64 	%rd2, [_Z7reduce4IiLj2EEvPT_S1_j_param_1];
	ld.param.u32 	%r20, [_Z7reduce4IiLj2EEvPT_S1_j_param_2];
	cvta.to.global.u64 	%rd1, %rd3;
	mov.u32 	%r1, %tid.x;
	mov.u32 	%r2, %ctaid.x;
	mov.u32 	%r3, %ntid.x;
	mul.lo.s32 	%r22, %r3, %r2;
	shl.b32 	%r23, %r22, 1;
	add.s32 	%r4, %r23, %r1;
	setp.ge.u32 	%p1, %r4, %r20;
	mov.b32 	%r49, 0;
	@%p1 bra 	$L__BB12_2;
	mul.wide.u32 	%rd4, %r4, 4;
	add.s64 	%rd5, %rd1, %rd4;
	ld.global.u32 	%r49, [%rd5];
$L__BB12_2:
	add.s32 	%r7, %r4, 2;
	setp.ge.u32 	%p2, %r7, %r20;
	@%p2 bra 	$L__BB12_4;
	mul.wide.u32 	%rd6, %r7, 4;
	add.s64 	%rd7, %rd1, %rd6;
	ld.global.u32 	%r24, [%rd7];
	add.s32 	%r49, %r24, %r49;
$L__BB12_4:
	shl.b32 	%r25, %r1, 2;
	mov.u32 	%r26, __smem;
	add.s32 	%r10, %r26, %r25;
	st.shared.u32 	[%r10], %r49;
	barrier.sync 	0;
	setp.lt.u32 	%p3, %r3, 66;
	@%p3 bra 	$L__BB12_9;
	mov.u32 	%r47, %r3;
$L__BB12_6:
	shr.u32 	%r13, %r47, 1;
	setp.ge.u32 	%p4, %r1, %r13;
	@%p4 bra 	$L__BB12_8;
	shl.b32 	%r27, %r13, 2;
	add.s32 	%r28, %r10, %r27;
	ld.shared.u32 	%r29, [%r28];
	add.s32 	%r49, %r29, %r49;
	st.shared.u32 	[%r10], %r49;
$L__BB12_8:
	barrier.sync 	0;
	setp.gt.u32 	%p5, %r47, 131;
	mov.u32 	%r47, %r13;
	@%p5 bra 	$L__BB12_6;
$L__BB12_9:
	mov.u32 	%r30, %tid.y;
	mov.u32 	%r31, %tid.z;
	mov.u32 	%r32, %ntid.y;
	mad.lo.s32 	%r33, %r31, %r32, %r30;
	mul.lo.s32 	%r17, %r33, %r3;
	add.s32 	%r34, %r17, %r1;
	setp.gt.u32 	%p6, %r34, 31;
	@%p6 bra 	$L__BB12_11;
	shfl.sync.down.b32	%r35|%p7, %r49, 16, 31, -1;
	add.s32 	%r36, %r35, %r49;
	shfl.sync.down.b32	%r37|%p8, %r36, 8, 31, -1;
	add.s32 	%r38, %r37, %r36;
	shfl.sync.down.b32	%r39|%p9, %r38, 4, 31, -1;
	add.s32 	%r40, %r39, %r38;
	shfl.sync.down.b32	%r41|%p10, %r40, 2, 31, -1;
	add.s32 	%r42, %r41, %r40;
	shfl.sync.down.b32	%r43|%p11, %r42, 1, 31, -1;
	add.s32 	%r49, %r43, %r42;
$L__BB12_11:
	or.b32  	%r44, %r17, %r1;
	setp.ne.s32 	%p12, %r44, 0;
	@%p12 bra 	$L__BB12_13;
	cvta.to.global.u64 	%rd8, %rd2;
	mul.wide.u32 	%rd9, %r2, 4;
	add.s64 	%rd10, %rd8, %rd9;
	st.global.u32 	[%rd10], %r49;
$L__BB12_13:
	ret;

}
	// .globl	_Z7reduce4IiLj1EEvPT_S1_j
.visible .entry _Z7reduce4IiLj1EEvPT_S1_j(
	.param .u64 .ptr .align 1 _Z7reduce4IiLj1EEvPT_S1_j_param_0,
	.param .u64 .ptr .align 1 _Z7reduce4IiLj1EEvPT_S1_j_param_1,
	.param .u32 _Z7reduce4IiLj1EEvPT_S1_j_param_2
)
{
	.reg .pred 	%p<13>;
	.reg .b32 	%r<52>;
	.reg .b64 	%rd<11>;

	ld.param.u64 	%rd3, [_Z7reduce4IiLj1EEvPT_S1_j_param_0];
	ld.param.u64 	%rd2, [_Z7reduce4IiLj1EEvPT_S1_j_param_1];
	ld.param.u32 	%r20, [_Z7reduce4IiLj1EEvPT_S1_j_param_2];
	cvta.to.global.u64 	%rd1, %rd3;
	mov.u32 	%r1, %tid.x;
	mov.u32 	%r2, %ctaid.x;
	mov.u32 	%r3, %ntid.x;
	mul.lo.s32 	%r22, %r3, %r2;
	shl.b32 	%r23, %r22, 1;
	add.s32 	%r4, %r23, %r1;
	setp.ge.u32 	%p1, %r4, %r20;
	mov.b32 	%r49, 0;
	@%p1 bra 	$L__BB13_2;
	mul.wide.u32 	%rd4, %r4, 4;
	add.s64 	%rd5, %rd1, %rd4;
	ld.global.u32 	%r49, [%rd5];
$L__BB13_2:
	add.s32 	%r7, %r4, 1;
	setp.ge.u32 	%p2, %r7, %r20;
	@%p2 bra 	$L__BB13_4;
	mul.wide.u32 	%rd6, %r7, 4;
	add.s64 	%rd7, %rd1, %rd6;
	ld.global.u32 	%r24, [%rd7];
	add.s32 	%r49, %r24, %r49;
$L__BB13_4:
	shl.b32 	%r25, %r1, 2;
	mov.u32 	%r26, __smem;
	add.s32 	%r10, %r26, %r25;
	st.shared.u32 	[%r10], %r49;
	barrier.sync 	0;
	setp.lt.u32 	%p3, %r3, 66;
	@%p3 bra 	$L__BB13_9;
	mov.u32 	%r47, %r3;
$L__BB13_6:
	shr.u32 	%r13, %r47, 1;
	setp.ge.u32 	%p4, %r1, %r13;
	@%p4 bra 	$L__BB13_8;
	shl.b32 	%r27, %r13, 2;
	add.s32 	%r28, %r10, %r27;
	ld.shared.u32 	%r29, [%r28];
	add.s32 	%r49, %r29, %r49;
	st.shared.u32 	[%r10], %r49;
$L__BB13_8:
	barrier.sync 	0;
	setp.gt.u32 	%p5, %r47, 131;
	mov.u32 	%r47, %r13;
	@%p5 bra 	$L__BB13_6;
$L__BB13_9:
	mov.u32 	%r30, %tid.y;
	mov.u32 	%r31, %tid.z;
	mov.u32 	%r32, %ntid.y;
	mad.lo.s32 	%r33, %r31, %r32, %r30;
	mul.lo.s32 	%r17, %r33, %r3;
	add.s32 	%r34, %r17, %r1;
	setp.gt.u32 	%p6, %r34, 31;
	@%p6 bra 	$L__BB13_11;
	shfl.sync.down.b32	%r35|%p7, %r49, 16, 31, -1;
	add.s32 	%r36, %r35, %r49;
	shfl.sync.down.b32	%r37|%p8, %r36, 8, 31, -1;
	add.s32 	%r38, %r37, %r36;
	shfl.sync.down.b32	%r39|%p9, %r38, 4, 31, -1;
	add.s32 	%r40, %r39, %r38;
	shfl.sync.down.b32	%r41|%p10, %r40, 2, 31, -1;
	add.s32 	%r42, %r41, %r40;
	shfl.sync.down.b32	%r43|%p11, %r42, 1, 31, -1;
	add.s32 	%r49, %r43, %r42;
$L__BB13_11:
	or.b32  	%r44, %r17, %r1;
	setp.ne.s32 	%p12, %r44, 0;
	@%p12 bra 	$L__BB13_13;
	cvta.to.global.u64 	%rd8, %rd2;
	mul.wide.u32 	%rd9, %r2, 4;
	add.s64 	%rd10, %rd8, %rd9;
	st.global.u32 	[%rd10], %r49;
$L__BB13_13:
	ret;

}
	// .globl	_Z7reduce5IiLj512EEvPT_S1_j
.visible .entry _Z7reduce5IiLj512EEvPT_S1_j(
	.param .u64 .ptr .align 1 _Z7reduce5IiLj512EEvPT_S1_j_param_0,
	.param .u64 .ptr .align 1 _Z7reduce5IiLj512EEvPT_S1_j_param_1,
	.param .u32 _Z7reduce5IiLj512EEvPT_S1_j_param_2
)
{
	.reg .pred 	%p<13>;
	.reg .b32 	%r<52>;
	.reg .b64 	%rd<11>;

	ld.param.u64 	%rd3, [_Z7reduce5IiLj512EEvPT_S1_j_param_0];
	ld.param.u64 	%rd2, [_Z7reduce5IiLj512EEvPT_S1_j_param_1];
	ld.param.u32 	%r19, [_Z7reduce5IiLj512EEvPT_S1_j_param_2];
	cvta.to.global.u64 	%rd1, %rd3;
	mov.u32 	%r1, %tid.x;
	mov.u32 	%r2, %ctaid.x;
	shl.b32 	%r21, %r2, 10;
	or.b32  	%r3, %r21, %r1;
	setp.ge.u32 	%p1, %r3, %r19;
	mov.b32 	%r47, 0;
	@%p1 bra 	$L__BB14_2;
	mul.wide.u32 	%rd4, %r3, 4;
	add.s64 	%rd5, %rd1, %rd4;
	ld.global.u32 	%r47, [%rd5];
$L__BB14_2:
	add.s32 	%r6, %r3, 512;
	setp.ge.u32 	%p2, %r6, %r19;
	@%p2 bra 	$L__BB14_4;
	mul.wide.u32 	%rd6, %r6, 4;
	add.s64 	%rd7, %rd1, %rd6;
	ld.global.u32 	%r22, [%rd7];
	add.s32 	%r47, %r22, %r47;
$L__BB14_4:
	shl.b32 	%r23, %r1, 2;
	mov.u32 	%r24, __smem;
	add.s32 	%r9, %r24, %r23;
	st.shared.u32 	[%r9], %r47;
	barrier.sync 	0;
	setp.gt.u32 	%p3, %r1, 255;
	@%p3 bra 	$L__BB14_6;
	ld.shared.u32 	%r25, [%r9+1024];
	add.s32 	%r47, %r25, %r47;
	st.shared.u32 	[%r9], %r47;
$L__BB14_6:
	barrier.sync 	0;
	setp.gt.u32 	%p4, %r1, 127;
	@%p4 bra 	$L__BB14_8;
	ld.shared.u32 	%r26, [%r9+512];
	add.s32 	%r47, %r26, %r47;
	st.shared.u32 	[%r9], %r47;
$L__BB14_8:
	barrier.sync 	0;
	setp.gt.u32 	%p5, %r1, 63;
	@%p5 bra 	$L__BB14_10;
	ld.shared.u32 	%r27, [%r9+256];
	add.s32 	%r47, %r27, %r47;
	st.shared.u32 	[%r9], %r47;
$L__BB14_10:
	barrier.sync 	0;
	mov.u32 	%r28, %tid.y;
	mov.u32 	%r29, %tid.z;
	mov.u32 	%r30, %ntid.x;
	mov.u32 	%r31, %ntid.y;
	mad.lo.s32 	%r32, %r29, %r31, %r28;
	mul.lo.s32 	%r16, %r32, %r30;
	add.s32 	%r33, %r16, %r1;
	setp.gt.u32 	%p6, %r33, 31;
	@%p6 bra 	$L__BB14_12;
	ld.shared.u32 	%r34, [%r9+128];
	add.s32 	%r35, %r34, %r47;
	shfl.sync.down.b32	%r36|%p7, %r35, 16, 31, -1;
	add.s32 	%r37, %r36, %r35;
	shfl.sync.down.b32	%r38|%p8, %r37, 8, 31, -1;
	add.s32 	%r39, %r38, %r37;
	shfl.sync.down.b32	%r40|%p9, %r39, 4, 31, -1;
	add.s32 	%r41, %r40, %r39;
	shfl.sync.down.b32	%r42|%p10, %r41, 2, 31, -1;
	add.s32 	%r43, %r42, %r41;
	shfl.sync.down.b32	%r44|%p11, %r43, 1, 31, -1;
	add.s32 	%r47, %r44, %r43;
$L__BB14_12:
	or.b32  	%r45, %r16, %r1;
	setp.ne.s32 	%p12, %r45, 0;
	@%p12 bra 	$L__BB14_14;
	cvta.to.global.u64 	%rd8, %rd2;
	mul.wide.u32 	%rd9, %r2, 4;
	add.s64 	%rd10, %rd8, %rd9;
	st.global.u32 	[%rd10], %r47;
$L__BB14_14:
	ret;

}
	// .globl	_Z7reduce5IiLj256EEvPT_S1_j
.visible .entry _Z7reduce5IiLj256EEvPT_S1_j(
	.param .u64 .ptr .align 1 _Z7reduce5IiLj256EEvPT_S1_j_param_0,
	.param .u64 .ptr .align 1 _Z7reduce5IiLj256EEvPT_S1_j_param_1,
	.param .u32 _Z7reduce5IiLj256EEvPT_S1_j_param_2
)
{
	.reg .pred 	%p<12>;
	.reg .b32 	%r<48>;
	.reg .b64 	%rd<11>;

	ld.param.u64 	%rd3, [_Z7reduce5IiLj256EEvPT_S1_j_param_0];
	ld.param.u64 	%rd2, [_Z7reduce5IiLj256EEvPT_S1_j_param_1];
	ld.param.u32 	%r17, [_Z7reduce5IiLj256EEvPT_S1_j_param_2];
	cvta.to.global.u64 	%rd1, %rd3;
	mov.u32 	%r1, %tid.x;
	mov.u32 	%r2, %ctaid.x;
	shl.b32 	%r19, %r2, 9;
	add.s32 	%r3, %r19, %r1;
	setp.ge.u32 	%p1, %r3, %r17;
	mov.b32 	%r44, 0;
	@%p1 bra 	$L__BB15_2;
	mul.wide.u32 	%rd4, %r3, 4;
	add.s64 	%rd5, %rd1, %rd4;
	ld.global.u32 	%r44, [%rd5];
$L__BB15_2:
	add.s32 	%r6, %r3, 256;
	setp.ge.u32 	%p2, %r6, %r17;
	@%p2 bra 	$L__BB15_4;
	mul.wide.u32 	%rd6, %r6, 4;
	add.s64 	%rd7, %rd1, %rd6;
	ld.global.u32 	%r20, [%rd7];
	add.s32 	%r44, %r20, %r44;
$L__BB15_4:
	shl.b32 	%r21, %r1, 2;
	mov.u32 	%r22, __smem;
	add.s32 	%r9, %r22, %r21;
	st.shared.u32 	[%r9], %r44;
	barrier.sync 	0;
	barrier.sync 	0;
	setp.gt.u32 	%p3, %r1, 127;
	@%p3 bra 	$L__BB15_6;
	ld.shared.u32 	%r23, [%r9+512];
	add.s32 	%r44, %r23, %r44;
	st.shared.u32 	[%r9], %r44;
$L__BB15_6:
	barrier.sync 	0;
	setp.gt.u32 	%p4, %r1, 63;
	@%p4 bra 	$L__BB15_8;
	ld.shared.u32 	%r24, [%r9+256];
	add.s32 	%r44, %r24, %r44;
	st.shared.u32 	[%r9], %r44;
$L__BB15_8:
	barrier.sync 	0;
	mov.u32 	%r25, %tid.y;
	mov.u32 	%r26, %tid.z;
	mov.u32 	%r27, %ntid.x;
	mov.u32 	%r28, %ntid.y;
	mad.lo.s32 	%r29, %r26, %r28, %r25;
	mul.lo.s32 	%r14, %r29, %r27;
	add.s32 	%r30, %r14, %r1;
	setp.gt.u32 	%p5, %r30, 31;
	@%p5 bra 	$L__BB15_10;
	ld.shared.u32 	%r31, [%r9+128];
	add.s32 	%r32, %r31, %r44;
	shfl.sync.down.b32	%r33|%p6, %r32, 16, 31, -1;
	add.s32 	%r34, %r33, %r32;
	shfl.sync.down.b32	%r35|%p7, %r34, 8, 31, -1;
	add.s32 	%r36, %r35, %r34;
	shfl.sync.down.b32	%r37|%p8, %r36, 4, 31, -1;
	add.s32 	%r38, %r37, %r36;
	shfl.sync.down.b32	%r39|%p9, %r38, 2, 31, -1;
	add.s32 	%r40, %r39, %r38;
	shfl.sync.down.b32	%r41|%p10, %r40, 1, 31, -1;
	add.s32 	%r44, %r41, %r40;
$L__BB15_10:
	or.b32  	%r42, %r14, %r1;
	setp.ne.s32 	%p11, %r42, 0;
	@%p11 bra 	$L__BB15_12;
	cvta.to.global.u64 	%rd8, %rd2;
	mul.wide.u32 	%rd9, %r2, 4;
	add.s64 	%rd10, %rd8, %rd9;
	st.global.u32 	[%rd10], %r44;
$L__BB15_12:
	ret;

}
	// .globl	_Z7reduce5IiLj128EEvPT_S1_j
.visible .entry _Z7reduce5IiLj128EEvPT_S1_j(
	.param .u64 .ptr .align 1 _Z7reduce5IiLj128EEvPT_S1_j_param_0,
	.param .u64 .ptr .align 1 _Z7reduce5IiLj128EEvPT_S1_j_param_1,
	.param .u32 _Z7reduce5IiLj128EEvPT_S1_j_param_2
)
{
	.reg .pred 	%p<11>;
	.reg .b32 	%r<44>;
	.reg .b64 	%rd<11>;

	ld.param.u64 	%rd3, [_Z7reduce5IiLj128EEvPT_S1_j_param_0];
	ld.param.u64 	%rd2, [_Z7reduce5IiLj128EEvPT_S1_j_param_1];
	ld.param.u32 	%r15, [_Z7reduce5IiLj128EEvPT_S1_j_param_2];
	cvta.to.global.u64 	%rd1, %rd3;
	mov.u32 	%r1, %tid.x;
	mov.u32 	%r2, %ctaid.x;
	shl.b32 	%r17, %r2, 8;
	add.s32 	%r3, %r17, %r1;
	setp.ge.u32 	%p1, %r3, %r15;
	mov.b32 	%r41, 0;
	@%p1 bra 	$L__BB16_2;
	mul.wide.u32 	%rd4, %r3, 4;
	add.s64 	%rd5, %rd1, %rd4;
	ld.global.u32 	%r41, [%rd5];
$L__BB16_2:
	add.s32 	%r6, %r3, 128;
	setp.ge.u32 	%p2, %r6, %r15;
	@%p2 bra 	$L__BB16_4;
	mul.wide.u32 	%rd6, %r6, 4;
	add.s64 	%rd7, %rd1, %rd6;
	ld.global.u32 	%r18, [%rd7];
	add.s32 	%r41, %r18, %r41;
$L__BB16_4:
	shl.b32 	%r19, %r1, 2;
	mov.u32 	%r20, __smem;
	add.s32 	%r9, %r20, %r19;
	st.shared.u32 	[%r9], %r41;
	barrier.sync 	0;
	barrier.sync 	0;
	barrier.sync 	0;
	setp.gt.u32 	%p3, %r1, 63;
	@%p3 bra 	$L__BB16_6;
	ld.shared.u32 	%r21, [%r9+256];
	add.s32 	%r41, %r21, %r41;
	st.shared.u32 	[%r9], %r41;
$L__BB16_6:
	barrier.sync 	0;
	mov.u32 	%r22, %tid.y;
	mov.u32 	%r23, %tid.z;
	mov.u32 	%r24, %ntid.x;
	mov.u32 	%r25, %ntid.y;
	mad.lo.s32 	%r26, %r23, %r25, %r22;
	mul.lo.s32 	%r12, %r26, %r24;
	add.s32 	%r27, %r12, %r1;
	setp.gt.u32 	%p4, %r27, 31;
	@%p4 bra 	$L__BB16_8;
	ld.shared.u32 	%r28, [%r9+128];
	add.s32 	%r29, %r28, %r41;
	shfl.sync.down.b32	%r30|%p5, %r29, 16, 31, -1;
	add.s32 	%r31, %r30, %r29;
	shfl.sync.down.b32	%r32|%p6, %r31, 8, 31, -1;
	add.s32 	%r33, %r32, %r31;
	shfl.sync.down.b32	%r34|%p7, %r33, 4, 31, -1;
	add.s32 	%r35, %r34, %r33;
	shfl.sync.down.b32	%r36|%p8, %r35, 2, 31, -1;
	add.s32 	%r37, %r36, %r35;
	shfl.sync.down.b32	%r38|%p9, %r37, 1, 31, -1;
	add.s32 	%r41, %r38, %r37;
$L__BB16_8:
	or.b32  	%r39, %r12, %r1;
	setp.ne.s32 	%p10, %r39, 0;
	@%p10 bra 	$L__BB16_10;
	cvta.to.global.u64 	%rd8, %rd2;
	mul.wide.u32 	%rd9, %r2, 4;
	add.s64 	%rd10, %rd8, %rd9;
	st.global.u32 	[%rd10], %r41;
$L__BB16_10:
	ret;

}
	// .globl	_Z7reduce5IiLj64EEvPT_S1_j
.visible .entry _Z7reduce5IiLj64EEvPT_S1_j(
	.param .u64 .ptr .align 1 _Z7reduce5IiLj64EEvPT_S1_j_param_0,
	.param .u64 .ptr .align 1 _Z7reduce5IiLj64EEvPT_S1_j_param_1,
	.param .u32 _Z7reduce5IiLj64EEvPT_S1_j_param_2
)
{
	.reg .pred 	%p<10>;
	.reg .b32 	%r<40>;
	.reg .b64 	%rd<11>;

	ld.param.u64 	%rd3, [_Z7reduce5IiLj64EEvPT_S1_j_param_0];
	ld.param.u64 	%rd2, [_Z7reduce5IiLj64EEvPT_S1_j_param_1];
	ld.param.u32 	%r13, [_Z7reduce5IiLj64EEvPT_S1_j_param_2];
	cvta.to.global.u64 	%rd1, %rd3;
	mov.u32 	%r1, %tid.x;
	mov.u32 	%r2, %ctaid.x;
	shl.b32 	%r15, %r2, 7;
	add.s32 	%r3, %r15, %r1;
	setp.ge.u32 	%p1, %r3, %r13;
	mov.b32 	%r38, 0;
	@%p1 bra 	$L__BB17_2;
	mul.wide.u32 	%rd4, %r3, 4;
	add.s64 	%rd5, %rd1, %rd4;
	ld.global.u32 	%r38, [%rd5];
$L__BB17_2:
	add.s32 	%r6, %r3, 64;
	setp.ge.u32 	%p2, %r6, %r13;
	@%p2 bra 	$L__BB17_4;
	mul.wide.u32 	%rd6, %r6, 4;
	add.s64 	%rd7, %rd1, %rd6;
	ld.global.u32 	%r16, [%rd7];
	add.s32 	%r38, %r16, %r38;
$L__BB17_4:
	shl.b32 	%r17, %r1, 2;
	mov.u32 	%r18, __smem;
	add.s32 	%r9, %r18, %r17;
	st.shared.u32 	[%r9], %r38;
	barrier.sync 	0;
	barrier.sync 	0;
	barrier.sync 	0;
	barrier.sync 	0;
	mov.u32 	%r19, %tid.y;
	mov.u32 	%r20, %tid.z;
	mov.u32 	%r21, %ntid.x;
	mov.u32 	%r22, %ntid.y;
	mad.lo.s32 	%r23, %r20, %r22, %r19;
	mul.lo.s32 	%r10, %r23, %r21;
	add.s32 	%r24, %r10, %r1;
	setp.gt.u32 	%p3, %r24, 31;
	@%p3 bra 	$L__BB17_6;
	ld.shared.u32 	%r25, [%r9+128];
	add.s32 	%r26, %r25, %r38;
	shfl.sync.down.b32	%r27|%p4, %r26, 16, 31, -1;
	add.s32 	%r28, %r27, %r26;
	shfl.sync.down.b32	%r29|%p5, %r28, 8, 31, -1;
	add.s32 	%r30, %r29, %r28;
	shfl.sync.down.b32	%r31|%p6, %r30, 4, 31, -1;
	add.s32 	%r32, %r31, %r30;
	shfl.sync.down.b32	%r33|%p7, %r32, 2, 31, -1;
	add.s32 	%r34, %r33, %r32;
	shfl.sync.down.b32	%r35|%p8, %r34, 1, 31, -1;
	add.s32 	%r38, %r35, %r34;
$L__BB17_6:
	or.b32  	%r36, %r10, %r1;
	setp.ne.s32 	%p9, %r36, 0;
	@%p9 bra 	$L__BB17_8;
	cvta.to.global.u64 	%rd8, %rd2;
	mul.wide.u32 	%rd9, %r2, 4;
	add.s64 	%rd10, %rd8, %rd9;
	st.global.u32 	[%rd10], %r38;
$L__BB17_8:
	ret;

}
	// .globl	_Z7reduce5IiLj32EEvPT_S1_j
.visible .entry _Z7reduce5IiLj32EEvPT_S1_j(
	.param .u64 .ptr .align 1 _Z7reduce5IiLj32EEvPT_S1_j_param_0,
	.param .u64 .ptr .align 1 _Z7reduce5IiLj32EEvPT_S1_j_param_1,
	.param .u32 _Z7reduce5IiLj32EEvPT_S1_j_param_2
)
{
	.reg .pred 	%p<10>;
	.reg .b32 	%r<38>;
	.reg .b64 	%rd<11>;

	ld.param.u64 	%rd3, [_Z7reduce5IiLj32EEvPT_S1_j_param_0];
	ld.param.u64 	%rd2, [_Z7reduce5IiLj32EEvPT_S1_j_param_1];
	ld.param.u32 	%r12, [_Z7reduce5IiLj32EEvPT_S1_j_param_2];
	cvta.to.global.u64 	%rd1, %rd3;
	mov.u32 	%r1, %tid.x;
	mov.u32 	%r2, %ctaid.x;
	shl.b32 	%r14, %r2, 6;
	add.s32 	%r3, %r14, %r1;
	setp.ge.u32 	%p1, %r3, %r12;
	mov.b32 	%r36, 0;
	@%p1 bra 	$L__BB18_2;
	mul.wide.u32 	%rd4, %r3, 4;
	add.s64 	%rd5, %rd1, %rd4;
	ld.global.u32 	%r36, [%rd5];
$L__BB18_2:
	add.s32 	%r6, %r3, 32;
	setp.ge.u32 	%p2, %r6, %r12;
	@%p2 bra 	$L__BB18_4;
	mul.wide.u32 	%rd6, %r6, 4;
	add.s64 	%rd7, %rd1, %rd6;
	ld.global.u32 	%r15, [%rd7];
	add.s32 	%r36, %r15, %r36;
$L__BB18_4:
	shl.b32 	%r16, %r1, 2;
	mov.u32 	%r17, __smem;
	add.s32 	%r18, %r17, %r16;
	st.shared.u32 	[%r18], %r36;
	barrier.sync 	0;
	barrier.sync 	0;
	barrier.sync 	0;
	barrier.sync 	0;
	mov.u32 	%r19, %tid.y;
	mov.u32 	%r20, %tid.z;
	mov.u32 	%r21, %ntid.x;
	mov.u32 	%r22, %ntid.y;
	mad.lo.s32 	%r23, %r20, %r22, %r19;
	mul.lo.s32 	%r9, %r23, %r21;
	add.s32 	%r24, %r9, %r1;
	setp.gt.u32 	%p3, %r24, 31;
	@%p3 bra 	$L__BB18_6;
	shfl.sync.down.b32	%r25|%p4, %r36, 16, 31, -1;
	add.s32 	%r26, %r25, %r36;
	shfl.sync.down.b32	%r27|%p5, %r26, 8, 31, -1;
	add.s32 	%r28, %r27, %r26;
	shfl.sync.down.b32	%r29|%p6, %r28, 4, 31, -1;
	add.s32 	%r30, %r29, %r28;
	shfl.sync.down.b32	%r31|%p7, %r30, 2, 31, -1;
	add.s32 	%r32, %r31, %r30;
	shfl.sync.down.b32	%r33|%p8, %r32, 1, 31, -1;
	add.s32 	%r36, %r33, %r32;
$L__BB18_6:
	or.b32  	%r34, %r9, %r1;
	setp.ne.s32 	%p9, %r34, 0;
	@%p9 bra 	$L__BB18_8;
	cvta.to.global.u64 	%rd8, %rd2;
	mul.wide.u32 	%rd9, %r2, 4;
	add.s64 	%rd10, %rd8, %rd9;
	st.global.u32 	[%rd10], %r36;
$L__BB18_8:
	ret;

}
	// .globl	_Z7reduce5IiLj16EEvPT_S1_j
.visible .entry _Z7reduce5IiLj16EEvPT_S1_j(
	.param .u64 .ptr .align 1 _Z7reduce5IiLj16EEvPT_S1_j_param_0,
	.param .u64 .ptr .align 1 _Z7reduce5IiLj16EEvPT_S1_j_param_1,
	.param .u32 _Z7reduce5IiLj16EEvPT_S1_j_param_2
)
{
	.reg .pred 	%p<10>;
	.reg .b32 	%r<38>;
	.reg .b64 	%rd<11>;

	ld.param.u64 	%rd3, [_Z7reduce5IiLj16EEvPT_S1_j_param_0];
	ld.param.u64 	%rd2, [_Z7reduce5IiLj16EEvPT_S1_j_param_1];
	ld.param.u32 	%r12, [_Z7reduce5IiLj16EEvPT_S1_j_param_2];
	cvta.to.global.u64 	%rd1, %rd3;
	mov.u32 	%r1, %tid.x;
	mov.u32 	%r2, %ctaid.x;
	shl.b32 	%r14, %r2, 5;
	add.s32 	%r3, %r14, %r1;
	setp.ge.u32 	%p1, %r3, %r12;
	mov.b32 	%r36, 0;
	@%p1 bra 	$L__BB19_2;
	mul.wide.u32 	%rd4, %r3, 4;
	add.s64 	%rd5, %rd1, %rd4;
	ld.global.u32 	%r36, [%rd5];
$L__BB19_2:
	add.s32 	%r6, %r3, 16;
	setp.ge.u32 	%p2, %r6, %r12;
	@%p2 bra 	$L__BB19_4;
	mul.wide.u32 	%rd6, %r6, 4;
	add.s64 	%rd7, %rd1, %rd6;
	ld.global.u32 	%r15, [%rd7];
	add.s32 	%r36, %r15, %r36;
$L__BB19_4:
	shl.b32 	%r16, %r1, 2;
	mov.u32 	%r17, __smem;
	add.s32 	%r18, %r17, %r16;
	st.shared.u32 	[%r18], %r36;
	barrier.sync 	0;
	barrier.sync 	0;
	barrier.sync 	0;
	barrier.sync 	0;
	mov.u32 	%r19, %tid.y;
	mov.u32 	%r20, %tid.z;
	mov.u32 	%r21, %ntid.x;
	mov.u32 	%r22, %ntid.y;
	mad.lo.s32 	%r23, %r20, %r22, %r19;
	mul.lo.s32 	%r9, %r23, %r21;
	add.s32 	%r24, %r9, %r1;
	setp.gt.u32 	%p3, %r24, 31;
	@%p3 bra 	$L__BB19_6;
	shfl.sync.down.b32	%r25|%p4, %r36, 16, 31, -1;
	add.s32 	%r26, %r25, %r36;
	shfl.sync.down.b32	%r27|%p5, %r26, 8, 31, -1;
	add.s32 	%r28, %r27, %r26;
	shfl.sync.down.b32	%r29|%p6, %r28, 4, 31, -1;
	add.s32 	%r30, %r29, %r28;
	shfl.sync.down.b32	%r31|%p7, %r30, 2, 31, -1;
	add.s32 	%r32, %r31, %r30;
	shfl.sync.down.b32	%r33|%p8, %r32, 1, 31, -1;
	add.s32 	%r36, %r33, %r32;
$L__BB19_6:
	or.b32  	%r34, %r9, %r1;
	setp.ne.s32 	%p9, %r34, 0;
	@%p9 bra 	$L__BB19_8;
	cvta.to.global.u64 	%rd8, %rd2;
	mul.wide.u32 	%rd9, %r2, 4;
	add.s64 	%rd10, %rd8, %rd9;
	st.global.u32 	[%rd10], %r36;
$L__BB19_8:
	ret;

}
	// .globl	_Z7reduce5IiLj8EEvPT_S1_j
.visible .entry _Z7reduce5IiLj8EEvPT_S1_j(
	.param .u64 .ptr .align 1 _Z7reduce5IiLj8EEvPT_S1_j_param_0,
	.param .u64 .ptr .align 1 _Z7reduce5IiLj8EEvPT_S1_j_param_1,
	.param .u32 _Z7reduce5IiLj8EEvPT_S1_j_param_2
)
{
	.reg .pred 	%p<10>;
	.reg .b32 	%r<38>;
	.reg .b64 	%rd<11>;

	ld.param.u64 	%rd3, [_Z7reduce5IiLj8EEvPT_S1_j_param_0];
	ld.param.u64 	%rd2, [_Z7reduce5IiLj8EEvPT_S1_j_param_1];
	ld.param.u32 	%r12, [_Z7reduce5IiLj8EEvPT_S1_j_param_2];
	cvta.to.global.u64 	%rd1, %rd3;
	mov.u32 	%r1, %tid.x;
	mov.u32 	%r2, %ctaid.x;
	shl.b32 	%r14, %r2, 4;
	add.s32 	%r3, %r14, %r1;
	setp.ge.u32 	%p1, %r3, %r12;
	mov.b32 	%r36, 0;
	@%p1 bra 	$L__BB20_2;
	mul.wide.u32 	%rd4, %r3, 4;
	add.s64 	%rd5, %rd1, %rd4;
	ld.global.u32 	%r36, [%rd5];
$L__BB20_2:
	add.s32 	%r6, %r3, 8;
	setp.ge.u32 	%p2, %r6, %r12;
	@%p2 bra 	$L__BB20_4;
	mul.wide.u32 	%rd6, %r6, 4;
	add.s64 	%rd7, %rd1, %rd6;
	ld.global.u32 	%r15, [%rd7];
	add.s32 	%r36, %r15, %r36;
$L__BB20_4:
	shl.b32 	%r16, %r1, 2;
	mov.u32 	%r17, __smem;
	add.s32 	%r18, %r17, %r16;
	st.shared.u32 	[%r18], %r36;
	barrier.sync 	0;
	barrier.sync 	0;
	barrier.sync 	0;
	barrier.sync 	0;
	mov.u32 	%r19, %tid.y;
	mov.u32 	%r20, %tid.z;
	mov.u32 	%r21, %ntid.x;
	mov.u32 	%r22, %ntid.y;
	mad.lo.s32 	%r23, %r20, %r22, %r19;
	mul.lo.s32 	%r9, %r23, %r21;
	add.s32 	%r24, %r9, %r1;
	setp.gt.u32 	%p3, %r24, 31;
	@%p3 bra 	$L__BB20_6;
	shfl.sync.down.b32	%r25|%p4, %r36, 16, 31, -1;
	add.s32 	%r26, %r25, %r36;
	shfl.sync.down.b32	%r27|%p5, %r26, 8, 31, -1;
	add.s32 	%r28, %r27, %r26;
	shfl.sync.down.b32	%r29|%p6, %r28, 4, 31, -1;
	add.s32 	%r30, %r29, %r28;
	shfl.sync.down.b32	%r31|%p7, %r30, 2, 31, -1;
	add.s32 	%r32, %r31, %r30;
	shfl.sync.down.b32	%r33|%p8, %r32, 1, 31, -1;
	add.s32 	%r36, %r33, %r32;
$L__BB20_6:
	or.b32  	%r34, %r9, %r1;
	setp.ne.s32 	%p9, %r34, 0;
	@%p9 bra 	$L__BB20_8;
	cvta.to.global.u64 	%rd8, %rd2;
	mul.wide.u32 	%rd9, %r2, 4;
	add.s64 	%rd10, %rd8, %rd9;
	st.global.u32 	[%rd10], %r36;
$L__BB20_8:
	ret;

}
	// .globl	_Z7reduce5IiLj4EEvPT_S1_j
.visible .entry _Z7reduce5IiLj4EEvPT_S1_j(
	.param .u64 .ptr .align 1 _Z7reduce5IiLj4EEvPT_S1_j_param_0,
	.param .u64 .ptr .align 1 _Z7reduce5IiLj4EEvPT_S1_j_param_1,
	.param .u32 _Z7reduce5IiLj4EEvPT_S1_j_param_2
)
{
	.reg .pred 	%p<10>;
	.reg .b32 	%r<38>;
	.reg .b64 	%rd<11>;

	ld.param.u64 	%rd3, [_Z7reduce5IiLj4EEvPT_S1_j_param_0];
	ld.param.u64 	%rd2, [_Z7reduce5IiLj4EEvPT_S1_j_param_1];
	ld.param.u32 	%r12, [_Z7reduce5IiLj4EEvPT_S1_j_param_2];
	cvta.to.global.u64 	%rd1, %rd3;
	mov.u32 	%r1, %tid.x;
	mov.u32 	%r2, %ctaid.x;
	shl.b32 	%r14, %r2, 3;
	add.s32 	%r3, %r14, %r1;
	setp.ge.u32 	%p1, %r3, %r12;
	mov.b32 	%r36, 0;
	@%p1 bra 	$L__BB21_2;
	mul.wide.u32 	%rd4, %r3, 4;
	add.s64 	%rd5, %rd1, %rd4;
	ld.global.u32 	%r36, [%rd5];
$L__BB21_2:
	add.s32 	%r6, %r3, 4;
	setp.ge.u32 	%p2, %r6, %r12;
	@%p2 bra 	$L__BB21_4;
	mul.wide.u32 	%rd6, %r6, 4;
	add.s64 	%rd7, %rd1, %rd6;
	ld.global.u32 	%r15, [%rd7];
	add.s32 	%r36, %r15, %r36;
$L__BB21_4:
	shl.b32 	%r16, %r1, 2;
	mov.u32 	%r17, __smem;
	add.s32 	%r18, %r17, %r16;
	st.shared.u32 	[%r18], %r36;
	barrier.sync 	0;
	barrier.sync 	0;
	barrier.sync 	0;
	barrier.sync 	0;
	mov.u32 	%r19, %tid.y;
	mov.u32 	%r20, %tid.z;
	mov.u32 	%r21, %ntid.x;
	mov.u32 	%r22, %ntid.y;
	mad.lo.s32 	%r23, %r20, %r22, %r19;
	mul.lo.s32 	%r9, %r23, %r21;
	add.s32 	%r24, %r9, %r1;
	setp.gt.u32 	%p3, %r24, 31;
	@%p3 bra 	$L__BB21_6;
	shfl.sync.down.b32	%r25|%p4, %r36, 16, 31, -1;
	add.s32 	%r26, %r25, %r36;
	shfl.sync.down.b32	%r27|%p5, %r26, 8, 31, -1;
	add.s32 	%r28, %r27, %r26;
	shfl.sync.down.b32	%r29|%p6, %r28, 4, 31, -1;
	add.s32 	%r30, %r29, %r28;
	shfl.sync.down.b32	%r31|%p7, %r30, 2, 31, -1;
	add.s32 	%r32, %r31, %r30;
	shfl.sync.down.b32	%r33|%p8, %r32, 1, 31, -1;
	add.s32 	%r36, %r33, %r32;
$L__BB21_6:
	or.b32  	%r34, %r9, %r1;
	setp.ne.s32 	%p9, %r34, 0;
	@%p9 bra 	$L__BB21_8;
	cvta.to.global.u64 	%rd8, %rd2;
	mul.wide.u32 	%rd9, %r2, 4;
	add.s64 	%rd10, %rd8, %rd9;
	st.global.u32 	[%rd10], %r36;
$L__BB21_8:
	ret;

}
	// .globl	_Z7reduce5IiLj2EEvPT_S1_j
.visible .entry _Z7reduce5IiLj2EEvPT_S1_j(
	.param .u64 .ptr .align 1 _Z7reduce5IiLj2EEvPT_S1_j_param_0,
	.param .u64 .ptr .align 1 _Z7reduce5IiLj2EEvPT_S1_j_param_1,
	.param .u32 _Z7reduce5IiLj2EEvPT_S1_j_param_2
)
{
	.reg .pred 	%p<10>;
	.reg .b32 	%r<38>;
	.reg .b64 	%rd<11>;

	ld.param.u64 	%rd3, [_Z7reduce5IiLj2EEvPT_S1_j_param_0];
	ld.param.u64 	%rd2, [_Z7reduce5IiLj2EEvPT_S1_j_param_1];
	ld.param.u32 	%r12, [_Z7reduce5IiLj2EEvPT_S1_j_param_2];
	cvta.to.global.u64 	%rd1, %rd3;
	mov.u32 	%r1, %tid.x;
	mov.u32 	%r2, %ctaid.x;
	shl.b32 	%r14, %r2, 2;
	add.s32 	%r3, %r14, %r1;
	setp.ge.u32 	%p1, %r3, %r12;
	mov.b32 	%r36, 0;
	@%p1 bra 	$L__BB22_2;
	mul.wide.u32 	%rd4, %r3, 4;
	add.s64 	%rd5, %rd1, %rd4;
	ld.global.u32 	%r36, [%rd5];
$L__BB22_2:
	add.s32 	%r6, %r3, 2;
	setp.ge.u32 	%p2, %r6, %r12;
	@%p2 bra 	$L__BB22_4;
	mul.wide.u32 	%rd6, %r6, 4;
	add.s64 	%rd7, %rd1, %rd6;
	ld.global.u32 	%r15, [%rd7];
	add.s32 	%r36, %r15, %r36;
$L__BB22_4:
	shl.b32 	%r16, %r1, 2;
	mov.u32 	%r17, __smem;
	add.s32 	%r18, %r17, %r16;
	st.shared.u32 	[%r18], %r36;
	barrier.sync 	0;
	barrier.sync 	0;
	barrier.sync 	0;
	barrier.sync 	0;
	mov.u32 	%r19, %tid.y;
	mov.u32 	%r20, %tid.z;
	mov.u32 	%r21, %ntid.x;
	mov.u32 	%r22, %ntid.y;
	mad.lo.s32 	%r23, %r20, %r22, %r19;
	mul.lo.s32 	%r9, %r23, %r21;
	add.s32 	%r24, %r9, %r1;
	setp.gt.u32 	%p3, %r24, 31;
	@%p3 bra 	$L__BB22_6;
	shfl.sync.down.b32	%r25|%p4, %r36, 16, 31, -1;
	add.s32 	%r26, %r25, %r36;
	shfl.sync.down.b32	%r27|%p5, %r26, 8, 31, -1;
	add.s32 	%r28, %r27, %r26;
	shfl.sync.down.b32	%r29|%p6, %r28, 4, 31, -1;
	add.s32 	%r30, %r29, %r28;
	shfl.sync.down.b32	%r31|%p7, %r30, 2, 31, -1;
	add.s32 	%r32, %r31, %r30;
	shfl.sync.down.b32	%r33|%p8, %r32, 1, 31, -1;
	add.s32 	%r36, %r33, %r32;
$L__BB22_6:
	or.b32  	%r34, %r9, %r1;
	setp.ne.s32 	%p9, %r34, 0;
	@%p9 bra 	$L__BB22_8;
	cvta.to.global.u64 	%rd8, %rd2;
	mul.wide.u32 	%rd9, %r2, 4;
	add.s64 	%rd10, %rd8, %rd9;
	st.global.u32 	[%rd10], %r36;
$L__BB22_8:
	ret;

}
	// .globl	_Z7reduce5IiLj1EEvPT_S1_j
.visible .entry _Z7reduce5IiLj1EEvPT_S1_j(
	.param .u64 .ptr .align 1 _Z7reduce5IiLj1EEvPT_S1_j_param_0,
	.param .u64 .ptr .align 1 _Z7reduce5IiLj1EEvPT_S1_j_param_1,
	.param .u32 _Z7reduce5IiLj1EEvPT_S1_j_param_2
)
{
	.reg .pred 	%p<10>;
	.reg .b32 	%r<38>;
	.reg .b64 	%rd<11>;

	ld.param.u64 	%rd3, [_Z7reduce5IiLj1EEvPT_S1_j_param_0];
	ld.param.u64 	%rd2, [_Z7reduce5IiLj1EEvPT_S1_j_param_1];
	ld.param.u32 	%r12, [_Z7reduce5IiLj1EEvPT_S1_j_param_2];
	cvta.to.global.u64 	%rd1, %rd3;
	mov.u32 	%r1, %tid.x;
	mov.u32 	%r2, %ctaid.x;
	shl.b32 	%r14, %r2, 1;
	add.s32 	%r3, %r14, %r1;
	setp.ge.u32 	%p1, %r3, %r12;
	mov.b32 	%r36, 0;
	@%p1 bra 	$L__BB23_2;
	mul.wide.u32 	%rd4, %r3, 4;
	add.s64 	%rd5, %rd1, %rd4;
	ld.global.u32 	%r36, [%rd5];
$L__BB23_2:
	add.s32 	%r6, %r3, 1;
	setp.ge.u32 	%p2, %r6, %r12;
	@%p2 bra 	$L__BB23_4;
	mul.wide.u32 	%rd6, %r6, 4;
	add.s64 	%rd7, %rd1, %rd6;
	ld.global.u32 	%r15, [%rd7];
	add.s32 	%r36, %r15, %r36;
$L__BB23_4:
	shl.b32 	%r16, %r1, 2;
	mov.u32 	%r17, __smem;
	add.s32 	%r18, %r17, %r16;
	st.shared.u32 	[%r18], %r36;
	barrier.sync 	0;
	barrier.sync 	0;
	barrier.sync 	0;
	barrier.sync 	0;
	mov.u32 	%r19, %tid.y;
	mov.u32 	%r20, %tid.z;
	mov.u32 	%r21, %ntid.x;
	mov.u32 	%r22, %ntid.y;
	mad.lo.s32 	%r23, %r20, %r22, %r19;
	mul.lo.s32 	%r9, %r23, %r21;
	add.s32 	%r24, %r9, %r1;
	setp.gt.u32 	%p3, %r24, 31;
	@%p3 bra 	$L__BB23_6;
	shfl.sync.down.b32	%r25|%p4, %r36, 16, 31, -1;
	add.s32 	%r26, %r25, %r36;
	shfl.sync.down.b32	%r27|%p5, %r26, 8, 31, -1;
	add.s32 	%r28, %r27, %r26;
	shfl.sync.down.b32	%r29|%p6, %r28, 4, 31, -1;
	add.s32 	%r30, %r29, %r28;
	shfl.sync.down.b32	%r31|%p7, %r30, 2, 31, -1;
	add.s32 	%r32, %r31, %r30;
	shfl.sync.down.b32	%r33|%p8, %r32, 1, 31, -1;
	add.s32 	%r36, %r33, %r32;
$L__BB23_6:
	or.b32  	%r34, %r9, %r1;
	setp.ne.s32 	%p9, %r34, 0;
	@%p9 bra 	$L__BB23_8;
	cvta.to.global.u64 	%rd8, %rd2;
	mul.wide.u32 	%rd9, %r2, 4;
	add.s64 	%rd10, %rd8, %rd9;
	st.global.u32 	[%rd10], %r36;
$L__BB23_8:
	ret;

}
	// .globl	_Z7reduce6IiLj512ELb1EEvPT_S1_j
.visible .entry _Z7reduce6IiLj512ELb1EEvPT_S1_j(
	.param .u64 .ptr .align 1 _Z7reduce6IiLj512ELb1EEvPT_S1_j_param_0,
	.param .u64 .ptr .align 1 _Z7reduce6IiLj512ELb1EEvPT_S1_j_param_1,
	.param .u32 _Z7reduce6IiLj512ELb1EEvPT_S1_j_param_2
)
{
	.reg .pred 	%p<13>;
	.reg .b32 	%r<59>;
	.reg .b64 	%rd<11>;

	ld.param.u64 	%rd2, [_Z7reduce6IiLj512ELb1EEvPT_S1_j_param_0];
	ld.param.u64 	%rd3, [_Z7reduce6IiLj512ELb1EEvPT_S1_j_param_1];
	ld.param.u32 	%r20, [_Z7reduce6IiLj512ELb1EEvPT_S1_j_param_2];
	mov.u32 	%r1, %tid.x;
	mov.u32 	%r2, %ctaid.x;
	shl.b32 	%r22, %r2, 10;
	or.b32  	%r52, %r22, %r1;
	setp.ge.u32 	%p1, %r52, %r20;
	mov.b32 	%r54, 0;
	@%p1 bra 	$L__BB24_3;
	cvta.to.global.u64 	%rd1, %rd2;
	mov.u32 	%r24, %nctaid.x;
	shl.b32 	%r4, %r24, 10;
	mov.b32 	%r54, 0;
$L__BB24_2:
	mul.wide.u32 	%rd4, %r52, 4;
	add.s64 	%rd5, %rd1, %rd4;
	ld.global.u32 	%r25, [%rd5];
	add.s32 	%r26, %r25, %r54;
	add.s32 	%r27, %r52, 512;
	mul.wide.u32 	%rd6, %r27, 4;
	add.s64 	%rd7, %rd1, %rd6;
	ld.global.u32 	%r28, [%rd7];
	add.s32 	%r54, %r26, %r28;
	add.s32 	%r52, %r52, %r4;
	setp.lt.u32 	%p2, %r52, %r20;
	@%p2 bra 	$L__BB24_2;
$L__BB24_3:
	shl.b32 	%r29, %r1, 2;
	mov.u32 	%r30, __smem;
	add.s32 	%r10, %r30, %r29;
	st.shared.u32 	[%r10], %r54;
	barrier.sync 	0;
	setp.gt.u32 	%p3, %r1, 255;
	@%p3 bra 	$L__BB24_5;
	ld.shared.u32 	%r31, [%r10+1024];
	add.s32 	%r54, %r31, %r54;
	st.shared.u32 	[%r10], %r54;
$L__BB24_5:
	barrier.sync 	0;
	setp.gt.u32 	%p4, %r1, 127;
	@%p4 bra 	$L__BB24_7;
	ld.shared.u32 	%r32, [%r10+512];
	add.s32 	%r54, %r32, %r54;
	st.shared.u32 	[%r10], %r54;
$L__BB24_7:
	barrier.sync 	0;
	setp.gt.u32 	%p5, %r1, 63;
	@%p5 bra 	$L__BB24_9;
	ld.shared.u32 	%r33, [%r10+256];
	add.s32 	%r54, %r33, %r54;
	st.shared.u32 	[%r10], %r54;
$L__BB24_9:
	barrier.sync 	0;
	mov.u32 	%r34, %tid.y;
	mov.u32 	%r35, %tid.z;
	mov.u32 	%r36, %ntid.x;
	mov.u32 	%r37, %ntid.y;
	mad.lo.s32 	%r38, %r35, %r37, %r34;
	mul.lo.s32 	%r17, %r38, %r36;
	add.s32 	%r39, %r17, %r1;
	setp.gt.u32 	%p6, %r39, 31;
	@%p6 bra 	$L__BB24_11;
	ld.shared.u32 	%r40, [%r10+128];
	add.s32 	%r41, %r40, %r54;
	shfl.sync.down.b32	%r42|%p7, %r41, 16, 31, -1;
	add.s32 	%r43, %r42, %r41;
	shfl.sync.down.b32	%r44|%p8, %r43, 8, 31, -1;
	add.s32 	%r45, %r44, %r43;
	shfl.sync.down.b32	%r46|%p9, %r45, 4, 31, -1;
	add.s32 	%r47, %r46, %r45;
	shfl.sync.down.b32	%r48|%p10, %r47, 2, 31, -1;
	add.s32 	%r49, %r48, %r47;
	shfl.sync.down.b32	%r50|%p11, %r49, 1, 31, -1;
	add.s32 	%r54, %r50, %r49;
$L__BB24_11:
	or.b32  	%r51, %r17, %r1;
	setp.ne.s32 	%p12, %r51, 0;
	@%p12 bra 	$L__BB24_13;
	cvta.to.global.u64 	%rd8, %rd3;
	mul.wide.u32 	%rd9, %r2, 4;
	add.s64 	%rd10, %rd8, %rd9;
	st.global.u32 	[%rd10], %r54;
$L__BB24_13:
	ret;

}
	// .globl	_Z7reduce6IiLj256ELb1EEvPT_S1_j
.visible .entry _Z7reduce6IiLj256ELb1EEvPT_S1_j(
	.param .u64 .ptr .align 1 _Z7reduce6IiLj256ELb1EEvPT_S1_j_param_0,
	.param .u64 .ptr .align 1 _Z7reduce6IiLj256ELb1EEvPT_S1_j_param_1,
	.param .u32 _Z7reduce6IiLj256ELb1EEvPT_S1_j_param_2
)
{
	.reg .pred 	%p<12>;
	.reg .b32 	%r<55>;
	.reg .b64 	%rd<11>;

	ld.param.u64 	%rd2, [_Z7reduce6IiLj256ELb1EEvPT_S1_j_param_0];
	ld.param.u64 	%rd3, [_Z7reduce6IiLj256ELb1EEvPT_S1_j_param_1];
	ld.param.u32 	%r18, [_Z7reduce6IiLj256ELb1EEvPT_S1_j_param_2];
	mov.u32 	%r1, %tid.x;
	mov.u32 	%r2, %ctaid.x;
	shl.b32 	%r20, %r2, 9;
	add.s32 	%r49, %r20, %r1;
	setp.ge.u32 	%p1, %r49, %r18;
	mov.b32 	%r51, 0;
	@%p1 bra 	$L__BB25_3;
	cvta.to.global.u64 	%rd1, %rd2;
	mov.u32 	%r22, %nctaid.x;
	shl.b32 	%r4, %r22, 9;
	mov.b32 	%r51, 0;
$L__BB25_2:
	mul.wide.u32 	%rd4, %r49, 4;
	add.s64 	%rd5, %rd1, %rd4;
	ld.global.u32 	%r23, [%rd5];
	add.s32 	%r24, %r23, %r51;
	add.s32 	%r25, %r49, 256;
	mul.wide.u32 	%rd6, %r25, 4;
	add.s64 	%rd7, %rd1, %rd6;
	ld.global.u32 	%r26, [%rd7];
	add.s32 	%r51, %r24, %r26;
	add.s32 	%r49, %r49, %r4;
	setp.lt.u32 	%p2, %r49, %r18;
	@%p2 bra 	$L__BB25_2;
$L__BB25_3:
	shl.b32 	%r27, %r1, 2;
	mov.u32 	%r28, __smem;
	add.s32 	%r10, %r28, %r27;
	st.shared.u32 	[%r10], %r51;
	barrier.sync 	0;
	barrier.sync 	0;
	setp.gt.u32 	%p3, %r1, 127;
	@%p3 bra 	$L__BB25_5;
	ld.shared.u32 	%r29, [%r10+512];
	add.s32 	%r51, %r29, %r51;
	st.shared.u32 	[%r10], %r51;
$L__BB25_5:
	barrier.sync 	0;
	setp.gt.u32 	%p4, %r1, 63;
	@%p4 bra 	$L__BB25_7;
	ld.shared.u32 	%r30, [%r10+256];
	add.s32 	%r51, %r30, %r51;
	st.shared.u32 	[%r10], %r51;
$L__BB25_7:
	barrier.sync 	0;
	mov.u32 	%r31, %tid.y;
	mov.u32 	%r32, %tid.z;
	mov.u32 	%r33, %ntid.x;
	mov.u32 	%r34, %ntid.y;
	mad.lo.s32 	%r35, %r32, %r34, %r31;
	mul.lo.s32 	%r15, %r35, %r33;
	add.s32 	%r36, %r15, %r1;
	setp.gt.u32 	%p5, %r36, 31;
	@%p5 bra 	$L__BB25_9;
	ld.shared.u32 	%r37, [%r10+128];
	add.s32 	%r38, %r37, %r51;
	shfl.sync.down.b32	%r39|%p6, %r38, 16, 31, -1;
	add.s32 	%r40, %r39, %r38;
	shfl.sync.down.b32	%r41|%p7, %r40, 8, 31, -1;
	add.s32 	%r42, %r41, %r40;
	shfl.sync.down.b32	%r43|%p8, %r42, 4, 31, -1;
	add.s32 	%r44, %r43, %r42;
	shfl.sync.down.b32	%r45|%p9, %r44, 2, 31, -1;
	add.s32 	%r46, %r45, %r44;
	shfl.sync.down.b32	%r47|%p10, %r46, 1, 31, -1;
	add.s32 	%r51, %r47, %r46;
$L__BB25_9:
	or.b32  	%r48, %r15, %r1;
	setp.ne.s32 	%p11, %r48, 0;
	@%p11 bra 	$L__BB25_11;
	cvta.to.global.u64 	%rd8, %rd3;
	mul.wide.u32 	%rd9, %r2, 4;
	add.s64 	%rd10, %rd8, %rd9;
	st.global.u32 	[%rd10], %r51;
$L__BB25_11:
	ret;

}
	// .globl	_Z7reduce6IiLj128ELb1EEvPT_S1_j
.visible .entry _Z7reduce6IiLj128ELb1EEvPT_S1_j(
	.param .u64 .ptr .align 1 _Z7reduce6IiLj128ELb1EEvPT_S1_j_param_0,
	.param .u64 .ptr .align 1 _Z7reduce6IiLj128ELb1EEvPT_S1_j_param_1,
	.param .u32 _Z7reduce6IiLj128ELb1EEvPT_S1_j_param_2
)
{
	.reg .pred 	%p<11>;
	.reg .b32 	%r<51>;
	.reg .b64 	%rd<11>;

	ld.param.u64 	%rd2, [_Z7reduce6IiLj128ELb1EEvPT_S1_j_param_0];
	ld.param.u64 	%rd3, [_Z7reduce6IiLj128ELb1EEvPT_S1_j_param_1];
	ld.param.u32 	%r16, [_Z7reduce6IiLj128ELb1EEvPT_S1_j_param_2];
	mov.u32 	%r1, %tid.x;
	mov.u32 	%r2, %ctaid.x;
	shl.b32 	%r18, %r2, 8;
	add.s32 	%r46, %r18, %r1;
	setp.ge.u32 	%p1, %r46, %r16;
	mov.b32 	%r48, 0;
	@%p1 bra 	$L__BB26_3;
	cvta.to.global.u64 	%rd1, %rd2;
	mov.u32 	%r20, %nctaid.x;
	shl.b32 	%r4, %r20, 8;
	mov.b32 	%r48, 0;
$L__BB26_2:
	mul.wide.u32 	%rd4, %r46, 4;
	add.s64 	%rd5, %rd1, %rd4;
	ld.global.u32 	%r21, [%rd5];
	add.s32 	%r22, %r21, %r48;
	add.s32 	%r23, %r46, 128;
	mul.wide.u32 	%rd6, %r23, 4;
	add.s64 	%rd7, %rd1, %rd6;
	ld.global.u32 	%r24, [%rd7];
	add.s32 	%r48, %r22, %r24;
	add.s32 	%r46, %r46, %r4;
	setp.lt.u32 	%p2, %r46, %r16;
	@%p2 bra 	$L__BB26_2;
$L__BB26_3:
	shl.b32 	%r25, %r1, 2;
	mov.u32 	%r26, __smem;
	add.s32 	%r10, %r26, %r25;
	st.shared.u32 	[%r10], %r48;
	barrier.sync 	0;
	barrier.sync 	0;
	barrier.sync 	0;
	setp.gt.u32 	%p3, %r1, 63;
	@%p3 bra 	$L__BB26_5;
	ld.shared.u32 	%r27, [%r10+256];
	add.s32 	%r48, %r27, %r48;
	st.shared.u32 	[%r10], %r48;
$L__BB26_5:
	barrier.sync 	0;
	mov.u32 	%r28, %tid.y;
	mov.u32 	%r29, %tid.z;
	mov.u32 	%r30, %ntid.x;
	mov.u32 	%r31, %ntid.y;
	mad.lo.s32 	%r32, %r29, %r31, %r28;
	mul.lo.s32 	%r13, %r32, %r30;
	add.s32 	%r33, %r13, %r1;
	setp.gt.u32 	%p4, %r33, 31;
	@%p4 bra 	$L__BB26_7;
	ld.shared.u32 	%r34, [%r10+128];
	add.s32 	%r35, %r34, %r48;
	shfl.sync.down.b32	%r36|%p5, %r35, 16, 31, -1;
	add.s32 	%r37, %r36, %r35;
	shfl.sync.down.b32	%r38|%p6, %r37, 8, 31, -1;
	add.s32 	%r39, %r38, %r37;
	shfl.sync.down.b32	%r40|%p7, %r39, 4, 31, -1;
	add.s32 	%r41, %r40, %r39;
	shfl.sync.down.b32	%r42|%p8, %r41, 2, 31, -1;
	add.s32 	%r43, %r42, %r41;
	shfl.sync.down.b32	%r44|%p9, %r43, 1, 31, -1;
	add.s32 	%r48, %r44, %r43;
$L__BB26_7:
	or.b32  	%r45, %r13, %r1;
	setp.ne.s32 	%p10, %r45, 0;
	@%p10 bra 	$L__BB26_9;
	cvta.to.global.u64 	%rd8, %rd3;
	mul.wide.u32 	%rd9, %r2, 4;
	add.s64 	%rd10, %rd8, %rd9;
	st.global.u32 	[%rd10], %r48;
$L__BB26_9:
	ret;

}
	// .globl	_Z7reduce6IiLj64ELb1EEvPT_S1_j
.visible .entry _Z7reduce6IiLj64ELb1EEvPT_S1_j(
	.param .u64 .ptr .align 1 _Z7reduce6IiLj64ELb1EEvPT_S1_j_param_0,
	.param .u64 .ptr .align 1 _Z7reduce6IiLj64ELb1EEvPT_S1_j_param_1,
	.param .u32 _Z7reduce6IiLj64ELb1EEvPT_S1_j_param_2
)
{
	.reg .pred 	%p<10>;
	.reg .b32 	%r<47>;
	.reg .b64 	%rd<11>;

	ld.param.u64 	%rd2, [_Z7reduce6IiLj64ELb1EEvPT_S1_j_param_0];
	ld.param.u64 	%rd3, [_Z7reduce6IiLj64ELb1EEvPT_S1_j_param_1];
	ld.param.u32 	%r14, [_Z7reduce6IiLj64ELb1EEvPT_S1_j_param_2];
	mov.u32 	%r1, %tid.x;
	mov.u32 	%r2, %ctaid.x;
	shl.b32 	%r16, %r2, 7;
	add.s32 	%r43, %r16, %r1;
	setp.ge.u32 	%p1, %r43, %r14;
	mov.b32 	%r45, 0;
	@%p1 bra 	$L__BB27_3;
	cvta.to.global.u64 	%rd1, %rd2;
	mov.u32 	%r18, %nctaid.x;
	shl.b32 	%r4, %r18, 7;
	mov.b32 	%r45, 0;
$L__BB27_2:
	mul.wide.u32 	%rd4, %r43, 4;
	add.s64 	%rd5, %rd1, %rd4;
	ld.global.u32 	%r19, [%rd5];
	add.s32 	%r20, %r19, %r45;
	add.s32 	%r21, %r43, 64;
	mul.wide.u32 	%rd6, %r21, 4;
	add.s64 	%rd7, %rd1, %rd6;
	ld.global.u32 	%r22, [%rd7];
	add.s32 	%r45, %r20, %r22;
	add.s32 	%r43, %r43, %r4;
	setp.lt.u32 	%p2, %r43, %r14;
	@%p2 bra 	$L__BB27_2;
$L__BB27_3:
	shl.b32 	%r23, %r1, 2;
	mov.u32 	%r24, __smem;
	add.s32 	%r10, %r24, %r23;
	st.shared.u32 	[%r10], %r45;
	barrier.sync 	0;
	barrier.sync 	0;
	barrier.sync 	0;
	barrier.sync 	0;
	mov.u32 	%r25, %tid.y;
	mov.u32 	%r26, %tid.z;
	mov.u32 	%r27, %ntid.x;
	mov.u32 	%r28, %ntid.y;
	mad.lo.s32 	%r29, %r26, %r28, %r25;
	mul.lo.s32 	%r11, %r29, %r27;
	add.s32 	%r30, %r11, %r1;
	setp.gt.u32 	%p3, %r30, 31;
	@%p3 bra 	$L__BB27_5;
	ld.shared.u32 	%r31, [%r10+128];
	add.s32 	%r32, %r31, %r45;
	shfl.sync.down.b32	%r33|%p4, %r32, 16, 31, -1;
	add.s32 	%r34, %r33, %r32;
	shfl.sync.down.b32	%r35|%p5, %r34, 8, 31, -1;
	add.s32 	%r36, %r35, %r34;
	shfl.sync.down.b32	%r37|%p6, %r36, 4, 31, -1;
	add.s32 	%r38, %r37, %r36;
	shfl.sync.down.b32	%r39|%p7, %r38, 2, 31, -1;
	add.s32 	%r40, %r39, %r38;
	shfl.sync.down.b32	%r41|%p8, %r40, 1, 31, -1;
	add.s32 	%r45, %r41, %r40;
$L__BB27_5:
	or.b32  	%r42, %r11, %r1;
	setp.ne.s32 	%p9, %r42, 0;
	@%p9 bra 	$L__BB27_7;
	cvta.to.global.u64 	%rd8, %rd3;
	mul.wide.u32 	%rd9, %r2, 4;
	add.s64 	%rd10, %rd8, %rd9;
	st.global.u32 	[%rd10], %r45;
$L__BB27_7:
	ret;

}
	// .globl	_Z7reduce6IiLj32ELb1EEvPT_S1_j
.visible .entry _Z7reduce6IiLj32ELb1EEvPT_S1_j(
	.param .u64 .ptr .align 1 _Z7reduce6IiLj32ELb1EEvPT_S1_j_param_0,
	.param .u64 .ptr .align 1 _Z7reduce6IiLj32ELb1EEvPT_S1_j_param_1,
	.param .u32 _Z7reduce6IiLj32ELb1EEvPT_S1_j_param_2
)
{
	.reg .pred 	%p<10>;
	.reg .b32 	%r<45>;
	.reg .b64 	%rd<11>;

	ld.param.u64 	%rd2, [_Z7reduce6IiLj32ELb1EEvPT_S1_j_param_0];
	ld.param.u64 	%rd3, [_Z7reduce6IiLj32ELb1EEvPT_S1_j_param_1];
	ld.param.u32 	%r13, [_Z7reduce6IiLj32ELb1EEvPT_S1_j_param_2];
	mov.u32 	%r1, %tid.x;
	mov.u32 	%r2, %ctaid.x;
	shl.b32 	%r15, %r2, 6;
	add.s32 	%r41, %r15, %r1;
	setp.ge.u32 	%p1, %r41, %r13;
	mov.b32 	%r43, 0;
	@%p1 bra 	$L__BB28_3;
	cvta.to.global.u64 	%rd1, %rd2;
	mov.u32 	%r17, %nctaid.x;
	shl.b32 	%r4, %r17, 6;
	mov.b32 	%r43, 0;
$L__BB28_2:
	mul.wide.u32 	%rd4, %r41, 4;
	add.s64 	%rd5, %rd1, %rd4;
	ld.global.u32 	%r18, [%rd5];
	add.s32 	%r19, %r18, %r43;
	add.s32 	%r20, %r41, 32;
	mul.wide.u32 	%rd6, %r20, 4;
	add.s64 	%rd7, %rd1, %rd6;
	ld.global.u32 	%r21, [%rd7];
	add.s32 	%r43, %r19, %r21;
	add.s32 	%r41, %r41, %r4;
	setp.lt.u32 	%p2, %r41, %r13;
	@%p2 bra 	$L__BB28_2;
$L__BB28_3:
	shl.b32 	%r22, %r1, 2;
	mov.u32 	%r23, __smem;
	add.s32 	%r24, %r23, %r22;
	st.shared.u32 	[%r24], %r43;
	barrier.sync 	0;
	barrier.sync 	0;
	barrier.sync 	0;
	barrier.sync 	0;
	mov.u32 	%r25, %tid.y;
	mov.u32 	%r26, %tid.z;
	mov.u32 	%r27, %ntid.x;
	mov.u32 	%r28, %ntid.y;
	mad.lo.s32 	%r29, %r26, %r28, %r25;
	mul.lo.s32 	%r10, %r29, %r27;
	add.s32 	%r30, %r10, %r1;
	setp.gt.u32 	%p3, %r30, 31;
	@%p3 bra 	$L__BB28_5;
	shfl.sync.down.b32	%r31|%p4, %r43, 16, 31, -1;
	add.s32 	%r32, %r31, %r43;
	shfl.sync.down.b32	%r33|%p5, %r32, 8, 31, -1;
	add.s32 	%r34, %r33, %r32;
	shfl.sync.down.b32	%r35|%p6, %r34, 4, 31, -1;
	add.s32 	%r36, %r35, %r34;
	shfl.sync.down.b32	%r37|%p7, %r36, 2, 31, -1;
	add.s32 	%r38, %r37, %r36;
	shfl.sync.down.b32	%r39|%p8, %r38, 1, 31, -1;
	add.s32 	%r43, %r39, %r38;
$L__BB28_5:
	or.b32  	%r40, %r10, %r1;
	setp.ne.s32 	%p9, %r40, 0;
	@%p9 bra 	$L__BB28_7;
	cvta.to.global.u64 	%rd8, %rd3;
	mul.wide.u32 	%rd9, %r2, 4;
	add.s64 	%rd10, %rd8, %rd9;
	st.global.u32 	[%rd10], %r43;
$L__BB28_7:
	ret;

}
	// .globl	_Z7reduce6IiLj16ELb1EEvPT_S1_j
.visible .entry _Z7reduce6IiLj16ELb1EEvPT_S1_j(
	.param .u64 .ptr .align 1 _Z7reduce6IiLj16ELb1EEvPT_S1_j_param_0,
	.param .u64 .ptr .align 1 _Z7reduce6IiLj16ELb1EEvPT_S1_j_param_1,
	.param .u32 _Z7reduce6IiLj16ELb1EEvPT_S1_j_param_2
)
{
	.reg .pred 	%p<10>;
	.reg .b32 	%r<45>;
	.reg .b64 	%rd<11>;

	ld.param.u64 	%rd2, [_Z7reduce6IiLj16ELb1EEvPT_S1_j_param_0];
	ld.param.u64 	%rd3, [_Z7reduce6IiLj16ELb1EEvPT_S1_j_param_1];
	ld.param.u32 	%r13, [_Z7reduce6IiLj16ELb1EEvPT_S1_j_param_2];
	mov.u32 	%r1, %tid.x;
	mov.u32 	%r2, %ctaid.x;
	shl.b32 	%r15, %r2, 5;
	add.s32 	%r41, %r15, %r1;
	setp.ge.u32 	%p1, %r41, %r13;
	mov.b32 	%r43, 0;
	@%p1 bra 	$L__BB29_3;
	cvta.to.global.u64 	%rd1, %rd2;
	mov.u32 	%r17, %nctaid.x;
	shl.b32 	%r4, %r17, 5;
	mov.b32 	%r43, 0;
$L__BB29_2:
	mul.wide.u32 	%rd4, %r41, 4;
	add.s64 	%rd5, %rd1, %rd4;
	ld.global.u32 	%r18, [%rd5];
	add.s32 	%r19, %r18, %r43;
	add.s32 	%r20, %r41, 16;
	mul.wide.u32 	%rd6, %r20, 4;
	add.s64 	%rd7, %rd1, %rd6;
	ld.global.u32 	%r21, [%rd7];
	add.s32 	%r43, %r19, %r21;
	add.s32 	%r41, %r41, %r4;
	setp.lt.u32 	%p2, %r41, %r13;
	@%p2 bra 	$L__BB29_2;
$L__BB29_3:
	shl.b32 	%r22, %r1, 2;
	mov.u32 	%r23, __smem;
	add.s32 	%r24, %r23, %r22;
	st.shared.u32 	[%r24], %r43;
	barrier.sync 	0;
	barrier.sync 	0;
	barrier.sync 	0;
	barrier.sync 	0;
	mov.u32 	%r25, %tid.y;
	mov.u32 	%r26, %tid.z;
	mov.u32 	%r27, %ntid.x;
	mov.u32 	%r28, %ntid.y;
	mad.lo.s32 	%r29, %r26, %r28, %r25;
	mul.lo.s32 	%r10, %r29, %r27;
	add.s32 	%r30, %r10, %r1;
	setp.gt.u32 	%p3, %r30, 31;
	@%p3 bra 	$L__BB29_5;
	shfl.sync.down.b32	%r31|%p4, %r43, 16, 31, -1;
	add.s32 	%r32, %r31, %r43;
	shfl.sync.down.b32	%r33|%p5, %r32, 8, 31, -1;
	add.s32 	%r34, %r33, %r32;
	shfl.sync.down.b32	%r35|%p6, %r34, 4, 31, -1;
	add.s32 	%r36, %r35, %r34;
	shfl.sync.down.b32	%r37|%p7, %r36, 2, 31, -1;
	add.s32 	%r38, %r37, %r36;
	shfl.sync.down.b32	%r39|%p8, %r38, 1, 31, -1;
	add.s32 	%r43, %r39, %r38;
$L__BB29_5:
	or.b32  	%r40, %r10, %r1;
	setp.ne.s32 	%p9, %r40, 0;
	@%p9 bra 	$L__BB29_7;
	cvta.to.global.u64 	%rd8, %rd3;
	mul.wide.u32 	%rd9, %r2, 4;
	add.s64 	%rd10, %rd8, %rd9;
	st.global.u32 	[%rd10], %r43;
$L__BB29_7:
	ret;

}
	// .globl	_Z7reduce6IiLj8ELb1EEvPT_S1_j
.visible .entry _Z7reduce6IiLj8ELb1EEvPT_S1_j(
	.param .u64 .ptr .align 1 _Z7reduce6IiLj8ELb1EEvPT_S1_j_param_0,
	.param .u64 .ptr .align 1 _Z7reduce6IiLj8ELb1EEvPT_S1_j_param_1,
	.param .u32 _Z7reduce6IiLj8ELb1EEvPT_S1_j_param_2
)
{
	.reg .pred 	%p<10>;
	.reg .b32 	%r<45>;
	.reg .b64 	%rd<11>;

	ld.param.u64 	%rd2, [_Z7reduce6IiLj8ELb1EEvPT_S1_j_param_0];
	ld.param.u64 	%rd3, [_Z7reduce6IiLj8ELb1EEvPT_S1_j_param_1];
	ld.param.u32 	%r13, [_Z7reduce6IiLj8ELb1EEvPT_S1_j_param_2];
	mov.u32 	%r1, %tid.x;
	mov.u32 	%r2, %ctaid.x;
	shl.b32 	%r15, %r2, 4;
	add.s32 	%r41, %r15, %r1;
	setp.ge.u32 	%p1, %r41, %r13;
	mov.b32 	%r43, 0;
	@%p1 bra 	$L__BB30_3;
	cvta.to.global.u64 	%rd1, %rd2;
	mov.u32 	%r17, %nctaid.x;
	shl.b32 	%r4, %r17, 4;
	mov.b32 	%r43, 0;
$L__BB30_2:
	mul.wide.u32 	%rd4, %r41, 4;
	add.s64 	%rd5, %rd1, %rd4;
	ld.global.u32 	%r18, [%rd5];
	add.s32 	%r19, %r18, %r43;
	add.s32 	%r20, %r41, 8;
	mul.wide.u32 	%rd6, %r20, 4;
	add.s64 	%rd7, %rd1, %rd6;
	ld.global.u32 	%r21, [%rd7];
	add.s32 	%r43, %r19, %r21;
	add.s32 	%r41, %r41, %r4;
	setp.lt.u32 	%p2, %r41, %r13;
	@%p2 bra 	$L__BB30_2;
$L__BB30_3:
	shl.b32 	%r22, %r1, 2;
	mov.u32 	%r23, __smem;
	add.s32 	%r24, %r23, %r22;
	st.shared.u32 	[%r24], %r43;
	barrier.sync 	0;
	barrier.sync 	0;
	barrier.sync 	0;
	barrier.sync 	0;
	mov.u32 	%r25, %tid.y;
	mov.u32 	%r26, %tid.z;
	mov.u32 	%r27, %ntid.x;
	mov.u32 	%r28, %ntid.y;
	mad.lo.s32 	%r29, %r26, %r28, %r25;
	mul.lo.s32 	%r10, %r29, %r27;
	add.s32 	%r30, %r10, %r1;
	setp.gt.u32 	%p3, %r30, 31;
	@%p3 bra 	$L__BB30_5;
	shfl.sync.down.b32	%r31|%p4, %r43, 16, 31, -1;
	add.s32 	%r32, %r31, %r43;
	shfl.sync.down.b32	%r33|%p5, %r32, 8, 31, -1;
	add.s32 	%r34, %r33, %r32;
	shfl.sync.down.b32	%r35|%p6, %r34, 4, 31, -1;
	add.s32 	%r36, %r35, %r34;
	shfl.sync.down.b32	%r37|%p7, %r36, 2, 31, -1;
	add.s32 	%r38, %r37, %r36;
	shfl.sync.down.b32	%r39|%p8, %r38, 1, 31, -1;
	add.s32 	%r43, %r39, %r38;
$L__BB30_5:
	or.b32  	%r40, %r10, %r1;
	setp.ne.s32 	%p9, %r40, 0;
	@%p9 bra 	$L__BB30_7;
	cvta.to.global.u64 	%rd8, %rd3;
	mul.wide.u32 	%rd9, %r2, 4;
	add.s64 	%rd10, %rd8, %rd9;
	st.global.u32 	[%rd10], %r43;
$L__BB30_7:
	ret;

}
	// .globl	_Z7reduce6IiLj4ELb1EEvPT_S1_j
.visible .entry _Z7reduce6IiLj4ELb1EEvPT_S1_j(
	.param .u64 .ptr .align 1 _Z7reduce6IiLj4ELb1EEvPT_S1_j_param_0,
	.param .u64 .ptr .align 1 _Z7reduce6IiLj4ELb1EEvPT_S1_j_param_1,
	.param .u32 _Z7reduce6IiLj4ELb1EEvPT_S1_j_param_2
)
{
	.reg .pred 	%p<10>;
	.reg .b32 	%r<45>;
	.reg .b64 	%rd<11>;

	ld.param.u64 	%rd2, [_Z7reduce6IiLj4ELb1EEvPT_S1_j_param_0];
	ld.param.u64 	%rd3, [_Z7reduce6IiLj4ELb1EEvPT_S1_j_param_1];
	ld.param.u32 	%r13, [_Z7reduce6IiLj4ELb1EEvPT_S1_j_param_2];
	mov.u32 	%r1, %tid.x;
	mov.u32 	%r2, %ctaid.x;
	shl.b32 	%r15, %r2, 3;
	add.s32 	%r41, %r15, %r1;
	setp.ge.u32 	%p1, %r41, %r13;
	mov.b32 	%r43, 0;
	@%p1 bra 	$L__BB31_3;
	cvta.to.global.u64 	%rd1, %rd2;
	mov.u32 	%r17, %nctaid.x;
	shl.b32 	%r4, %r17, 3;
	mov.b32 	%r43, 0;
$L__BB31_2:
	mul.wide.u32 	%rd4, %r41, 4;
	add.s64 	%rd5, %rd1, %rd4;
	ld.global.u32 	%r18, [%rd5];
	add.s32 	%r19, %r18, %r43;
	add.s32 	%r20, %r41, 4;
	mul.wide.u32 	%rd6, %r20, 4;
	add.s64 	%rd7, %rd1, %rd6;
	ld.global.u32 	%r21, [%rd7];
	add.s32 	%r43, %r19, %r21;
	add.s32 	%r41, %r41, %r4;
	setp.lt.u32 	%p2, %r41, %r13;
	@%p2 bra 	$L__BB31_2;
$L__BB31_3:
	shl.b32 	%r22, %r1, 2;
	mov.u32 	%r23, __smem;
	add.s32 	%r24, %r23, %r22;
	st.shared.u32 	[%r24], %r43;
	barrier.sync 	0;
	barrier.sync 	0;
	barrier.sync 	0;
	barrier.sync 	0;
	mov.u32 	%r25, %tid.y;
	mov.u32 	%r26, %tid.z;
	mov.u32 	%r27, %ntid.x;
	mov.u32 	%r28, %ntid.y;
	mad.lo.s32 	%r29, %r26, %r28, %r25;
	mul.lo.s32 	%r10, %r29, %r27;
	add.s32 	%r30, %r10, %r1;
	setp.gt.u32 	%p3, %r30, 31;
	@%p3 bra 	$L__BB31_5;
	shfl.sync.down.b32	%r31|%p4, %r43, 16, 31, -1;
	add.s32 	%r32, %r31, %r43;
	shfl.sync.down.b32	%r33|%p5, %r32, 8, 31, -1;
	add.s32 	%r34, %r33, %r32;
	shfl.sync.down.b32	%r35|%p6, %r34, 4, 31, -1;
	add.s32 	%r36, %r35, %r34;
	shfl.sync.down.b32	%r37|%p7, %r36, 2, 31, -1;
	add.s32 	%r38, %r37, %r36;
	shfl.sync.down.b32	%r39|%p8, %r38, 1, 31, -1;
	add.s32 	%r43, %r39, %r38;
$L__BB31_5:
	or.b32  	%r40, %r10, %r1;
	setp.ne.s32 	%p9, %r40, 0;
	@%p9 bra 	$L__BB31_7;
	cvta.to.global.u64 	%rd8, %rd3;
	mul.wide.u32 	%rd9, %r2, 4;
	add.s64 	%rd10, %rd8, %rd9;
	st.global.u32 	[%rd10], %r43;
$L__BB31_7:
	ret;

}
	// .globl	_Z7reduce6IiLj2ELb1EEvPT_S1_j
.visible .entry _Z7reduce6IiLj2ELb1EEvPT_S1_j(
	.param .u64 .ptr .align 1 _Z7reduce6IiLj2ELb1EEvPT_S1_j_param_0,
	.param .u64 .ptr .align 1 _Z7reduce6IiLj2ELb1EEvPT_S1_j_param_1,
	.param .u32 _Z7reduce6IiLj2ELb1EEvPT_S1_j_param_2
)
{
	.reg .pred 	%p<10>;
	.reg .b32 	%r<45>;
	.reg .b64 	%rd<11>;

	ld.param.u64 	%rd2, [_Z7reduce6IiLj2ELb1EEvPT_S1_j_param_0];
	ld.param.u64 	%rd3, [_Z7reduce6IiLj2ELb1EEvPT_S1_j_param_1];
	ld.param.u32 	%r13, [_Z7reduce6IiLj2ELb1EEvPT_S1_j_param_2];
	mov.u32 	%r1, %tid.x;
	mov.u32 	%r2, %ctaid.x;
	shl.b32 	%r15, %r2, 2;
	add.s32 	%r41, %r15, %r1;
	setp.ge.u32 	%p1, %r41, %r13;
	mov.b32 	%r43, 0;
	@%p1 bra 	$L__BB32_3;
	cvta.to.global.u64 	%rd1, %rd2;
	mov.u32 	%r17, %nctaid.x;
	shl.b32 	%r4, %r17, 2;
	mov.b32 	%r43, 0;
$L__BB32_2:
	mul.wide.u32 	%rd4, %r41, 4;
	add.s64 	%rd5, %rd1, %rd4;
	ld.global.u32 	%r18, [%rd5];
	add.s32 	%r19, %r18, %r43;
	add.s32 	%r20, %r41, 2;
	mul.wide.u32 	%rd6, %r20, 4;
	add.s64 	%rd7, %rd1, %rd6;
	ld.global.u32 	%r21, [%rd7];
	add.s32 	%r43, %r19, %r21;
	add.s32 	%r41, %r41, %r4;
	setp.lt.u32 	%p2, %r41, %r13;
	@%p2 bra 	$L__BB32_2;
$L__BB32_3:
	shl.b32 	%r22, %r1, 2;
	mov.u32 	%r23, __smem;
	add.s32 	%r24, %r23, %r22;
	st.shared.u32 	[%r24], %r43;
	barrier.sync 	0;
	barrier.sync 	0;
	barrier.sync 	0;
	barrier.sync 	0;
	mov.u32 	%r25, %tid.y;
	mov.u32 	%r26, %tid.z;
	mov.u32 	%r27, %ntid.x;
	mov.u32 	%r28, %ntid.y;
	mad.lo.s32 	%r29, %r26, %r28, %r25;
	mul.lo.s32 	%r10, %r29, %r27;
	add.s32 	%r30, %r10, %r1;
	setp.gt.u32 	%p3, %r30, 31;
	@%p3 bra 	$L__BB32_5;
	shfl.sync.down.b32	%r31|%p4, %r43, 16, 31, -1;
	add.s32 	%r32, %r31, %r43;
	shfl.sync.down.b32	%r33|%p5, %r32, 8, 31, -1;
	add.s32 	%r34, %r33, %r32;
	shfl.sync.down.b32	%r35|%p6, %r34, 4, 31, -1;
	add.s32 	%r36, %r35, %r34;
	shfl.sync.down.b32	%r37|%p7, %r36, 2, 31, -1;
	add.s32 	%r38, %r37, %r36;
	shfl.sync.down.b32	%r39|%p8, %r38, 1, 31, -1;
	add.s32 	%r43, %r39, %r38;
$L__BB32_5:
	or.b32  	%r40, %r10, %r1;
	setp.ne.s32 	%p9, %r40, 0;
	@%p9 bra 	$L__BB32_7;
	cvta.to.global.u64 	%rd8, %rd3;
	mul.wide.u32 	%rd9, %r2, 4;
	add.s64 	%rd10, %rd8, %rd9;
	st.global.u32 	[%rd10], %r43;
$L__BB32_7:
	ret;

}
	// .globl	_Z7reduce6IiLj1ELb1EEvPT_S1_j
.visible .entry _Z7reduce6IiLj1ELb1EEvPT_S1_j(
	.param .u64 .ptr .align 1 _Z7reduce6IiLj1ELb1EEvPT_S1_j_param_0,
	.param .u64 .ptr .align 1 _Z7reduce6IiLj1ELb1EEvPT_S1_j_param_1,
	.param .u32 _Z7reduce6IiLj1ELb1EEvPT_S1_j_param_2
)
{
	.reg .pred 	%p<10>;
	.reg .b32 	%r<44>;
	.reg .b64 	%rd<9>;

	ld.param.u64 	%rd2, [_Z7reduce6IiLj1ELb1EEvPT_S1_j_param_0];
	ld.param.u64 	%rd3, [_Z7reduce6IiLj1ELb1EEvPT_S1_j_param_1];
	ld.param.u32 	%r13, [_Z7reduce6IiLj1ELb1EEvPT_S1_j_param_2];
	mov.u32 	%r1, %tid.x;
	mov.u32 	%r2, %ctaid.x;
	shl.b32 	%r15, %r2, 1;
	add.s32 	%r40, %r15, %r1;
	setp.ge.u32 	%p1, %r40, %r13;
	mov.b32 	%r42, 0;
	@%p1 bra 	$L__BB33_3;
	mov.u32 	%r17, %nctaid.x;
	shl.b32 	%r4, %r17, 1;
	cvta.to.global.u64 	%rd1, %rd2;
	mov.b32 	%r42, 0;
$L__BB33_2:
	mul.wide.u32 	%rd4, %r40, 4;
	add.s64 	%rd5, %rd1, %rd4;
	ld.global.u32 	%r18, [%rd5];
	add.s32 	%r19, %r18, %r42;
	ld.global.u32 	%r20, [%rd5+4];
	add.s32 	%r42, %r19, %r20;
	add.s32 	%r40, %r40, %r4;
	setp.lt.u32 	%p2, %r40, %r13;
	@%p2 bra 	$L__BB33_2;
$L__BB33_3:
	shl.b32 	%r21, %r1, 2;
	mov.u32 	%r22, __smem;
	add.s32 	%r23, %r22, %r21;
	st.shared.u32 	[%r23], %r42;
	barrier.sync 	0;
	barrier.sync 	0;
	barrier.sync 	0;
	barrier.sync 	0;
	mov.u32 	%r24, %tid.y;
	mov.u32 	%r25, %tid.z;
	mov.u32 	%r26, %ntid.x;
	mov.u32 	%r27, %ntid.y;
	mad.lo.s32 	%r28, %r25, %r27, %r24;
	mul.lo.s32 	%r10, %r28, %r26;
	add.s32 	%r29, %r10, %r1;
	setp.gt.u32 	%p3, %r29, 31;
	@%p3 bra 	$L__BB33_5;
	shfl.sync.down.b32	%r30|%p4, %r42, 16, 31, -1;
	add.s32 	%r31, %r30, %r42;
	shfl.sync.down.b32	%r32|%p5, %r31, 8, 31, -1;
	add.s32 	%r33, %r32, %r31;
	shfl.sync.down.b32	%r34|%p6, %r33, 4, 31, -1;
	add.s32 	%r35, %r34, %r33;
	shfl.sync.down.b32	%r36|%p7, %r35, 2, 31, -1;
	add.s32 	%r37, %r36, %r35;
	shfl.sync.down.b32	%r38|%p8, %r37, 1, 31, -1;
	add.s32 	%r42, %r38, %r37;
$L__BB33_5:
	or.b32  	%r39, %r10, %r1;
	setp.ne.s32 	%p9, %r39, 0;
	@%p9 bra 	$L__BB33_7;
	cvta.to.global.u64 	%rd6, %rd3;
	mul.wide.u32 	%rd7, %r2, 4;
	add.s64 	%rd8, %rd6, %rd7;
	st.global.u32 	[%rd8], %r42;
$L__BB33_7:
	ret;

}
	// .globl	_Z7reduce6IiLj512ELb0EEvPT_S1_j
.visible .entry _Z7reduce6IiLj512ELb0EEvPT_S1_j(
	.param .u64 .ptr .align 1 _Z7reduce6IiLj512ELb0EEvPT_S1_j_param_0,
	.param .u64 .ptr .align 1 _Z7reduce6IiLj512ELb0EEvPT_S1_j_param_1,
	.param .u32 _Z7reduce6IiLj512ELb0EEvPT_S1_j_param_2
)
{
	.reg .pred 	%p<14>;
	.reg .b32 	%r<61>;
	.reg .b64 	%rd<11>;

	ld.param.u64 	%rd3, [_Z7reduce6IiLj512ELb0EEvPT_S1_j_param_0];
	ld.param.u64 	%rd2, [_Z7reduce6IiLj512ELb0EEvPT_S1_j_param_1];
	ld.param.u32 	%r23, [_Z7reduce6IiLj512ELb0EEvPT_S1_j_param_2];
	cvta.to.global.u64 	%rd1, %rd3;
	mov.u32 	%r1, %tid.x;
	mov.u32 	%r2, %ctaid.x;
	shl.b32 	%r25, %r2, 10;
	or.b32  	%r53, %r25, %r1;
	setp.ge.u32 	%p1, %r53, %r23;
	mov.b32 	%r54, 0;
	@%p1 bra 	$L__BB34_5;
	mov.u32 	%r27, %nctaid.x;
	shl.b32 	%r4, %r27, 10;
	mov.b32 	%r54, 0;
$L__BB34_2:
	mul.wide.u32 	%rd4, %r53, 4;
	add.s64 	%rd5, %rd1, %rd4;
	ld.global.u32 	%r28, [%rd5];
	add.s32 	%r54, %r28, %r54;
	add.s32 	%r8, %r53, 512;
	setp.ge.u32 	%p2, %r8, %r23;
	@%p2 bra 	$L__BB34_4;
	mul.wide.u32 	%rd6, %r8, 4;
	add.s64 	%rd7, %rd1, %rd6;
	ld.global.u32 	%r29, [%rd7];
	add.s32 	%r54, %r29, %r54;
$L__BB34_4:
	add.s32 	%r53, %r53, %r4;
	setp.lt.u32 	%p3, %r53, %r23;
	@%p3 bra 	$L__BB34_2;
$L__BB34_5:
	shl.b32 	%r30, %r1, 2;
	mov.u32 	%r31, __smem;
	add.s32 	%r13, %r31, %r30;
	st.shared.u32 	[%r13], %r54;
	barrier.sync 	0;
	setp.gt.u32 	%p4, %r1, 255;
	@%p4 bra 	$L__BB34_7;
	ld.shared.u32 	%r32, [%r13+1024];
	add.s32 	%r54, %r32, %r54;
	st.shared.u32 	[%r13], %r54;
$L__BB34_7:
	barrier.sync 	0;
	setp.gt.u32 	%p5, %r1, 127;
	@%p5 bra 	$L__BB34_9;
	ld.shared.u32 	%r33, [%r13+512];
	add.s32 	%r54, %r33, %r54;
	st.shared.u32 	[%r13], %r54;
$L__BB34_9:
	barrier.sync 	0;
	setp.gt.u32 	%p6, %r1, 63;
	@%p6 bra 	$L__BB34_11;
	ld.shared.u32 	%r34, [%r13+256];
	add.s32 	%r54, %r34, %r54;
	st.shared.u32 	[%r13], %r54;
$L__BB34_11:
	barrier.sync 	0;
	mov.u32 	%r35, %tid.y;
	mov.u32 	%r36, %tid.z;
	mov.u32 	%r37, %ntid.x;
	mov.u32 	%r38, %ntid.y;
	mad.lo.s32 	%r39, %r36, %r38, %r35;
	mul.lo.s32 	%r20, %r39, %r37;
	add.s32 	%r40, %r20, %r1;
	setp.gt.u32 	%p7, %r40, 31;
	@%p7 bra 	$L__BB34_13;
	ld.shared.u32 	%r41, [%r13+128];
	add.s32 	%r42, %r41, %r54;
	shfl.sync.down.b32	%r43|%p8, %r42, 16, 31, -1;
	add.s32 	%r44, %r43, %r42;
	shfl.sync.down.b32	%r45|%p9, %r44, 8, 31, -1;
	add.s32 	%r46, %r45, %r44;
	shfl.sync.down.b32	%r47|%p10, %r46, 4, 31, -1;
	add.s32 	%r48, %r47, %r46;
	shfl.sync.down.b32	%r49|%p11, %r48, 2, 31, -1;
	add.s32 	%r50, %r49, %r48;
	shfl.sync.down.b32	%r51|%p12, %r50, 1, 31, -1;
	add.s32 	%r54, %r51, %r50;
$L__BB34_13:
	or.b32  	%r52, %r20, %r1;
	setp.ne.s32 	%p13, %r52, 0;
	@%p13 bra 	$L__BB34_15;
	cvta.to.global.u64 	%rd8, %rd2;
	mul.wide.u32 	%rd9, %r2, 4;
	add.s64 	%rd10, %rd8, %rd9;
	st.global.u32 	[%rd10], %r54;
$L__BB34_15:
	ret;

}
	// .globl	_Z7reduce6IiLj256ELb0EEvPT_S1_j
.visible .entry _Z7reduce6IiLj256ELb0EEvPT_S1_j(
	.param .u64 .ptr .align 1 _Z7reduce6IiLj256ELb0EEvPT_S1_j_param_0,
	.param .u64 .ptr .align 1 _Z7reduce6IiLj256ELb0EEvPT_S1_j_param_1,
	.param .u32 _Z7reduce6IiLj256ELb0EEvPT_S1_j_param_2
)
{
	.reg .pred 	%p<13>;
	.reg .b32 	%r<57>;
	.reg .b64 	%rd<11>;

	ld.param.u64 	%rd3, [_Z7reduce6IiLj256ELb0EEvPT_S1_j_param_0];
	ld.param.u64 	%rd2, [_Z7reduce6IiLj256ELb0EEvPT_S1_j_param_1];
	ld.param.u32 	%r21, [_Z7reduce6IiLj256ELb0EEvPT_S1_j_param_2];
	cvta.to.global.u64 	%rd1, %rd3;
	mov.u32 	%r1, %tid.x;
	mov.u32 	%r2, %ctaid.x;
	shl.b32 	%r23, %r2, 9;
	add.s32 	%r50, %r23, %r1;
	setp.ge.u32 	%p1, %r50, %r21;
	mov.b32 	%r51, 0;
	@%p1 bra 	$L__BB35_5;
	mov.u32 	%r25, %nctaid.x;
	shl.b32 	%r4, %r25, 9;
	mov.b32 	%r51, 0;
$L__BB35_2:
	mul.wide.u32 	%rd4, %r50, 4;
	add.s64 	%rd5, %rd1, %rd4;
	ld.global.u32 	%r26, [%rd5];
	add.s32 	%r51, %r26, %r51;
	add.s32 	%r8, %r50, 256;
	setp.ge.u32 	%p2, %r8, %r21;
	@%p2 bra 	$L__BB35_4;
	mul.wide.u32 	%rd6, %r8, 4;
	add.s64 	%rd7, %rd1, %rd6;
	ld.global.u32 	%r27, [%rd7];
	add.s32 	%r51, %r27, %r51;
$L__BB35_4:
	add.s32 	%r50, %r50, %r4;
	setp.lt.u32 	%p3, %r50, %r21;
	@%p3 bra 	$L__BB35_2;
$L__BB35_5:
	shl.b32 	%r28, %r1, 2;
	mov.u32 	%r29, __smem;
	add.s32 	%r13, %r29, %r28;
	st.shared.u32 	[%r13], %r51;
	barrier.sync 	0;
	barrier.sync 	0;
	setp.gt.u32 	%p4, %r1, 127;
	@%p4 bra 	$L__BB35_7;
	ld.shared.u32 	%r30, [%r13+512];
	add.s32 	%r51, %r30, %r51;
	st.shared.u32 	[%r13], %r51;
$L__BB35_7:
	barrier.sync 	0;
	setp.gt.u32 	%p5, %r1, 63;
	@%p5 bra 	$L__BB35_9;
	ld.shared.u32 	%r31, [%r13+256];
	add.s32 	%r51, %r31, %r51;
	st.shared.u32 	[%r13], %r51;
$L__BB35_9:
	barrier.sync 	0;
	mov.u32 	%r32, %tid.y;
	mov.u32 	%r33, %tid.z;
	mov.u32 	%r34, %ntid.x;
	mov.u32 	%r35, %ntid.y;
	mad.lo.s32 	%r36, %r33, %r35, %r32;
	mul.lo.s32 	%r18, %r36, %r34;
	add.s32 	%r37, %r18, %r1;
	setp.gt.u32 	%p6, %r37, 31;
	@%p6 bra 	$L__BB35_11;
	ld.shared.u32 	%r38, [%r13+128];
	add.s32 	%r39, %r38, %r51;
	shfl.sync.down.b32	%r40|%p7, %r39, 16, 31, -1;
	add.s32 	%r41, %r40, %r39;
	shfl.sync.down.b32	%r42|%p8, %r41, 8, 31, -1;
	add.s32 	%r43, %r42, %r41;
	shfl.sync.down.b32	%r44|%p9, %r43, 4, 31, -1;
	add.s32 	%r45, %r44, %r43;
	shfl.sync.down.b32	%r46|%p10, %r45, 2, 31, -1;
	add.s32 	%r47, %r46, %r45;
	shfl.sync.down.b32	%r48|%p11, %r47, 1, 31, -1;
	add.s32 	%r51, %r48, %r47;
$L__BB35_11:
	or.b32  	%r49, %r18, %r1;
	setp.ne.s32 	%p12, %r49, 0;
	@%p12 bra 	$L__BB35_13;
	cvta.to.global.u64 	%rd8, %rd2;
	mul.wide.u32 	%rd9, %r2, 4;
	add.s64 	%rd10, %rd8, %rd9;
	st.global.u32 	[%rd10], %r51;
$L__BB35_13:
	ret;

}
	// .globl	_Z7reduce6IiLj128ELb0EEvPT_S1_j
.visible .entry _Z7reduce6IiLj128ELb0EEvPT_S1_j(
	.param .u64 .ptr .align 1 _Z7reduce6IiLj128ELb0EEvPT_S1_j_param_0,
	.param .u64 .ptr .align 1 _Z7reduce6IiLj128ELb0EEvPT_S1_j_param_1,
	.param .u32 _Z7reduce6IiLj128ELb0EEvPT_S1_j_param_2
)
{
	.reg .pred 	%p<12>;
	.reg .b32 	%r<53>;
	.reg .b64 	%rd<11>;

	ld.param.u64 	%rd3, [_Z7reduce6IiLj128ELb0EEvPT_S1_j_param_0];
	ld.param.u64 	%rd2, [_Z7reduce6IiLj128ELb0EEvPT_S1_j_param_1];
	ld.param.u32 	%r19, [_Z7reduce6IiLj128ELb0EEvPT_S1_j_param_2];
	cvta.to.global.u64 	%rd1, %rd3;
	mov.u32 	%r1, %tid.x;
	mov.u32 	%r2, %ctaid.x;
	shl.b32 	%r21, %r2, 8;
	add.s32 	%r47, %r21, %r1;
	setp.ge.u32 	%p1, %r47, %r19;
	mov.b32 	%r48, 0;
	@%p1 bra 	$L__BB36_5;
	mov.u32 	%r23, %nctaid.x;
	shl.b32 	%r4, %r23, 8;
	mov.b32 	%r48, 0;
$L__BB36_2:
	mul.wide.u32 	%rd4, %r47, 4;
	add.s64 	%rd5, %rd1, %rd4;
	ld.global.u32 	%r24, [%rd5];
	add.s32 	%r48, %r24, %r48;
	add.s32 	%r8, %r47, 128;
	setp.ge.u32 	%p2, %r8, %r19;
	@%p2 bra 	$L__BB36_4;
	mul.wide.u32 	%rd6, %r8, 4;
	add.s64 	%rd7, %rd1, %rd6;
	ld.global.u32 	%r25, [%rd7];
	add.s32 	%r48, %r25, %r48;
$L__BB36_4:
	add.s32 	%r47, %r47, %r4;
	setp.lt.u32 	%p3, %r47, %r19;
	@%p3 bra 	$L__BB36_2;
$L__BB36_5:
	shl.b32 	%r26, %r1, 2;
	mov.u32 	%r27, __smem;
	add.s32 	%r13, %r27, %r26;
	st.shared.u32 	[%r13], %r48;
	barrier.sync 	0;
	barrier.sync 	0;
	barrier.sync 	0;
	setp.gt.u32 	%p4, %r1, 63;
	@%p4 bra 	$L__BB36_7;
	ld.shared.u32 	%r28, [%r13+256];
	add.s32 	%r48, %r28, %r48;
	st.shared.u32 	[%r13], %r48;
$L__BB36_7:
	barrier.sync 	0;
	mov.u32 	%r29, %tid.y;
	mov.u32 	%r30, %tid.z;
	mov.u32 	%r31, %ntid.x;
	mov.u32 	%r32, %ntid.y;
	mad.lo.s32 	%r33, %r30, %r32, %r29;
	mul.lo.s32 	%r16, %r33, %r31;
	add.s32 	%r34, %r16, %r1;
	setp.gt.u32 	%p5, %r34, 31;
	@%p5 bra 	$L__BB36_9;
	ld.shared.u32 	%r35, [%r13+128];
	add.s32 	%r36, %r35, %r48;
	shfl.sync.down.b32	%r37|%p6, %r36, 16, 31, -1;
	add.s32 	%r38, %r37, %r36;
	shfl.sync.down.b32	%r39|%p7, %r38, 8, 31, -1;
	add.s32 	%r40, %r39, %r38;
	shfl.sync.down.b32	%r41|%p8, %r40, 4, 31, -1;
	add.s32 	%r42, %r41, %r40;
	shfl.sync.down.b32	%r43|%p9, %r42, 2, 31, -1;
	add.s32 	%r44, %r43, %r42;
	shfl.sync.down.b32	%r45|%p10, %r44, 1, 31, -1;
	add.s32 	%r48, %r45, %r44;
$L__BB36_9:
	or.b32  	%r46, %r16, %r1;
	setp.ne.s32 	%p11, %r46, 0;
	@%p11 bra 	$L__BB36_11;
	cvta.to.global.u64 	%rd8, %rd2;
	mul.wide.u32 	%rd9, %r2, 4;
	add.s64 	%rd10, %rd8, %rd9;
	st.global.u32 	[%rd10], %r48;
$L__BB36_11:
	ret;

}
	// .globl	_Z7reduce6IiLj64ELb0EEvPT_S1_j
.visible .entry _Z7reduce6IiLj64ELb0EEvPT_S1_j(
	.param .u64 .ptr .align 1 _Z7reduce6IiLj64ELb0EEvPT_S1_j_param_0,
	.param .u64 .ptr .align 1 _Z7reduce6IiLj64ELb0EEvPT_S1_j_param_1,
	.param .u32 _Z7reduce6IiLj64ELb0EEvPT_S1_j_param_2
)
{
	.reg .pred 	%p<11>;
	.reg .b32 	%r<49>;
	.reg .b64 	%rd<11>;

	ld.param.u64 	%rd3, [_Z7reduce6IiLj64ELb0EEvPT_S1_j_param_0];
	ld.param.u64 	%rd2, [_Z7reduce6IiLj64ELb0EEvPT_S1_j_param_1];
	ld.param.u32 	%r17, [_Z7reduce6IiLj64ELb0EEvPT_S1_j_param_2];
	cvta.to.global.u64 	%rd1, %rd3;
	mov.u32 	%r1, %tid.x;
	mov.u32 	%r2, %ctaid.x;
	shl.b32 	%r19, %r2, 7;
	add.s32 	%r44, %r19, %r1;
	setp.ge.u32 	%p1, %r44, %r17;
	mov.b32 	%r45, 0;
	@%p1 bra 	$L__BB37_5;
	mov.u32 	%r21, %nctaid.x;
	shl.b32 	%r4, %r21, 7;
	mov.b32 	%r45, 0;
$L__BB37_2:
	mul.wide.u32 	%rd4, %r44, 4;
	add.s64 	%rd5, %rd1, %rd4;
	ld.global.u32 	%r22, [%rd5];
	add.s32 	%r45, %r22, %r45;
	add.s32 	%r8, %r44, 64;
	setp.ge.u32 	%p2, %r8, %r17;
	@%p2 bra 	$L__BB37_4;
	mul.wide.u32 	%rd6, %r8, 4;
	add.s64 	%rd7, %rd1, %rd6;
	ld.global.u32 	%r23, [%rd7];
	add.s32 	%r45, %r23, %r45;
$L__BB37_4:
	add.s32 	%r44, %r44, %r4;
	setp.lt.u32 	%p3, %r44, %r17;
	@%p3 bra 	$L__BB37_2;
$L__BB37_5:
	shl.b32 	%r24, %r1, 2;
	mov.u32 	%r25, __smem;
	add.s32 	%r13, %r25, %r24;
	st.shared.u32 	[%r13], %r45;
	barrier.sync 	0;
	barrier.sync 	0;
	barrier.sync 	0;
	barrier.sync 	0;
	mov.u32 	%r26, %tid.y;
	mov.u32 	%r27, %tid.z;
	mov.u32 	%r28, %ntid.x;
	mov.u32 	%r29, %ntid.y;
	mad.lo.s32 	%r30, %r27, %r29, %r26;
	mul.lo.s32 	%r14, %r30, %r28;
	add.s32 	%r31, %r14, %r1;
	setp.gt.u32 	%p4, %r31, 31;
	@%p4 bra 	$L__BB37_7;
	ld.shared.u32 	%r32, [%r13+128];
	add.s32 	%r33, %r32, %r45;
	shfl.sync.down.b32	%r34|%p5, %r33, 16, 31, -1;
	add.s32 	%r35, %r34, %r33;
	shfl.sync.down.b32	%r36|%p6, %r35, 8, 31, -1;
	add.s32 	%r37, %r36, %r35;
	shfl.sync.down.b32	%r38|%p7, %r37, 4, 31, -1;
	add.s32 	%r39, %r38, %r37;
	shfl.sync.down.b32	%r40|%p8, %r39, 2, 31, -1;
	add.s32 	%r41, %r40, %r39;
	shfl.sync.down.b32	%r42|%p9, %r41, 1, 31, -1;
	add.s32 	%r45, %r42, %r41;
$L__BB37_7:
	or.b32  	%r43, %r14, %r1;
	setp.ne.s32 	%p10, %r43, 0;
	@%p10 bra 	$L__BB37_9;
	cvta.to.global.u64 	%rd8, %rd2;
	mul.wide.u32 	%rd9, %r2, 4;
	add.s64 	%rd10, %rd8, %rd9;
	st.global.u32 	[%rd10], %r45;
$L__BB37_9:
	ret;

}
	// .globl	_Z7reduce6IiLj32ELb0EEvPT_S1_j
.visible .entry _Z7reduce6IiLj32ELb0EEvPT_S1_j(
	.param .u64 .ptr .align 1 _Z7reduce6IiLj32ELb0EEvPT_S1_j_param_0,
	.param .u64 .ptr .align 1 _Z7reduce6IiLj32ELb0EEvPT_S1_j_param_1,
	.param .u32 _Z7reduce6IiLj32ELb0EEvPT_S1_j_param_2
)
{
	.reg .pred 	%p<11>;
	.reg .b32 	%r<47>;
	.reg .b64 	%rd<11>;

	ld.param.u64 	%rd3, [_Z7reduce6IiLj32ELb0EEvPT_S1_j_param_0];
	ld.param.u64 	%rd2, [_Z7reduce6IiLj32ELb0EEvPT_S1_j_param_1];
	ld.param.u32 	%r16, [_Z7reduce6IiLj32ELb0EEvPT_S1_j_param_2];
	cvta.to.global.u64 	%rd1, %rd3;
	mov.u32 	%r1, %tid.x;
	mov.u32 	%r2, %ctaid.x;
	shl.b32 	%r18, %r2, 6;
	add.s32 	%r42, %r18, %r1;
	setp.ge.u32 	%p1, %r42, %r16;
	mov.b32 	%r43, 0;
	@%p1 bra 	$L__BB38_5;
	mov.u32 	%r20, %nctaid.x;
	shl.b32 	%r4, %r20, 6;
	mov.b32 	%r43, 0;
$L__BB38_2:
	mul.wide.u32 	%rd4, %r42, 4;
	add.s64 	%rd5, %rd1, %rd4;
	ld.global.u32 	%r21, [%rd5];
	add.s32 	%r43, %r21, %r43;
	add.s32 	%r8, %r42, 32;
	setp.ge.u32 	%p2, %r8, %r16;
	@%p2 bra 	$L__BB38_4;
	mul.wide.u32 	%rd6, %r8, 4;
	add.s64 	%rd7, %rd1, %rd6;
	ld.global.u32 	%r22, [%rd7];
	add.s32 	%r43, %r22, %r43;
$L__BB38_4:
	add.s32 	%r42, %r42, %r4;
	setp.lt.u32 	%p3, %r42, %r16;
	@%p3 bra 	$L__BB38_2;
$L__BB38_5:
	shl.b32 	%r23, %r1, 2;
	mov.u32 	%r24, __smem;
	add.s32 	%r25, %r24, %r23;
	st.shared.u32 	[%r25], %r43;
	barrier.sync 	0;
	barrier.sync 	0;
	barrier.sync 	0;
	barrier.sync 	0;
	mov.u32 	%r26, %tid.y;
	mov.u32 	%r27, %tid.z;
	mov.u32 	%r28, %ntid.x;
	mov.u32 	%r29, %ntid.y;
	mad.lo.s32 	%r30, %r27, %r29, %r26;
	mul.lo.s32 	%r13, %r30, %r28;
	add.s32 	%r31, %r13, %r1;
	setp.gt.u32 	%p4, %r31, 31;
	@%p4 bra 	$L__BB38_7;
	shfl.sync.down.b32	%r32|%p5, %r43, 16, 31, -1;
	add.s32 	%r33, %r32, %r43;
	shfl.sync.down.b32	%r34|%p6, %r33, 8, 31, -1;
	add.s32 	%r35, %r34, %r33;
	shfl.sync.down.b32	%r36|%p7, %r35, 4, 31, -1;
	add.s32 	%r37, %r36, %r35;
	shfl.sync.down.b32	%r38|%p8, %r37, 2, 31, -1;
	add.s32 	%r39, %r38, %r37;
	shfl.sync.down.b32	%r40|%p9, %r39, 1, 31, -1;
	add.s32 	%r43, %r40, %r39;
$L__BB38_7:
	or.b32  	%r41, %r13, %r1;
	setp.ne.s32 	%p10, %r41, 0;
	@%p10 bra 	$L__BB38_9;
	cvta.to.global.u64 	%rd8, %rd2;
	mul.wide.u32 	%rd9, %r2, 4;
	add.s64 	%rd10, %rd8, %rd9;
	st.global.u32 	[%rd10], %r43;
$L__BB38_9:
	ret;

}
	// .globl	_Z7reduce6IiLj16ELb0EEvPT_S1_j
.visible .entry _Z7reduce6IiLj16ELb0EEvPT_S1_j(
	.param .u64 .ptr .align 1 _Z7reduce6IiLj16ELb0EEvPT_S1_j_param_0,
	.param .u64 .ptr .align 1 _Z7reduce6IiLj16ELb0EEvPT_S1_j_param_1,
	.param .u32 _Z7reduce6IiLj16ELb0EEvPT_S1_j_param_2
)
{
	.reg .pred 	%p<11>;
	.reg .b32 	%r<47>;
	.reg .b64 	%rd<11>;

	ld.param.u64 	%rd3, [_Z7reduce6IiLj16ELb0EEvPT_S1_j_param_0];
	ld.param.u64 	%rd2, [_Z7reduce6IiLj16ELb0EEvPT_S1_j_param_1];
	ld.param.u32 	%r16, [_Z7reduce6IiLj16ELb0EEvPT_S1_j_param_2];
	cvta.to.global.u64 	%rd1, %rd3;
	mov.u32 	%r1, %tid.x;
	mov.u32 	%r2, %ctaid.x;
	shl.b32 	%r18, %r2, 5;
	add.s32 	%r42, %r18, %r1;
	setp.ge.u32 	%p1, %r42, %r16;
	mov.b32 	%r43, 0;
	@%p1 bra 	$L__BB39_5;
	mov.u32 	%r20, %nctaid.x;
	shl.b32 	%r4, %r20, 5;
	mov.b32 	%r43, 0;
$L__BB39_2:
	mul.wide.u32 	%rd4, %r42, 4;
	add.s64 	%rd5, %rd1, %rd4;
	ld.global.u32 	%r21, [%rd5];
	add.s32 	%r43, %r21, %r43;
	add.s32 	%r8, %r42, 16;
	setp.ge.u32 	%p2, %r8, %r16;
	@%p2 bra 	$L__BB39_4;
	mul.wide.u32 	%rd6, %r8, 4;
	add.s64 	%rd7, %rd1, %rd6;
	ld.global.u32 	%r22, [%rd7];
	add.s32 	%r43, %r22, %r43;
$L__BB39_4:
	add.s32 	%r42, %r42, %r4;
	setp.lt.u32 	%p3, %r42, %r16;
	@%p3 bra 	$L__BB39_2;
$L__BB39_5:
	shl.b32 	%r23, %r1, 2;
	mov.u32 	%r24, __smem;
	add.s32 	%r25, %r24, %r23;
	st.shared.u32 	[%r25], %r43;
	barrier.sync 	0;
	barrier.sync 	0;
	barrier.sync 	0;
	barrier.sync 	0;
	mov.u32 	%r26, %tid.y;
	mov.u32 	%r27, %tid.z;
	mov.u32 	%r28, %ntid.x;
	mov.u32 	%r29, %ntid.y;
	mad.lo.s32 	%r30, %r27, %r29, %r26;
	mul.lo.s32 	%r13, %r30, %r28;
	add.s32 	%r31, %r13, %r1;
	setp.gt.u32 	%p4, %r31, 31;
	@%p4 bra 	$L__BB39_7;
	shfl.sync.down.b32	%r32|%p5, %r43, 16, 31, -1;
	add.s32 	%r33, %r32, %r43;
	shfl.sync.down.b32	%r34|%p6, %r33, 8, 31, -1;
	add.s32 	%r35, %r34, %r33;
	shfl.sync.down.b32	%r36|%p7, %r35, 4, 31, -1;
	add.s32 	%r37, %r36, %r35;
	shfl.sync.down.b32	%r38|%p8, %r37, 2, 31, -1;
	add.s32 	%r39, %r38, %r37;
	shfl.sync.down.b32	%r40|%p9, %r39, 1, 31, -1;
	add.s32 	%r43, %r40, %r39;
$L__BB39_7:
	or.b32  	%r41, %r13, %r1;
	setp.ne.s32 	%p10, %r41, 0;
	@%p10 bra 	$L__BB39_9;
	cvta.to.global.u64 	%rd8, %rd2;
	mul.wide.u32 	%rd9, %r2, 4;
	add.s64 	%rd10, %rd8, %rd9;
	st.global.u32 	[%rd10], %r43;
$L__BB39_9:
	ret;

}
	// .globl	_Z7reduce6IiLj8ELb0EEvPT_S1_j
.visible .entry _Z7reduce6IiLj8ELb0EEvPT_S1_j(
	.param .u64 .ptr .align 1 _Z7reduce6IiLj8ELb0EEvPT_S1_j_param_0,
	.param .u64 .ptr .align 1 _Z7reduce6IiLj8ELb0EEvPT_S1_j_param_1,
	.param .u32 _Z7reduce6IiLj8ELb0EEvPT_S1_j_param_2
)
{
	.reg .pred 	%p<11>;
	.reg .b32 	%r<47>;
	.reg .b64 	%rd<11>;

	ld.param.u64 	%rd3, [_Z7reduce6IiLj8ELb0EEvPT_S1_j_param_0];
	ld.param.u64 	%rd2, [_Z7reduce6IiLj8ELb0EEvPT_S1_j_param_1];
	ld.param.u32 	%r16, [_Z7reduce6IiLj8ELb0EEvPT_S1_j_param_2];
	cvta.to.global.u64 	%rd1, %rd3;
	mov.u32 	%r1, %tid.x;
	mov.u32 	%r2, %ctaid.x;
	shl.b32 	%r18, %r2, 4;
	add.s32 	%r42, %r18, %r1;
	setp.ge.u32 	%p1, %r42, %r16;
	mov.b32 	%r43, 0;
	@%p1 bra 	$L__BB40_5;
	mov.u32 	%r20, %nctaid.x;
	shl.b32 	%r4, %r20, 4;
	mov.b32 	%r43, 0;
$L__BB40_2:
	mul.wide.u32 	%rd4, %r42, 4;
	add.s64 	%rd5, %rd1, %rd4;
	ld.global.u32 	%r21, [%rd5];
	add.s32 	%r43, %r21, %r43;
	add.s32 	%r8, %r42, 8;
	setp.ge.u32 	%p2, %r8, %r16;
	@%p2 bra 	$L__BB40_4;
	mul.wide.u32 	%rd6, %r8, 4;
	add.s64 	%rd7, %rd1, %rd6;
	ld.global.u32 	%r22, [%rd7];
	add.s32 	%r43, %r22, %r43;
$L__BB40_4:
	add.s32 	%r42, %r42, %r4;
	setp.lt.u32 	%p3, %r42, %r16;
	@%p3 bra 	$L__BB40_2;
$L__BB40_5:
	shl.b32 	%r23, %r1, 2;
	mov.u32 	%r24, __smem;
	add.s32 	%r25, %r24, %r23;
	st.shared.u32 	[%r25], %r43;
	barrier.sync 	0;
	barrier.sync 	0;
	barrier.sync 	0;
	barrier.sync 	0;
	mov.u32 	%r26, %tid.y;
	mov.u32 	%r27, %tid.z;
	mov.u32 	%r28, %ntid.x;
	mov.u32 	%r29, %ntid.y;
	mad.lo.s32 	%r30, %r27, %r29, %r26;
	mul.lo.s32 	%r13, %r30, %r28;
	add.s32 	%r31, %r13, %r1;
	setp.gt.u32 	%p4, %r31, 31;
	@%p4 bra 	$L__BB40_7;
	shfl.sync.down.b32	%r32|%p5, %r43, 16, 31, -1;
	add.s32 	%r33, %r32, %r43;
	shfl.sync.down.b32	%r34|%p6, %r33, 8, 31, -1;
	add.s32 	%r35, %r34, %r33;
	shfl.sync.down.b32	%r36|%p7, %r35, 4, 31, -1;
	add.s32 	%r37, %r36, %r35;
	shfl.sync.down.b32	%r38|%p8, %r37, 2, 31, -1;
	add.s32 	%r39, %r38, %r37;
	shfl.sync.down.b32	%r40|%p9, %r39, 1, 31, -1;
	add.s32 	%r43, %r40, %r39;
$L__BB40_7:
	or.b32  	%r41, %r13, %r1;
	setp.ne.s32 	%p10, %r41, 0;
	@%p10 bra 	$L__BB40_9;
	cvta.to.global.u64 	%rd8, %rd2;
	mul.wide.u32 	%rd9, %r2, 4;
	add.s64 	%rd10, %rd8, %rd9;
	st.global.u32 	[%rd10], %r43;
$L__BB40_9:
	ret;

}
	// .globl	_Z7reduce6IiLj4ELb0EEvPT_S1_j
.visible .entry _Z7reduce6IiLj4ELb0EEvPT_S1_j(
	.param .u64 .ptr .align 1 _Z7reduce6IiLj4ELb0EEvPT_S1_j_param_0,
	.param .u64 .ptr .align 1 _Z7reduce6IiLj4ELb0EEvPT_S1_j_param_1,
	.param .u32 _Z7reduce6IiLj4ELb0EEvPT_S1_j_param_2
)
{
	.reg .pred 	%p<11>;
	.reg .b32 	%r<47>;
	.reg .b64 	%rd<11>;

	ld.param.u64 	%rd3, [_Z7reduce6IiLj4ELb0EEvPT_S1_j_param_0];
	ld.param.u64 	%rd2, [_Z7reduce6IiLj4ELb0EEvPT_S1_j_param_1];
	ld.param.u32 	%r16, [_Z7reduce6IiLj4ELb0EEvPT_S1_j_param_2];
	cvta.to.global.u64 	%rd1, %rd3;
	mov.u32 	%r1, %tid.x;
	mov.u32 	%r2, %ctaid.x;
	shl.b32 	%r18, %r2, 3;
	add.s32 	%r42, %r18, %r1;
	setp.ge.u32 	%p1, %r42, %r16;
	mov.b32 	%r43, 0;
	@%p1 bra 	$L__BB41_5;
	mov.u32 	%r20, %nctaid.x;
	shl.b32 	%r4, %r20, 3;
	mov.b32 	%r43, 0;
$L__BB41_2:
	mul.wide.u32 	%rd4, %r42, 4;
	add.s64 	%rd5, %rd1, %rd4;
	ld.global.u32 	%r21, [%rd5];
	add.s32 	%r43, %r21, %r43;
	add.s32 	%r8, %r42, 4;
	setp.ge.u32 	%p2, %r8, %r16;
	@%p2 bra 	$L__BB41_4;
	mul.wide.u32 	%rd6, %r8, 4;
	add.s64 	%rd7, %rd1, %rd6;
	ld.global.u32 	%r22, [%rd7];
	add.s32 	%r43, %r22, %r43;
$L__BB41_4:
	add.s32 	%r42, %r42, %r4;
	setp.lt.u32 	%p3, %r42, %r16;
	@%p3 bra 	$L__BB41_2;
$L__BB41_5:
	shl.b32 	%r23, %r1, 2;
	mov.u32 	%r24, __smem;
	add.s32 	%r25, %r24, %r23;
	st.shared.u32 	[%r25], %r43;
	barrier.sync 	0;
	barrier.sync 	0;
	barrier.sync 	0;
	barrier.sync 	0;
	mov.u32 	%r26, %tid.y;
	mov.u32 	%r27, %tid.z;
	mov.u32 	%r28, %ntid.x;
	mov.u32 	%r29, %ntid.y;
	mad.lo.s32 	%r30, %r27, %r29, %r26;
	mul.lo.s32 	%r13, %r30, %r28;
	add.s32 	%r31, %r13, %r1;
	setp.gt.u32 	%p4, %r31, 31;
	@%p4 bra 	$L__BB41_7;
	shfl.sync.down.b32	%r32|%p5, %r43, 16, 31, -1;
	add.s32 	%r33, %r32, %r43;
	shfl.sync.down.b32	%r34|%p6, %r33, 8, 31, -1;
	add.s32 	%r35, %r34, %r33;
	shfl.sync.down.b32	%r36|%p7, %r35, 4, 31, -1;
	add.s32 	%r37, %r36, %r35;
	shfl.sync.down.b32	%r38|%p8, %r37, 2, 31, -1;
	add.s32 	%r39, %r38, %r37;
	shfl.sync.down.b32	%r40|%p9, %r39, 1, 31, -1;
	add.s32 	%r43, %r40, %r39;
$L__BB41_7:
	or.b32  	%r41, %r13, %r1;
	setp.ne.s32 	%p10, %r41, 0;
	@%p10 bra 	$L__BB41_9;
	cvta.to.global.u64 	%rd8, %rd2;
	mul.wide.u32 	%rd9, %r2, 4;
	add.s64 	%rd10, %rd8, %rd9;
	st.global.u32 	[%rd10], %r43;
$L__BB41_9:
	ret;

}
	// .globl	_Z7reduce6IiLj2ELb0EEvPT_S1_j
.visible .entry _Z7reduce6IiLj2ELb0EEvPT_S1_j(
	.param .u64 .ptr .align 1 _Z7reduce6IiLj2ELb0EEvPT_S1_j_param_0,
	.param .u64 .ptr .align 1 _Z7reduce6IiLj2ELb0EEvPT_S1_j_param_1,
	.param .u32 _Z7reduce6IiLj2ELb0EEvPT_S1_j_param_2
)
{
	.reg .pred 	%p<11>;
	.reg .b32 	%r<47>;
	.reg .b64 	%rd<11>;

	ld.param.u64 	%rd3, [_Z7reduce6IiLj2ELb0EEvPT_S1_j_param_0];
	ld.param.u64 	%rd2, [_Z7reduce6IiLj2ELb0EEvPT_S1_j_param_1];
	ld.param.u32 	%r16, [_Z7reduce6IiLj2ELb0EEvPT_S1_j_param_2];
	cvta.to.global.u64 	%rd1, %rd3;
	mov.u32 	%r1, %tid.x;
	mov.u32 	%r2, %ctaid.x;
	shl.b32 	%r18, %r2, 2;
	add.s32 	%r42, %r18, %r1;
	setp.ge.u32 	%p1, %r42, %r16;
	mov.b32 	%r43, 0;
	@%p1 bra 	$L__BB42_5;
	mov.u32 	%r20, %nctaid.x;
	shl.b32 	%r4, %r20, 2;
	mov.b32 	%r43, 0;
$L__BB42_2:
	mul.wide.u32 	%rd4, %r42, 4;
	add.s64 	%rd5, %rd1, %rd4;
	ld.global.u32 	%r21, [%rd5];
	add.s32 	%r43, %r21, %r43;
	add.s32 	%r8, %r42, 2;
	setp.ge.u32 	%p2, %r8, %r16;
	@%p2 bra 	$L__BB42_4;
	mul.wide.u32 	%rd6, %r8, 4;
	add.s64 	%rd7, %rd1, %rd6;
	ld.global.u32 	%r22, [%rd7];
	add.s32 	%r43, %r22, %r43;
$L__BB42_4:
	add.s32 	%r42, %r42, %r4;
	setp.lt.u32 	%p3, %r42, %r16;
	@%p3 bra 	$L__BB42_2;
$L__BB42_5:
	shl.b32 	%r23, %r1, 2;
	mov.u32 	%r24, __smem;
	add.s32 	%r25, %r24, %r23;
	st.shared.u32 	[%r25], %r43;
	barrier.sync 	0;
	barrier.sync 	0;
	barrier.sync 	0;
	barrier.sync 	0;
	mov.u32 	%r26, %tid.y;
	mov.u32 	%r27, %tid.z;
	mov.u32 	%r28, %ntid.x;
	mov.u32 	%r29, %ntid.y;
	mad.lo.s32 	%r30, %r27, %r29, %r26;
	mul.lo.s32 	%r13, %r30, %r28;
	add.s32 	%r31, %r13, %r1;
	setp.gt.u32 	%p4, %r31, 31;
	@%p4 bra 	$L__BB42_7;
	shfl.sync.down.b32	%r32|%p5, %r43, 16, 31, -1;
	add.s32 	%r33, %r32, %r43;
	shfl.sync.down.b32	%r34|%p6, %r33, 8, 31, -1;
	add.s32 	%r35, %r34, %r33;
	shfl.sync.down.b32	%r36|%p7, %r35, 4, 31, -1;
	add.s32 	%r37, %r36, %r35;
	shfl.sync.down.b32	%r38|%p8, %r37, 2, 31, -1;
	add.s32 	%r39, %r38, %r37;
	shfl.sync.down.b32	%r40|%p9, %r39, 1, 31, -1;
	add.s32 	%r43, %r40, %r39;
$L__BB42_7:
	or.b32  	%r41, %r13, %r1;
	setp.ne.s32 	%p10, %r41, 0;
	@%p10 bra 	$L__BB42_9;
	cvta.to.global.u64 	%rd8, %rd2;
	mul.wide.u32 	%rd9, %r2, 4;
	add.s64 	%rd10, %rd8, %rd9;
	st.global.u32 	[%rd10], %r43;
$L__BB42_9:
	ret;

}
	// .globl	_Z7reduce6IiLj1ELb0EEvPT_S1_j
.visible .entry _Z7reduce6IiLj1ELb0EEvPT_S1_j(
	.param .u64 .ptr .align 1 _Z7reduce6IiLj1ELb0EEvPT_S1_j_param_0,
	.param .u64 .ptr .align 1 _Z7reduce6IiLj1ELb0EEvPT_S1_j_param_1,
	.param .u32 _Z7reduce6IiLj1ELb0EEvPT_S1_j_param_2
)
{
	.reg .pred 	%p<11>;
	.reg .b32 	%r<47>;
	.reg .b64 	%rd<9>;

	ld.param.u64 	%rd3, [_Z7reduce6IiLj1ELb0EEvPT_S1_j_param_0];
	ld.param.u64 	%rd4, [_Z7reduce6IiLj1ELb0EEvPT_S1_j_param_1];
	ld.param.u32 	%r15, [_Z7reduce6IiLj1ELb0EEvPT_S1_j_param_2];
	mov.u32 	%r1, %tid.x;
	mov.u32 	%r2, %ctaid.x;
	shl.b32 	%r17, %r2, 1;
	add.s32 	%r42, %r17, %r1;
	setp.ge.u32 	%p1, %r42, %r15;
	mov.b32 	%r43, 0;
	@%p1 bra 	$L__BB43_5;
	mov.u32 	%r19, %nctaid.x;
	shl.b32 	%r4, %r19, 1;
	cvta.to.global.u64 	%rd1, %rd3;
	mov.b32 	%r43, 0;
$L__BB43_2:
	mul.wide.u32 	%rd5, %r42, 4;
	add.s64 	%rd2, %rd1, %rd5;
	ld.global.u32 	%r20, [%rd2];
	add.s32 	%r43, %r20, %r43;
	add.s32 	%r21, %r42, 1;
	setp.ge.u32 	%p2, %r21, %r15;
	@%p2 bra 	$L__BB43_4;
	ld.global.u32 	%r22, [%rd2+4];
	add.s32 	%r43, %r22, %r43;
$L__BB43_4:
	add.s32 	%r42, %r42, %r4;
	setp.lt.u32 	%p3, %r42, %r15;
	@%p3 bra 	$L__BB43_2;
$L__BB43_5:
	shl.b32 	%r23, %r1, 2;
	mov.u32 	%r24, __smem;
	add.s32 	%r25, %r24, %r23;
	st.shared.u32 	[%r25], %r43;
	barrier.sync 	0;
	barrier.sync 	0;
	barrier.sync 	0;
	barrier.sync 	0;
	mov.u32 	%r26, %tid.y;
	mov.u32 	%r27, %tid.z;
	mov.u32 	%r28, %ntid.x;
	mov.u32 	%r29, %ntid.y;
	mad.lo.s32 	%r30, %r27, %r29, %r26;
	mul.lo.s32 	%r12, %r30, %r28;
	add.s32 	%r31, %r12, %r1;
	setp.gt.u32 	%p4, %r31, 31;
	@%p4 bra 	$L__BB43_7;
	shfl.sync.down.b32	%r32|%p5, %r43, 16, 31, -1;
	add.s32 	%r33, %r32, %r43;
	shfl.sync.down.b32	%r34|%p6, %r33, 8, 31, -1;
	add.s32 	%r35, %r34, %r33;
	shfl.sync.down.b32	%r36|%p7, %r35, 4, 31, -1;
	add.s32 	%r37, %r36, %r35;
	shfl.sync.down.b32	%r38|%p8, %r37, 2, 31, -1;
	add.s32 	%r39, %r38, %r37;
	shfl.sync.down.b32	%r40|%p9, %r39, 1, 31, -1;
	add.s32 	%r43, %r40, %r39;
$L__BB43_7:
	or.b32  	%r41, %r12, %r1;
	setp.ne.s32 	%p10, %r41, 0;
	@%p10 bra 	$L__BB43_9;
	cvta.to.global.u64 	%rd6, %rd4;
	mul.wide.u32 	%rd7, %r2, 4;
	add.s64 	%rd8, %rd6, %rd7;
	st.global.u32 	[%rd8], %r43;
$L__BB43_9:
	ret;

}
	// .globl	_Z7reduce0IfEvPT_S1_j
.visible .entry _Z7reduce0IfEvPT_S1_j(
	.param .u64 .ptr .align 1 _Z7reduce0IfEvPT_S1_j_param_0,
	.param .u64 .ptr .align 1 _Z7reduce0IfEvPT_S1_j_param_1,
	.param .u32 _Z7reduce0IfEvPT_S1_j_param_2
)
{
	.reg .pred 	%p<6>;
	.reg .b32 	%r<17>;
	.reg .b32 	%f<9>;
	.reg .b64 	%rd<9>;

	ld.param.u64 	%rd1, [_Z7reduce0IfEvPT_S1_j_param_0];
	ld.param.u64 	%rd2, [_Z7reduce0IfEvPT_S1_j_param_1];
	ld.param.u32 	%r8, [_Z7reduce0IfEvPT_S1_j_param_2];
	mov.u32 	%r1, %tid.x;
	mov.u32 	%r2, %ctaid.x;
	mov.u32 	%r3, %ntid.x;
	mad.lo.s32 	%r4, %r2, %r3, %r1;
	setp.ge.u32 	%p1, %r4, %r8;
	mov.f32 	%f8, 0f00000000;
	@%p1 bra 	$L__BB44_2;
	cvta.to.global.u64 	%rd3, %rd1;
	mul.wide.u32 	%rd4, %r4, 4;
	add.s64 	%rd5, %rd3, %rd4;
	ld.global.f32 	%f8, [%rd5];
$L__BB44_2:
	shl.b32 	%r9, %r1, 2;
	mov.u32 	%r10, __smem;
	add.s32 	%r5, %r10, %r9;
	st.shared.f32 	[%r5], %f8;
	barrier.sync 	0;
	setp.lt.u32 	%p2, %r3, 2;
	@%p2 bra 	$L__BB44_7;
	mov.b32 	%r16, 1;
$L__BB44_4:
	shl.b32 	%r7, %r16, 1;
	add.s32 	%r12, %r7, -1;
	and.b32  	%r13, %r12, %r1;
	setp.ne.s32 	%p3, %r13, 0;
	@%p3 bra 	$L__BB44_6;
	shl.b32 	%r14, %r16, 2;
	add.s32 	%r15, %r5, %r14;
	ld.shared.f32 	%f4, [%r15];
	ld.shared.f32 	%f5, [%r5];
	add.f32 	%f6, %f4, %f5;
	st.shared.f32 	[%r5], %f6;
$L__BB44_6:
	barrier.sync 	0;
	setp.lt.u32 	%p4, %r7, %r3;
	mov.u32 	%r16, %r7;
	@%p4 bra 	$L__BB44_4;
$L__BB44_7:
	setp.ne.s32 	%p5, %r1, 0;
	@%p5 bra 	$L__BB44_9;
	ld.shared.f32 	%f7, [__smem];
	cvta.to.global.u64 	%rd6, %rd2;
	mul.wide.u32 	%rd7, %r2, 4;
	add.s64 	%rd8, %rd6, %rd7;
	st.global.f32 	[%rd8], %f7;
$L__BB44_9:
	ret;

}
	// .globl	_Z7reduce1IfEvPT_S1_j
.visible .entry _Z7reduce1IfEvPT_S1_j(
	.param .u64 .ptr .align 1 _Z7reduce1IfEvPT_S1_j_param_0,
	.param .u64 .ptr .align 1 _Z7reduce1IfEvPT_S1_j_param_1,
	.param .u32 _Z7reduce1IfEvPT_S1_j_param_2
)
{
	.reg .pred 	%p<6>;
	.reg .b32 	%r<20>;
	.reg .b32 	%f<9>;
	.reg .b64 	%rd<9>;

	ld.param.u64 	%rd1, [_Z7reduce1IfEvPT_S1_j_param_0];
	ld.param.u64 	%rd2, [_Z7reduce1IfEvPT_S1_j_param_1];
	ld.param.u32 	%r8, [_Z7reduce1IfEvPT_S1_j_param_2];
	mov.u32 	%r1, %tid.x;
	mov.u32 	%r2, %ctaid.x;
	mov.u32 	%r3, %ntid.x;
	mad.lo.s32 	%r4, %r2, %r3, %r1;
	setp.ge.u32 	%p1, %r4, %r8;
	mov.f32 	%f8, 0f00000000;
	@%p1 bra 	$L__BB45_2;
	cvta.to.global.u64 	%rd3, %rd1;
	mul.wide.u32 	%rd4, %r4, 4;
	add.s64 	%rd5, %rd3, %rd4;
	ld.global.f32 	%f8, [%rd5];
$L__BB45_2:
	shl.b32 	%r9, %r1, 2;
	mov.u32 	%r10, __smem;
	add.s32 	%r11, %r10, %r9;
	st.shared.f32 	[%r11], %f8;
	barrier.sync 	0;
	setp.lt.u32 	%p2, %r3, 2;
	@%p2 bra 	$L__BB45_7;
	mov.b32 	%r19, 1;
$L__BB45_4:
	shl.b32 	%r6, %r19, 1;
	mul.lo.s32 	%r7, %r6, %r1;
	setp.ge.u32 	%p3, %r7, %r3;
	@%p3 bra 	$L__BB45_6;
	add.s32 	%r13, %r7, %r19;
	shl.b32 	%r14, %r13, 2;
	add.s32 	%r16, %r10, %r14;
	ld.shared.f32 	%f4, [%r16];
	shl.b32 	%r17, %r7, 2;
	add.s32 	%r18, %r10, %r17;
	ld.shared.f32 	%f5, [%r18];
	add.f32 	%f6, %f4, %f5;
	st.shared.f32 	[%r18], %f6;
$L__BB45_6:
	barrier.sync 	0;
	setp.lt.u32 	%p4, %r6, %r3;
	mov.u32 	%r19, %r6;
	@%p4 bra 	$L__BB45_4;
$L__BB45_7:
	setp.ne.s32 	%p5, %r1, 0;
	@%p5 bra 	$L__BB45_9;
	ld.shared.f32 	%f7, [__smem];
	cvta.to.global.u64 	%rd6, %rd2;
	mul.wide.u32 	%rd7, %r2, 4;
	add.s64 	%rd8, %rd6, %rd7;
	st.global.f32 	[%rd8], %f7;
$L__BB45_9:
	ret;

}
	// .globl	_Z7reduce2IfEvPT_S1_j
.visible .entry _Z7reduce2IfEvPT_S1_j(
	.param .u64 .ptr .align 1 _Z7reduce2IfEvPT_S1_j_param_0,
	.param .u64 .ptr .align 1 _Z7reduce2IfEvPT_S1_j_param_1,
	.param .u32 _Z7reduce2IfEvPT_S1_j_param_2
)
{
	.reg .pred 	%p<6>;
	.reg .b32 	%r<14>;
	.reg .b32 	%f<9>;
	.reg .b64 	%rd<9>;

	ld.param.u64 	%rd1, [_Z7reduce2IfEvPT_S1_j_param_0];
	ld.param.u64 	%rd2, [_Z7reduce2IfEvPT_S1_j_param_1];
	ld.param.u32 	%r8, [_Z7reduce2IfEvPT_S1_j_param_2];
	mov.u32 	%r1, %tid.x;
	mov.u32 	%r2, %ctaid.x;
	mov.u32 	%r13, %ntid.x;
	mad.lo.s32 	%r4, %r2, %r13, %r1;
	setp.ge.u32 	%p1, %r4, %r8;
	mov.f32 	%f8, 0f00000000;
	@%p1 bra 	$L__BB46_2;
	cvta.to.global.u64 	%rd3, %rd1;
	mul.wide.u32 	%rd4, %r4, 4;
	add.s64 	%rd5, %rd3, %rd4;
	ld.global.f32 	%f8, [%rd5];
$L__BB46_2:
	shl.b32 	%r9, %r1, 2;
	mov.u32 	%r10, __smem;
	add.s32 	%r5, %r10, %r9;
	st.shared.f32 	[%r5], %f8;
	barrier.sync 	0;
	setp.lt.u32 	%p2, %r13, 2;
	@%p2 bra 	$L__BB46_6;
$L__BB46_3:
	shr.u32 	%r7, %r13, 1;
	setp.ge.u32 	%p3, %r1, %r7;
	@%p3 bra 	$L__BB46_5;
	shl.b32 	%r11, %r7, 2;
	add.s32 	%r12, %r5, %r11;
	ld.shared.f32 	%f4, [%r12];
	ld.shared.f32 	%f5, [%r5];
	add.f32 	%f6, %f4, %f5;
	st.shared.f32 	[%r5], %f6;
$L__BB46_5:
	barrier.sync 	0;
	setp.gt.u32 	%p4, %r13, 3;
	mov.u32 	%r13, %r7;
	@%p4 bra 	$L__BB46_3;
$L__BB46_6:
	setp.ne.s32 	%p5, %r1, 0;
	@%p5 bra 	$L__BB46_8;
	ld.shared.f32 	%f7, [__smem];
	cvta.to.global.u64 	%rd6, %rd2;
	mul.wide.u32 	%rd7, %r2, 4;
	add.s64 	%rd8, %rd6, %rd7;
	st.global.f32 	[%rd8], %f7;
$L__BB46_8:
	ret;

}
	// .globl	_Z7reduce3IfEvPT_S1_j
.visible .entry _Z7reduce3IfEvPT_S1_j(
	.param .u64 .ptr .align 1 _Z7reduce3IfEvPT_S1_j_param_0,
	.param .u64 .ptr .align 1 _Z7reduce3IfEvPT_S1_j_param_1,
	.param .u32 _Z7reduce3IfEvPT_S1_j_param_2
)
{
	.reg .pred 	%p<17>;
	.reg .b32 	%r<37>;
	.reg .b32 	%f<33>;
	.reg .b64 	%rd<11>;

	ld.param.u64 	%rd3, [_Z7reduce3IfEvPT_S1_j_param_0];
	ld.param.u64 	%rd2, [_Z7reduce3IfEvPT_S1_j_param_1];
	ld.param.u32 	%r7, [_Z7reduce3IfEvPT_S1_j_param_2];
	cvta.to.global.u64 	%rd1, %rd3;
	mov.u32 	%r1, %tid.x;
	mov.u32 	%r2, %ctaid.x;
	mov.u32 	%r3, %ntid.x;
	mul.lo.s32 	%r8, %r3, %r2;
	shl.b32 	%r9, %r8, 1;
	add.s32 	%r4, %r9, %r1;
	setp.ge.u32 	%p1, %r4, %r7;
	mov.f32 	%f31, 0f00000000;
	@%p1 bra 	$L__BB47_2;
	mul.wide.u32 	%rd4, %r4, 4;
	add.s64 	%rd5, %rd1, %rd4;
	ld.global.f32 	%f31, [%rd5];
$L__BB47_2:
	add.s32 	%r5, %r4, %r3;
	setp.ge.u32 	%p2, %r5, %r7;
	@%p2 bra 	$L__BB47_4;
	mul.wide.u32 	%rd6, %r5, 4;
	add.s64 	%rd7, %rd1, %rd6;
	ld.global.f32 	%f10, [%rd7];
	add.f32 	%f31, %f31, %f10;
$L__BB47_4:
	mov.b32 	%r10, %f31;
	shfl.sync.down.b32	%r11|%p3, %r10, 16, 31, -1;
	mov.b32 	%f11, %r11;
	add.f32 	%f12, %f31, %f11;
	mov.b32 	%r12, %f12;
	shfl.sync.down.b32	%r13|%p4, %r12, 8, 31, -1;
	mov.b32 	%f13, %r13;
	add.f32 	%f14, %f12, %f13;
	mov.b32 	%r14, %f14;
	shfl.sync.down.b32	%r15|%p5, %r14, 4, 31, -1;
	mov.b32 	%f15, %r15;
	add.f32 	%f16, %f14, %f15;
	mov.b32 	%r16, %f16;
	shfl.sync.down.b32	%r17|%p6, %r16, 2, 31, -1;
	mov.b32 	%f17, %r17;
	add.f32 	%f18, %f16, %f17;
	mov.b32 	%r18, %f18;
	shfl.sync.down.b32	%r19|%p7, %r18, 1, 31, -1;
	mov.b32 	%f19, %r19;
	add.f32 	%f5, %f18, %f19;
	and.b32  	%r6, %r1, 31;
	setp.ne.s32 	%p8, %r6, 0;
	@%p8 bra 	$L__BB47_6;
	shr.u32 	%r20, %r1, 3;
	mov.u32 	%r21, __smem;
	add.s32 	%r22, %r21, %r20;
	st.shared.f32 	[%r22], %f5;
$L__BB47_6:
	barrier.sync 	0;
	shr.u32 	%r23, %r3, 5;
	setp.ge.u32 	%p9, %r1, %r23;
	mov.f32 	%f32, 0f00000000;
	@%p9 bra 	$L__BB47_8;
	shl.b32 	%r24, %r6, 2;
	mov.u32 	%r25, __smem;
	add.s32 	%r26, %r25, %r24;
	ld.shared.f32 	%f32, [%r26];
$L__BB47_8:
	setp.gt.u32 	%p10, %r1, 31;
	@%p10 bra 	$L__BB47_11;
	mov.b32 	%r27, %f32;
	shfl.sync.down.b32	%r28|%p11, %r27, 16, 31, -1;
	mov.b32 	%f21, %r28;
	add.f32 	%f22, %f32, %f21;
	mov.b32 	%r29, %f22;
	shfl.sync.down.b32	%r30|%p12, %r29, 8, 31, -1;
	mov.b32 	%f23, %r30;
	add.f32 	%f24, %f22, %f23;
	mov.b32 	%r31, %f24;
	shfl.sync.down.b32	%r32|%p13, %r31, 4, 31, -1;
	mov.b32 	%f25, %r32;
	add.f32 	%f26, %f24, %f25;
	mov.b32 	%r33, %f26;
	shfl.sync.down.b32	%r34|%p14, %r33, 2, 31, -1;
	mov.b32 	%f27, %r34;
	add.f32 	%f28, %f26, %f27;
	mov.b32 	%r35, %f28;
	shfl.sync.down.b32	%r36|%p15, %r35, 1, 31, -1;
	mov.b32 	%f29, %r36;
	add.f32 	%f8, %f28, %f29;
	setp.ne.s32 	%p16, %r1, 0;
	@%p16 bra 	$L__BB47_11;
	cvta.to.global.u64 	%rd8, %rd2;
	mul.wide.u32 	%rd9, %r2, 4;
	add.s64 	%rd10, %rd8, %rd9;
	st.global.f32 	[%rd10], %f8;
$L__BB47_11:
	ret;

}
	// .globl	_Z7reduce4IfLj512EEvPT_S1_j
.visible .entry _Z7reduce4IfLj512EEvPT_S1_j(
	.param .u64 .ptr .align 1 _Z7reduce4IfLj512EEvPT_S1_j_param_0,
	.param .u64 .ptr .align 1 _Z7reduce4IfLj512EEvPT_S1_j_param_1,
	.param .u32 _Z7reduce4IfLj512EEvPT_S1_j_param_2
)
{
	.reg .pred 	%p<13>;
	.reg .b32 	%r<34>;
	.reg .b32 	%f<31>;
	.reg .b64 	%rd<11>;

	ld.param.u64 	%rd3, [_Z7reduce4IfLj512EEvPT_S1_j_param_0];
	ld.param.u64 	%rd2, [_Z7reduce4IfLj512EEvPT_S1_j_param_1];
	ld.param.u32 	%r10, [_Z7reduce4IfLj512EEvPT_S1_j_param_2];
	cvta.to.global.u64 	%rd1, %rd3;
	mov.u32 	%r1, %tid.x;
	mov.u32 	%r2, %ctaid.x;
	mov.u32 	%r3, %ntid.x;
	mul.lo.s32 	%r11, %r3, %r2;
	shl.b32 	%r12, %r11, 1;
	add.s32 	%r4, %r12, %r1;
	setp.ge.u32 	%p1, %r4, %r10;
	mov.f32 	%f28, 0f00000000;
	@%p1 bra 	$L__BB48_2;
	mul.wide.u32 	%rd4, %r4, 4;
	add.s64 	%rd5, %rd1, %rd4;
	ld.global.f32 	%f28, [%rd5];
$L__BB48_2:
	add.s32 	%r5, %r4, 512;
	setp.ge.u32 	%p2, %r5, %r10;
	@%p2 bra 	$L__BB48_4;
	mul.wide.u32 	%rd6, %r5, 4;
	add.s64 	%rd7, %rd1, %rd6;
	ld.global.f32 	%f12, [%rd7];
	add.f32 	%f28, %f28, %f12;
$L__BB48_4:
	shl.b32 	%r13, %r1, 2;
	mov.u32 	%r14, __smem;
	add.s32 	%r6, %r14, %r13;
	st.shared.f32 	[%r6], %f28;
	barrier.sync 	0;
	setp.lt.u32 	%p3, %r3, 66;
	@%p3 bra 	$L__BB48_9;
	mov.u32 	%r33, %r3;
$L__BB48_6:
	shr.u32 	%r8, %r33, 1;
	setp.ge.u32 	%p4, %r1, %r8;
	@%p4 bra 	$L__BB48_8;
	shl.b32 	%r15, %r8, 2;
	add.s32 	%r16, %r6, %r15;
	ld.shared.f32 	%f13, [%r16];
	add.f32 	%f28, %f28, %f13;
	st.shared.f32 	[%r6], %f28;
$L__BB48_8:
	barrier.sync 	0;
	setp.gt.u32 	%p5, %r33, 131;
	mov.u32 	%r33, %r8;
	@%p5 bra 	$L__BB48_6;
$L__BB48_9:
	mov.u32 	%r17, %tid.y;
	mov.u32 	%r18, %tid.z;
	mov.u32 	%r19, %ntid.y;
	mad.lo.s32 	%r20, %r18, %r19, %r17;
	mul.lo.s32 	%r9, %r20, %r3;
	add.s32 	%r21, %r9, %r1;
	setp.gt.u32 	%p6, %r21, 31;
	@%p6 bra 	$L__BB48_11;
	ld.shared.f32 	%f14, [%r6+128];
	add.f32 	%f15, %f28, %f14;
	mov.b32 	%r22, %f15;
	shfl.sync.down.b32	%r23|%p7, %r22, 16, 31, -1;
	mov.b32 	%f16, %r23;
	add.f32 	%f17, %f15, %f16;
	mov.b32 	%r24, %f17;
	shfl.sync.down.b32	%r25|%p8, %r24, 8, 31, -1;
	mov.b32 	%f18, %r25;
	add.f32 	%f19, %f17, %f18;
	mov.b32 	%r26, %f19;
	shfl.sync.down.b32	%r27|%p9, %r26, 4, 31, -1;
	mov.b32 	%f20, %r27;
	add.f32 	%f21, %f19, %f20;
	mov.b32 	%r28, %f21;
	shfl.sync.down.b32	%r29|%p10, %r28, 2, 31, -1;
	mov.b32 	%f22, %r29;
	add.f32 	%f23, %f21, %f22;
	mov.b32 	%r30, %f23;
	shfl.sync.down.b32	%r31|%p11, %r30, 1, 31, -1;
	mov.b32 	%f24, %r31;
	add.f32 	%f28, %f23, %f24;
$L__BB48_11:
	or.b32  	%r32, %r9, %r1;
	setp.ne.s32 	%p12, %r32, 0;
	@%p12 bra 	$L__BB48_13;
	cvta.to.global.u64 	%rd8, %rd2;
	mul.wide.u32 	%rd9, %r2, 4;
	add.s64 	%rd10, %rd8, %rd9;
	st.global.f32 	[%rd10], %f28;
$L__BB48_13:
	ret;

}
	// .globl	_Z7reduce4IfLj256EEvPT_S1_j
.visible .entry _Z7reduce4IfLj256EEvPT_S1_j(
	.param .u64 .ptr .align 1 _Z7reduce4IfLj256EEvPT_S1_j_param_0,
	.param .u64 .ptr .align 1 _Z7reduce4IfLj256EEvPT_S1_j_param_1,
	.param .u32 _Z7reduce4IfLj256EEvPT_S1_j_param_2
)
{
	.reg .pred 	%p<13>;
	.reg .b32 	%r<34>;
	.reg .b32 	%f<31>;
	.reg .b64 	%rd<11>;

	ld.param.u64 	%rd3, [_Z7reduce4IfLj256EEvPT_S1_j_param_0];
	ld.param.u64 	%rd2, [_Z7reduce4IfLj256EEvPT_S1_j_param_1];
	ld.param.u32 	%r10, [_Z7reduce4IfLj256EEvPT_S1_j_param_2];
	cvta.to.global.u64 	%rd1, %rd3;
	mov.u32 	%r1, %tid.x;
	mov.u32 	%r2, %ctaid.x;
	mov.u32 	%r3, %ntid.x;
	mul.lo.s32 	%r11, %r3, %r2;
	shl.b32 	%r12, %r11, 1;
	add.s32 	%r4, %r12, %r1;
	setp.ge.u32 	%p1, %r4, %r10;
	mov.f32 	%f28, 0f00000000;
	@%p1 bra 	$L__BB49_2;
	mul.wide.u32 	%rd4, %r4, 4;
	add.s64 	%rd5, %rd1, %rd4;
	ld.global.f32 	%f28, [%rd5];
$L__BB49_2:
	add.s32 	%r5, %r4, 256;
	setp.ge.u32 	%p2, %r5, %r10;
	@%p2 bra 	$L__BB49_4;
	mul.wide.u32 	%rd6, %r5, 4;
	add.s64 	%rd7, %rd1, %rd6;
	ld.global.f32 	%f12, [%rd7];
	add.f32 	%f28, %f28, %f12;
$L__BB49_4:
	shl.b32 	%r13, %r1, 2;
	mov.u32 	%r14, __smem;
	add.s32 	%r6, %r14, %r13;
	st.shared.f32 	[%r6], %f28;
	barrier.sync 	0;
	setp.lt.u32 	%p3, %r3, 66;
	@%p3 bra 	$L__BB49_9;
	mov.u32 	%r33, %r3;
$L__BB49_6:
	shr.u32 	%r8, %r33, 1;
	setp.ge.u32 	%p4, %r1, %r8;
	@%p4 bra 	$L__BB49_8;
	shl.b32 	%r15, %r8, 2;
	add.s32 	%r16, %r6, %r15;
	ld.shared.f32 	%f13, [%r16];
	add.f32 	%f28, %f28, %f13;
	st.shared.f32 	[%r6], %f28;
$L__BB49_8:
	barrier.sync 	0;
	setp.gt.u32 	%p5, %r33, 131;
	mov.u32 	%r33, %r8;
	@%p5 bra 	$L__BB49_6;
$L__BB49_9:
	mov.u32 	%r17, %tid.y;
	mov.u32 	%r18, %tid.z;
	mov.u32 	%r19, %ntid.y;
	mad.lo.s32 	%r20, %r18, %r19, %r17;
	mul.lo.s32 	%r9, %r20, %r3;
	add.s32 	%r21, %r9, %r1;
	setp.gt.u32 	%p6, %r21, 31;
	@%p6 bra 	$L__BB49_11;
	ld.shared.f32 	%f14, [%r6+128];
	add.f32 	%f15, %f28, %f14;
	mov.b32 	%r22, %f15;
	shfl.sync.down.b32	%r23|%p7, %r22, 16, 31, -1;
	mov.b32 	%f16, %r23;
	add.f32 	%f17, %f15, %f16;
	mov.b32 	%r24, %f17;
	shfl.sync.down.b32	%r25|%p8, %r24, 8, 31, -1;
	mov.b32 	%f18, %r25;
	add.f32 	%f19, %f17, %f18;
	mov.b32 	%r26, %f19;
	shfl.sync.down.b32	%r27|%p9, %r26, 4, 31, -1;
	mov.b32 	%f20, %r27;
	add.f32 	%f21, %f19, %f20;
	mov.b32 	%r28, %f21;
	shfl.sync.down.b32	%r29|%p10, %r28, 2, 31, -1;
	mov.b32 	%f22, %r29;
	add.f32 	%f23, %f21, %f22;
	mov.b32 	%r30, %f23;
	shfl.sync.down.b32	%r31|%p11, %r30, 1, 31, -1;
	mov.b32 	%f24, %r31;
	add.f32 	%f28, %f23, %f24;
$L__BB49_11:
	or.b32  	%r32, %r9, %r1;
	setp.ne.s32 	%p12, %r32, 0;
	@%p12 bra 	$L__BB49_13;
	cvta.to.global.u64 	%rd8, %rd2;
	mul.wide.u32 	%rd9, %r2, 4;
	add.s64 	%rd10, %rd8, %rd9;
	st.global.f32 	[%rd10], %f28;
$L__BB49_13:
	ret;

}
	// .globl	_Z7reduce4IfLj128EEvPT_S1_j
.visible .entry _Z7reduce4IfLj128EEvPT_S1_j(
	.param .u64 .ptr .align 1 _Z7reduce4IfLj128EEvPT_S1_j_param_0,
	.param .u64 .ptr .align 1 _Z7reduce4IfLj128EEvPT_S1_j_param_1,
	.param .u32 _Z7reduce4IfLj128EEvPT_S1_j_param_2
)
{
	.reg .pred 	%p<13>;
	.reg .b32 	%r<34>;
	.reg .b32 	%f<31>;
	.reg .b64 	%rd<11>;

	ld.param.u64 	%rd3, [_Z7reduce4IfLj128EEvPT_S1_j_param_0];
	ld.param.u64 	%rd2, [_Z7reduce4IfLj128EEvPT_S1_j_param_1];
	ld.param.u32 	%r10, [_Z7reduce4IfLj128EEvPT_S1_j_param_2];
	cvta.to.global.u64 	%rd1, %rd3;
	mov.u32 	%r1, %tid.x;
	mov.u32 	%r2, %ctaid.x;
	mov.u32 	%r3, %ntid.x;
	mul.lo.s32 	%r11, %r3, %r2;
	shl.b32 	%r12, %r11, 1;
	add.s32 	%r4, %r12, %r1;
	setp.ge.u32 	%p1, %r4, %r10;
	mov.f32 	%f28, 0f00000000;
	@%p1 bra 	$L__BB50_2;
	mul.wide.u32 	%rd4, %r4, 4;
	add.s64 	%rd5, %rd1, %rd4;
	ld.global.f32 	%f28, [%rd5];
$L__BB50_2:
	add.s32 	%r5, %r4, 128;
	setp.ge.u32 	%p2, %r5, %r10;
	@%p2 bra 	$L__BB50_4;
	mul.wide.u32 	%rd6, %r5, 4;
	add.s64 	%rd7, %rd1, %rd6;
	ld.global.f32 	%f12, [%rd7];
	add.f32 	%f28, %f28, %f12;
$L__BB50_4:
	shl.b32 	%r13, %r1, 2;
	mov.u32 	%r14, __smem;
	add.s32 	%r6, %r14, %r13;
	st.shared.f32 	[%r6], %f28;
	barrier.sync 	0;
	setp.lt.u32 	%p3, %r3, 66;
	@%p3 bra 	$L__BB50_9;
	mov.u32 	%r33, %r3;
$L__BB50_6:
	shr.u32 	%r8, %r33, 1;
	setp.ge.u32 	%p4, %r1, %r8;
	@%p4 bra 	$L__BB50_8;
	shl.b32 	%r15, %r8, 2;
	add.s32 	%r16, %r6, %r15;
	ld.shared.f32 	%f13, [%r16];
	add.f32 	%f28, %f28, %f13;
	st.shared.f32 	[%r6], %f28;
$L__BB50_8:
	barrier.sync 	0;
	setp.gt.u32 	%p5, %r33, 131;
	mov.u32 	%r33, %r8;
	@%p5 bra 	$L__BB50_6;
$L__BB50_9:
	mov.u32 	%r17, %tid.y;
	mov.u32 	%r18, %tid.z;
	mov.u32 	%r19, %ntid.y;
	mad.lo.s32 	%r20, %r18, %r19, %r17;
	mul.lo.s32 	%r9, %r20, %r3;
	add.s32 	%r21, %r9, %r1;
	setp.gt.u32 	%p6, %r21, 31;
	@%p6 bra 	$L__BB50_11;
	ld.shared.f32 	%f14, [%r6+128];
	add.f32 	%f15, %f28, %f14;
	mov.b32 	%r22, %f15;
	shfl.sync.down.b32	%r23|%p7, %r22, 16, 31, -1;
	mov.b32 	%f16, %r23;
	add.f32 	%f17, %f15, %f16;
	mov.b32 	%r24, %f17;
	shfl.sync.down.b32	%r25|%p8, %r24, 8, 31, -1;
	mov.b32 	%f18, %r25;
	add.f32 	%f19, %f17, %f18;
	mov.b32 	%r26, %f19;
	shfl.sync.down.b32	%r27|%p9, %r26, 4, 31, -1;
	mov.b32 	%f20, %r27;
	add.f32 	%f21, %f19, %f20;
	mov.b32 	%r28, %f21;
	shfl.sync.down.b32	%r29|%p10, %r28, 2, 31, -1;
	mov.b32 	%f22, %r29;
	add.f32 	%f23, %f21, %f22;
	mov.b32 	%r30, %f23;
	shfl.sync.down.b32	%r31|%p11, %r30, 1, 31, -1;
	mov.b32 	%f24, %r31;
	add.f32 	%f28, %f23, %f24;
$L__BB50_11:
	or.b32  	%r32, %r9, %r1;
	setp.ne.s32 	%p12, %r32, 0;
	@%p12 bra 	$L__BB50_13;
	cvta.to.global.u64 	%rd8, %rd2;
	mul.wide.u32 	%rd9, %r2, 4;
	add.s64 	%rd10, %rd8, %rd9;
	st.global.f32 	[%rd10], %f28;
$L__BB50_13:
	ret;

}
	// .globl	_Z7reduce4IfLj64EEvPT_S1_j
.visible .entry _Z7reduce4IfLj64EEvPT_S1_j(
	.param .u64 .ptr .align 1 _Z7reduce4IfLj64EEvPT_S1_j_param_0,
	.param .u64 .ptr .align 1 _Z7reduce4IfLj64EEvPT_S1_j_param_1,
	.param .u32 _Z7reduce4IfLj64EEvPT_S1_j_param_2
)
{
	.reg .pred 	%p<13>;
	.reg .b32 	%r<34>;
	.reg .b32 	%f<31>;
	.reg .b64 	%rd<11>;

	ld.param.u64 	%rd3, [_Z7reduce4IfLj64EEvPT_S1_j_param_0];
	ld.param.u64 	%rd2, [_Z7reduce4IfLj64EEvPT_S1_j_param_1];
	ld.param.u32 	%r10, [_Z7reduce4IfLj64EEvPT_S1_j_param_2];
	cvta.to.global.u64 	%rd1, %rd3;
	mov.u32 	%r1, %tid.x;
	mov.u32 	%r2, %ctaid.x;
	mov.u32 	%r3, %ntid.x;
	mul.lo.s32 	%r11, %r3, %r2;
	shl.b32 	%r12, %r11, 1;
	add.s32 	%r4, %r12, %r1;
	setp.ge.u32 	%p1, %r4, %r10;
	mov.f32 	%f28, 0f00000000;
	@%p1 bra 	$L__BB51_2;
	mul.wide.u32 	%rd4, %r4, 4;
	add.s64 	%rd5, %rd1, %rd4;
	ld.global.f32 	%f28, [%rd5];
$L__BB51_2:
	add.s32 	%r5, %r4, 64;
	setp.ge.u32 	%p2, %r5, %r10;
	@%p2 bra 	$L__BB51_4;
	mul.wide.u32 	%rd6, %r5, 4;
	add.s64 	%rd7, %rd1, %rd6;
	ld.global.f32 	%f12, [%rd7];
	add.f32 	%f28, %f28, %f12;
$L__BB51_4:
	shl.b32 	%r13, %r1, 2;
	mov.u32 	%r14, __smem;
	add.s32 	%r6, %r14, %r13;
	st.shared.f32 	[%r6], %f28;
	barrier.sync 	0;
	setp.lt.u32 	%p3, %r3, 66;
	@%p3 bra 	$L__BB51_9;
	mov.u32 	%r33, %r3;
$L__BB51_6:
	shr.u32 	%r8, %r33, 1;
	setp.ge.u32 	%p4, %r1, %r8;
	@%p4 bra 	$L__BB51_8;
	shl.b32 	%r15, %r8, 2;
	add.s32 	%r16, %r6, %r15;
	ld.shared.f32 	%f13, [%r16];
	add.f32 	%f28, %f28, %f13;
	st.shared.f32 	[%r6], %f28;
$L__BB51_8:
	barrier.sync 	0;
	setp.gt.u32 	%p5, %r33, 131;
	mov.u32 	%r33, %r8;
	@%p5 bra 	$L__BB51_6;
$L__BB51_9:
	mov.u32 	%r17, %tid.y;
	mov.u32 	%r18, %tid.z;
	mov.u32 	%r19, %ntid.y;
	mad.lo.s32 	%r20, %r18, %r19, %r17;
	mul.lo.s32 	%r9, %r20, %r3;
	add.s32 	%r21, %r9, %r1;
	setp.gt.u32 	%p6, %r21, 31;
	@%p6 bra 	$L__BB51_11;
	ld.shared.f32 	%f14, [%r6+128];
	add.f32 	%f15, %f28, %f14;
	mov.b32 	%r22, %f15;
	shfl.sync.down.b32	%r23|%p7, %r22, 16, 31, -1;
	mov.b32 	%f16, %r23;
	add.f32 	%f17, %f15, %f16;
	mov.b32 	%r24, %f17;
	shfl.sync.down.b32	%r25|%p8, %r24, 8, 31, -1;
	mov.b32 	%f18, %r25;
	add.f32 	%f19, %f17, %f18;
	mov.b32 	%r26, %f19;
	shfl.sync.down.b32	%r27|%p9, %r26, 4, 31, -1;
	mov.b32 	%f20, %r27;
	add.f32 	%f21, %f19, %f20;
	mov.b32 	%r28, %f21;
	shfl.sync.down.b32	%r29|%p10, %r28, 2, 31, -1;
	mov.b32 	%f22, %r29;
	add.f32 	%f23, %f21, %f22;
	mov.b32 	%r30, %f23;
	shfl.sync.down.b32	%r31|%p11, %r30, 1, 31, -1;
	mov.b32 	%f24, %r31;
	add.f32 	%f28, %f23, %f24;
$L__BB51_11:
	or.b32  	%r32, %r9, %r1;
	setp.ne.s32 	%p12, %r32, 0;
	@%p12 bra 	$L__BB51_13;
	cvta.to.global.u64 	%rd8, %rd2;
	mul.wide.u32 	%rd9, %r2, 4;
	add.s64 	%rd10, %rd8, %rd9;
	st.global.f32 	[%rd10], %f28;
$L__BB51_13:
	ret;

}
	// .globl	_Z7reduce4IfLj32EEvPT_S1_j
.visible .entry _Z7reduce4IfLj32EEvPT_S1_j(
	.param .u64 .ptr .align 1 _Z7reduce4IfLj32EEvPT_S1_j_param_0,
	.param .u64 .ptr .align 1 _Z7reduce4IfLj32EEvPT_S1_j_param_1,
	.param .u32 _Z7reduce4IfLj32EEvPT_S1_j_param_2
)
{
	.reg .pred 	%p<13>;
	.reg .b32 	%r<34>;
	.reg .b32 	%f<29>;
	.reg .b64 	%rd<11>;

	ld.param.u64 	%rd3, [_Z7reduce4IfLj32EEvPT_S1_j_param_0];
	ld.param.u64 	%rd2, [_Z7reduce4IfLj32EEvPT_S1_j_param_1];
	ld.param.u32 	%r10, [_Z7reduce4IfLj32EEvPT_S1_j_param_2];
	cvta.to.global.u64 	%rd1, %rd3;
	mov.u32 	%r1, %tid.x;
	mov.u32 	%r2, %ctaid.x;
	mov.u32 	%r3, %ntid.x;
	mul.lo.s32 	%r11, %r3, %r2;
	shl.b32 	%r12, %r11, 1;
	add.s32 	%r4, %r12, %r1;
	setp.ge.u32 	%p1, %r4, %r10;
	mov.f32 	%f26, 0f00000000;
	@%p1 bra 	$L__BB52_2;
	mul.wide.u32 	%rd4, %r4, 4;
	add.s64 	%rd5, %rd1, %rd4;
	ld.global.f32 	%f26, [%rd5];
$L__BB52_2:
	add.s32 	%r5, %r4, 32;
	setp.ge.u32 	%p2, %r5, %r10;
	@%p2 bra 	$L__BB52_4;
	mul.wide.u32 	%rd6, %r5, 4;
	add.s64 	%rd7, %rd1, %rd6;
	ld.global.f32 	%f12, [%rd7];
	add.f32 	%f26, %f26, %f12;
$L__BB52_4:
	shl.b32 	%r13, %r1, 2;
	mov.u32 	%r14, __smem;
	add.s32 	%r6, %r14, %r13;
	st.shared.f32 	[%r6], %f26;
	barrier.sync 	0;
	setp.lt.u32 	%p3, %r3, 66;
	@%p3 bra 	$L__BB52_9;
	mov.u32 	%r33, %r3;
$L__BB52_6:
	shr.u32 	%r8, %r33, 1;
	setp.ge.u32 	%p4, %r1, %r8;
	@%p4 bra 	$L__BB52_8;
	shl.b32 	%r15, %r8, 2;
	add.s32 	%r16, %r6, %r15;
	ld.shared.f32 	%f13, [%r16];
	add.f32 	%f26, %f26, %f13;
	st.shared.f32 	[%r6], %f26;
$L__BB52_8:
	barrier.sync 	0;
	setp.gt.u32 	%p5, %r33, 131;
	mov.u32 	%r33, %r8;
	@%p5 bra 	$L__BB52_6;
$L__BB52_9:
	mov.u32 	%r17, %tid.y;
	mov.u32 	%r18, %tid.z;
	mov.u32 	%r19, %ntid.y;
	mad.lo.s32 	%r20, %r18, %r19, %r17;
	mul.lo.s32 	%r9, %r20, %r3;
	add.s32 	%r21, %r9, %r1;
	setp.gt.u32 	%p6, %r21, 31;
	@%p6 bra 	$L__BB52_11;
	mov.b32 	%r22, %f26;
	shfl.sync.down.b32	%r23|%p7, %r22, 16, 31, -1;
	mov.b32 	%f14, %r23;
	add.f32 	%f15, %f26, %f14;
	mov.b32 	%r24, %f15;
	shfl.sync.down.b32	%r25|%p8, %r24, 8, 31, -1;
	mov.b32 	%f16, %r25;
	add.f32 	%f17, %f15, %f16;
	mov.b32 	%r26, %f17;
	shfl.sync.down.b32	%r27|%p9, %r26, 4, 31, -1;
	mov.b32 	%f18, %r27;
	add.f32 	%f19, %f17, %f18;
	mov.b32 	%r28, %f19;
	shfl.sync.down.b32	%r29|%p10, %r28, 2, 31, -1;
	mov.b32 	%f20, %r29;
	add.f32 	%f21, %f19, %f20;
	mov.b32 	%r30, %f21;
	shfl.sync.down.b32	%r31|%p11, %r30, 1, 31, -1;
	mov.b32 	%f22, %r31;
	add.f32 	%f26, %f21, %f22;
$L__BB52_11:
	or.b32  	%r32, %r9, %r1;
	setp.ne.s32 	%p12, %r32, 0;
	@%p12 bra 	$L__BB52_13;
	cvta.to.global.u64 	%rd8, %rd2;
	mul.wide.u32 	%rd9, %r2, 4;
	add.s64 	%rd10, %rd8, %rd9;
	st.global.f32 	[%rd10], %f26;
$L__BB52_13:
	ret;

}
	// .globl	_Z7reduce4IfLj16EEvPT_S1_j
.visible .entry _Z7reduce4IfLj16EEvPT_S1_j(
	.param .u64 .ptr .align 1 _Z7reduce4IfLj16EEvPT_S1_j_param_0,
	.param .u64 .ptr .align 1 _Z7reduce4IfLj16EEvPT_S1_j_param_1,
	.param .u32 _Z7reduce4IfLj16EEvPT_S1_j_param_2
)
{
	.reg .pred 	%p<13>;
	.reg .b32 	%r<34>;
	.reg .b32 	%f<29>;
	.reg .b64 	%rd<11>;

	ld.param.u64 	%rd3, [_Z7reduce4IfLj16EEvPT_S1_j_param_0];
	ld.param.u64 	%rd2, [_Z7reduce4IfLj16EEvPT_S1_j_param_1];
	ld.param.u32 	%r10, [_Z7reduce4IfLj16EEvPT_S1_j_param_2];
	cvta.to.global.u64 	%rd1, %rd3;
	mov.u32 	%r1, %tid.x;
	mov.u32 	%r2, %ctaid.x;
	mov.u32 	%r3, %ntid.x;
	mul.lo.s32 	%r11, %r3, %r2;
	shl.b32 	%r12, %r11, 1;
	add.s32 	%r4, %r12, %r1;
	setp.ge.u32 	%p1, %r4, %r10;
	mov.f32 	%f26, 0f00000000;
	@%p1 bra 	$L__BB53_2;
	mul.wide.u32 	%rd4, %r4, 4;
	add.s64 	%rd5, %rd1, %rd4;
	ld.global.f32 	%f26, [%rd5];
$L__BB53_2:
	add.s32 	%r5, %r4, 16;
	setp.ge.u32 	%p2, %r5, %r10;
	@%p2 bra 	$L__BB53_4;
	mul.wide.u32 	%rd6, %r5, 4;
	add.s64 	%rd7, %rd1, %rd6;
	ld.global.f32 	%f12, [%rd7];
	add.f32 	%f26, %f26, %f12;
$L__BB53_4:
	shl.b32 	%r13, %r1, 2;
	mov.u32 	%r14, __smem;
	add.s32 	%r6, %r14, %r13;
	st.shared.f32 	[%r6], %f26;
	barrier.sync 	0;
	setp.lt.u32 	%p3, %r3, 66;
	@%p3 bra 	$L__BB53_9;
	mov.u32 	%r33, %r3;
$L__BB53_6:
	shr.u32 	%r8, %r33, 1;
	setp.ge.u32 	%p4, %r1, %r8;
	@%p4 bra 	$L__BB53_8;
	shl.b32 	%r15, %r8, 2;
	add.s32 	%r16, %r6, %r15;
	ld.shared.f32 	%f13, [%r16];
	add.f32 	%f26, %f26, %f13;
	st.shared.f32 	[%r6], %f26;
$L__BB53_8:
	barrier.sync 	0;
	setp.gt.u32 	%p5, %r33, 131;
	mov.u32 	%r33, %r8;
	@%p5 bra 	$L__BB53_6;
$L__BB53_9:
	mov.u32 	%r17, %tid.y;
	mov.u32 	%r18, %tid.z;
	mov.u32 	%r19, %ntid.y;
	mad.lo.s32 	%r20, %r18, %r19, %r17;
	mul.lo.s32 	%r9, %r20, %r3;
	add.s32 	%r21, %r9, %r1;
	setp.gt.u32 	%p6, %r21, 31;
	@%p6 bra 	$L__BB53_11;
	mov.b32 	%r22, %f26;
	shfl.sync.down.b32	%r23|%p7, %r22, 16, 31, -1;
	mov.b32 	%f14, %r23;
	add.f32 	%f15, %f26, %f14;
	mov.b32 	%r24, %f15;
	shfl.sync.down.b32	%r25|%p8, %r24, 8, 31, -1;
	mov.b32 	%f16, %r25;
	add.f32 	%f17, %f15, %f16;
	mov.b32 	%r26, %f17;
	shfl.sync.down.b32	%r27|%p9, %r26, 4, 31, -1;
	mov.b32 	%f18, %r27;
	add.f32 	%f19, %f17, %f18;
	mov.b32 	%r28, %f19;
	shfl.sync.down.b32	%r29|%p10, %r28, 2, 31, -1;
	mov.b32 	%f20, %r29;
	add.f32 	%f21, %f19, %f20;
	mov.b32 	%r30, %f21;
	shfl.sync.down.b32	%r31|%p11, %r30, 1, 31, -1;
	mov.b32 	%f22, %r31;
	add.f32 	%f26, %f21, %f22;
$L__BB53_11:
	or.b32  	%r32, %r9, %r1;
	setp.ne.s32 	%p12, %r32, 0;
	@%p12 bra 	$L__BB53_13;
	cvta.to.global.u64 	%rd8, %rd2;
	mul.wide.u32 	%rd9, %r2, 4;
	add.s64 	%rd10, %rd8, %rd9;
	st.global.f32 	[%rd10], %f26;
$L__BB53_13:
	ret;

}
	// .globl	_Z7reduce4IfLj8EEvPT_S1_j
.visible .entry _Z7reduce4IfLj8EEvPT_S1_j(
	.param .u64 .ptr .align 1 _Z7reduce4IfLj8EEvPT_S1_j_param_0,
	.param .u64 .ptr .align 1 _Z7reduce4IfLj8EEvPT_S1_j_param_1,
	.param .u32 _Z7reduce4IfLj8EEvPT_S1_j_param_2
)
{
	.reg .pred 	%p<13>;
	.reg .b32 	%r<34>;
	.reg .b32 	%f<29>;
	.reg .b64 	%rd<11>;

	ld.param.u64 	%rd3, [_Z7reduce4IfLj8EEvPT_S1_j_param_0];
	ld.param.u64 	%rd2, [_Z7reduce4IfLj8EEvPT_S1_j_param_1];
	ld.param.u32 	%r10, [_Z7reduce4IfLj8EEvPT_S1_j_param_2];
	cvta.to.global.u64 	%rd1, %rd3;
	mov.u32 	%r1, %tid.x;
	mov.u32 	%r2, %ctaid.x;
	mov.u32 	%r3, %ntid.x;
	mul.lo.s32 	%r11, %r3, %r2;
	shl.b32 	%r12, %r11, 1;
	add.s32 	%r4, %r12, %r1;
	setp.ge.u32 	%p1, %r4, %r10;
	mov.f32 	%f26, 0f00000000;
	@%p1 bra 	$L__BB54_2;
	mul.wide.u32 	%rd4, %r4, 4;
	add.s64 	%rd5, %rd1, %rd4;
	ld.global.f32 	%f26, [%rd5];
$L__BB54_2:
	add.s32 	%r5, %r4, 8;
	setp.ge.u32 	%p2, %r5, %r10;
	@%p2 bra 	$L__BB54_4;
	mul.wide.u32 	%rd6, %r5, 4;
	add.s64 	%rd7, %rd1, %rd6;
	ld.global.f32 	%f12, [%rd7];
	add.f32 	%f26, %f26, %f12;
$L__BB54_4:
	shl.b32 	%r13, %r1, 2;
	mov.u32 	%r14, __smem;
	add.s32 	%r6, %r14, %r13;
	st.shared.f32 	[%r6], %f26;
	barrier.sync 	0;
	setp.lt.u32 	%p3, %r3, 66;
	@%p3 bra 	$L__BB54_9;
	mov.u32 	%r33, %r3;
$L__BB54_6:
	shr.u32 	%r8, %r33, 1;
	setp.ge.u32 	%p4, %r1, %r8;
	@%p4 bra 	$L__BB54_8;
	shl.b32 	%r15, %r8, 2;
	add.s32 	%r16, %r6, %r15;
	ld.shared.f32 	%f13, [%r16];
	add.f32 	%f26, %f26, %f13;
	st.shared.f32 	[%r6], %f26;
$L__BB54_8:
	barrier.sync 	0;
	setp.gt.u32 	%p5, %r33, 131;
	mov.u32 	%r33, %r8;
	@%p5 bra 	$L__BB54_6;
$L__BB54_9:
	mov.u32 	%r17, %tid.y;
	mov.u32 	%r18, %tid.z;
	mov.u32 	%r19, %ntid.y;
	mad.lo.s32 	%r20, %r18, %r19, %r17;
	mul.lo.s32 	%r9, %r20, %r3;
	add.s32 	%r21, %r9, %r1;
	setp.gt.u32 	%p6, %r21, 31;
	@%p6 bra 	$L__BB54_11;
	mov.b32 	%r22, %f26;
	shfl.sync.down.b32	%r23|%p7, %r22, 16, 31, -1;
	mov.b32 	%f14, %r23;
	add.f32 	%f15, %f26, %f14;
	mov.b32 	%r24, %f15;
	shfl.sync.down.b32	%r25|%p8, %r24, 8, 31, -1;
	mov.b32 	%f16, %r25;
	add.f32 	%f17, %f15, %f16;
	mov.b32 	%r26, %f17;
	shfl.sync.down.b32	%r27|%p9, %r26, 4, 31, -1;
	mov.b32 	%f18, %r27;
	add.f32 	%f19, %f17, %f18;
	mov.b32 	%r28, %f19;
	shfl.sync.down.b32	%r29|%p10, %r28, 2, 31, -1;
	mov.b32 	%f20, %r29;
	add.f32 	%f21, %f19, %f20;
	mov.b32 	%r30, %f21;
	shfl.sync.down.b32	%r31|%p11, %r30, 1, 31, -1;
	mov.b32 	%f22, %r31;
	add.f32 	%f26, %f21, %f22;
$L__BB54_11:
	or.b32  	%r32, %r9, %r1;
	setp.ne.s32 	%p12, %r32, 0;
	@%p12 bra 	$L__BB54_13;
	cvta.to.global.u64 	%rd8, %rd2;
	mul.wide.u32 	%rd9, %r2, 4;
	add.s64 	%rd10, %rd8, %rd9;
	st.global.f32 	[%rd10], %f26;
$L__BB54_13:
	ret;

}
	// .globl	_Z7reduce4IfLj4EEvPT_S1_j
.visible .entry _Z7reduce4IfLj4EEvPT_S1_j(
	.param .u64 .ptr .align 1 _Z7reduce4IfLj4EEvPT_S1_j_param_0,
	.param .u64 .ptr .align 1 _Z7reduce4IfLj4EEvPT_S1_j_param_1,
	.param .u32 _Z7reduce4IfLj4EEvPT_S1_j_param_2
)
{
	.reg .pred 	%p<13>;
	.reg .b32 	%r<34>;
	.reg .b32 	%f<29>;
	.reg .b64 	%rd<11>;

	ld.param.u64 	%rd3, [_Z7reduce4IfLj4EEvPT_S1_j_param_0];
	ld.param.u64 	%rd2, [_Z7reduce4IfLj4EEvPT_S1_j_param_1];
	ld.param.u32 	%r10, [_Z7reduce4IfLj4EEvPT_S1_j_param_2];
	cvta.to.global.u64 	%rd1, %rd3;
	mov.u32 	%r1, %tid.x;
	mov.u32 	%r2, %ctaid.x;
	mov.u32 	%r3, %ntid.x;
	mul.lo.s32 	%r11, %r3, %r2;
	shl.b32 	%r12, %r11, 1;
	add.s32 	%r4, %r12, %r1;
	setp.ge.u32 	%p1, %r4, %r10;
	mov.f32 	%f26, 0f00000000;
	@%p1 bra 	$L__BB55_2;
	mul.wide.u32 	%rd4, %r4, 4;
	add.s64 	%rd5, %rd1, %rd4;
	ld.global.f32 	%f26, [%rd5];
$L__BB55_2:
	add.s32 	%r5, %r4, 4;
	setp.ge.u32 	%p2, %r5, %r10;
	@%p2 bra 	$L__BB55_4;
	mul.wide.u32 	%rd6, %r5, 4;
	add.s64 	%rd7, %rd1, %rd6;
	ld.global.f32 	%f12, [%rd7];
	add.f32 	%f26, %f26, %f12;
$L__BB55_4:
	shl.b32 	%r13, %r1, 2;
	mov.u32 	%r14, __smem;
	add.s32 	%r6, %r14, %r13;
	st.shared.f32 	[%r6], %f26;
	barrier.sync 	0;
	setp.lt.u32 	%p3, %r3, 66;
	@%p3 bra 	$L__BB55_9;
	mov.u32 	%r33, %r3;
$L__BB55_6:
	shr.u32 	%r8, %r33, 1;
	setp.ge.u32 	%p4, %r1, %r8;
	@%p4 bra 	$L__BB55_8;
	shl.b32 	%r15, %r8, 2;
	add.s32 	%r16, %r6, %r15;
	ld.shared.f32 	%f13, [%r16];
	add.f32 	%f26, %f26, %f13;
	st.shared.f32 	[%r6], %f26;
$L__BB55_8:
	barrier.sync 	0;
	setp.gt.u32 	%p5, %r33, 131;
	mov.u32 	%r33, %r8;
	@%p5 bra 	$L__BB55_6;
$L__BB55_9:
	mov.u32 	%r17, %tid.y;
	mov.u32 	%r18, %tid.z;
	mov.u32 	%r19, %ntid.y;
	mad.lo.s32 	%r20, %r18, %r19, %r17;
	mul.lo.s32 	%r9, %r20, %r3;
	add.s32 	%r21, %r9, %r1;
	setp.gt.u32 	%p6, %r21, 31;
	@%p6 bra 	$L__BB55_11;
	mov.b32 	%r22, %f26;
	shfl.sync.down.b32	%r23|%p7, %r22, 16, 31, -1;
	mov.b32 	%f14, %r23;
	add.f32 	%f15, %f26, %f14;
	mov.b32 	%r24, %f15;
	shfl.sync.down.b32	%r25|%p8, %r24, 8, 31, -1;
	mov.b32 	%f16, %r25;
	add.f32 	%f17, %f15, %f16;
	mov.b32 	%r26, %f17;
	shfl.sync.down.b32	%r27|%p9, %r26, 4, 31, -1;
	mov.b32 	%f18, %r27;
	add.f32 	%f19, %f17, %f18;
	mov.b32 	%r28, %f19;
	shfl.sync.down.b32	%r29|%p10, %r28, 2, 31, -1;
	mov.b32 	%f20, %r29;
	add.f32 	%f21, %f19, %f20;
	mov.b32 	%r30, %f21;
	shfl.sync.down.b32	%r31|%p11, %r30, 1, 31, -1;
	mov.b32 	%f22, %r31;
	add.f32 	%f26, %f21, %f22;
$L__BB55_11:
	or.b32  	%r32, %r9, %r1;
	setp.ne.s32 	%p12, %r32, 0;
	@%p12 bra 	$L__BB55_13;
	cvta.to.global.u64 	%rd8, %rd2;
	mul.wide.u32 	%rd9, %r2, 4;
	add.s64 	%rd10, %rd8, %rd9;
	st.global.f32 	[%rd10], %f26;
$L__BB55_13:
	ret;

}
	// .globl	_Z7reduce4IfLj2EEvPT_S1_j
.visible .entry _Z7reduce4IfLj2EEvPT_S1_j(
	.param .u64 .ptr .align 1 _Z7reduce4IfLj2EEvPT_S1_j_param_0,
	.param .u64 .ptr .align 1 _Z7reduce4IfLj2EEvPT_S1_j_param_1,
	.param .u32 _Z7reduce4IfLj2EEvPT_S1_j_param_2
)
{
	.reg .pred 	%p<13>;
	.reg .b32 	%r<34>;
	.reg .b32 	%f<29>;
	.reg .b64 	%rd<11>;

	ld.param.u64 	%rd3, [_Z7reduce4IfLj2EEvPT_S1_j_param_0];
	ld.param.u64 	%rd2, [_Z7reduce4IfLj2EEvPT_S1_j_param_1];
	ld.param.u32 	%r10, [_Z7reduce4IfLj2EEvPT_S1_j_param_2];
	cvta.to.global.u64 	%rd1, %rd3;
	mov.u32 	%r1, %tid.x;
	mov.u32 	%r2, %ctaid.x;
	mov.u32 	%r3, %ntid.x;
	mul.lo.s32 	%r11, %r3, %r2;
	shl.b32 	%r12, %r11, 1;
	add.s32 	%r4, %r12, %r1;
	setp.ge.u32 	%p1, %r4, %r10;
	mov.f32 	%f26, 0f00000000;
	@%p1 bra 	$L__BB56_2;
	mul.wide.u32 	%rd4, %r4, 4;
	add.s64 	%rd5, %rd1, %rd4;
	ld.global.f32 	%f26, [%rd5];
$L__BB56_2:
	add.s32 	%r5, %r4, 2;
	setp.ge.u32 	%p2, %r5, %r10;
	@%p2 bra 	$L__BB56_4;
	mul.wide.u32 	%rd6, %r5, 4;
	add.s64 	%rd7, %rd1, %rd6;
	ld.global.f32 	%f12, [%rd7];
	add.f32 	%f26, %f26, %f12;
$L__BB56_4:
	shl.b32 	%r13, %r1, 2;
	mov.u32 	%r14, __smem;
	add.s32 	%r6, %r14, %r13;
	st.shared.f32 	[%r6], %f26;
	barrier.sync 	0;
	setp.lt.u32 	%p3, %r3, 66;
	@%p3 bra 	$L__BB56_9;
	mov.u32 	%r33, %r3;
$L__BB56_6:
	shr.u32 	%r8, %r33, 1;
	setp.ge.u32 	%p4, %r1, %r8;
	@%p4 bra 	$L__BB56_8;
	shl.b32 	%r15, %r8, 2;
	add.s32 	%r16, %r6, %r15;
	ld.shared.f32 	%f13, [%r16];
	add.f32 	%f26, %f26, %f13;
	st.shared.f32 	[%r6], %f26;
$L__BB56_8:
	barrier.sync 	0;
	setp.gt.u32 	%p5, %r33, 131;
	mov.u32 	%r33, %r8;
	@%p5 bra 	$L__BB56_6;
$L__BB56_9:
	mov.u32 	%r17, %tid.y;
	mov.u32 	%r18, %tid.z;
	mov.u32 	%r19, %ntid.y;
	mad.lo.s32 	%r20, %r18, %r19, %r17;
	mul.lo.s32 	%r9, %r20, %r3;
	add.s32 	%r21, %r9, %r1;
	setp.gt.u32 	%p6, %r21, 31;
	@%p6 bra 	$L__BB56_11;
	mov.b32 	%r22, %f26;
	shfl.sync.down.b32	%r23|%p7, %r22, 16, 31, -1;
	mov.b32 	%f14, %r23;
	add.f32 	%f15, %f26, %f14;
	mov.b32 	%r24, %f15;
	shfl.sync.down.b32	%r25|%p8, %r24, 8, 31, -1;
	mov.b32 	%f16, %r25;
	add.f32 	%f17, %f15, %f16;
	mov.b32 	%r26, %f17;
	shfl.sync.down.b32	%r27|%p9, %r26, 4, 31, -1;
	mov.b32 	%f18, %r27;
	add.f32 	%f19, %f17, %f18;
	mov.b32 	%r28, %f19;
	shfl.sync.down.b32	%r29|%p10, %r28, 2, 31, -1;
	mov.b32 	%f20, %r29;
	add.f32 	%f21, %f19, %f20;
	mov.b32 	%r30, %f21;
	shfl.sync.down.b32	%r31|%p11, %r30, 1, 31, -1;
	mov.b32 	%f22, %r31;
	add.f32 	%f26, %f21, %f22;
$L__BB56_11:
	or.b32  	%r32, %r9, %r1;
	setp.ne.s32 	%p12, %r32, 0;
	@%p12 bra 	$L__BB56_13;
	cvta.to.global.u64 	%rd8, %rd2;
	mul.wide.u32 	%rd9, %r2, 4;
	add.s64 	%rd10, %rd8, %rd9;
	st.global.f32 	[%rd10], %f26;
$L__BB56_13:
	ret;

}
	// .globl	_Z7reduce4IfLj1EEvPT_S1_j
.visible .entry _Z7reduce4IfLj1EEvPT_S1_j(
	.param .u64 .ptr .align 1 _Z7reduce4IfLj1EEvPT_S1_j_param_0,
	.param .u64 .ptr .align 1 _Z7reduce4IfLj1EEvPT_S1_j_param_1,
	.param .u32 _Z7reduce4IfLj1EEvPT_S1_j_param_2
)
{
	.reg .pred 	%p<13>;
	.reg .b32 	%r<34>;
	.reg .b32 	%f<29>;
	.reg .b64 	%rd<11>;

	ld.param.u64 	%rd3, [_Z7reduce4IfLj1EEvPT_S1_j_param_0];
	ld.param.u64 	%rd2, [_Z7reduce4IfLj1EEvPT_S1_j_param_1];
	ld.param.u32 	%r10, [_Z7reduce4IfLj1EEvPT_S1_j_param_2];
	cvta.to.global.u64 	%rd1, %rd3;
	mov.u32 	%r1, %tid.x;
	mov.u32 	%r2, %ctaid.x;
	mov.u32 	%r3, %ntid.x;
	mul.lo.s32 	%r11, %r3, %r2;
	shl.b32 	%r12, %r11, 1;
	add.s32 	%r4, %r12, %r1;
	setp.ge.u32 	%p1, %r4, %r10;
	mov.f32 	%f26, 0f00000000;
	@%p1 bra 	$L__BB57_2;
	mul.wide.u32 	%rd4, %r4, 4;
	add.s64 	%rd5, %rd1, %rd4;
	ld.global.f32 	%f26, [%rd5];
$L__BB57_2:
	add.s32 	%r5, %r4, 1;
	setp.ge.u32 	%p2, %r5, %r10;
	@%p2 bra 	$L__BB57_4;
	mul.wide.u32 	%rd6, %r5, 4;
	add.s64 	%rd7, %rd1, %rd6;
	ld.global.f32 	%f12, [%rd7];
	add.f32 	%f26, %f26, %f12;
$L__BB57_4:
	shl.b32 	%r13, %r1, 2;
	mov.u32 	%r14, __smem;
	add.s32 	%r6, %r14, %r13;
	st.shared.f32 	[%r6], %f26;
	barrier.sync 	0;
	setp.lt.u32 	%p3, %r3, 66;
	@%p3 bra 	$L__BB57_9;
	mov.u32 	%r33, %r3;
$L__BB57_6:
	shr.u32 	%r8, %r33, 1;
	setp.ge.u32 	%p4, %r1, %r8;
	@%p4 bra 	$L__BB57_8;
	shl.b32 	%r15, %r8, 2;
	add.s32 	%r16, %r6, %r15;
	ld.shared.f32 	%f13, [%r16];
	add.f32 	%f26, %f26, %f13;
	st.shared.f32 	[%r6], %f26;
$L__BB57_8:
	barrier.sync 	0;
	setp.gt.u32 	%p5, %r33, 131;
	mov.u32 	%r33, %r8;
	@%p5 bra 	$L__BB57_6;
$L__BB57_9:
	mov.u32 	%r17, %tid.y;
	mov.u32 	%r18, %tid.z;
	mov.u32 	%r19, %ntid.y;
	mad.lo.s32 	%r20, %r18, %r19, %r17;
	mul.lo.s32 	%r9, %r20, %r3;
	add.s32 	%r21, %r9, %r1;
	setp.gt.u32 	%p6, %r21, 31;
	@%p6 bra 	$L__BB57_11;
	mov.b32 	%r22, %f26;
	shfl.sync.down.b32	%r23|%p7, %r22, 16, 31, -1;
	mov.b32 	%f14, %r23;
	add.f32 	%f15, %f26, %f14;
	mov.b32 	%r24, %f15;
	shfl.sync.down.b32	%r25|%p8, %r24, 8, 31, -1;
	mov.b32 	%f16, %r25;
	add.f32 	%f17, %f15, %f16;
	mov.b32 	%r26, %f17;
	shfl.sync.down.b32	%r27|%p9, %r26, 4, 31, -1;
	mov.b32 	%f18, %r27;
	add.f32 	%f19, %f17, %f18;
	mov.b32 	%r28, %f19;
	shfl.sync.down.b32	%r29|%p10, %r28, 2, 31, -1;
	mov.b32 	%f20, %r29;
	add.f32 	%f21, %f19, %f20;
	mov.b32 	%r30, %f21;
	shfl.sync.down.b32	%r31|%p11, %r30, 1, 31, -1;
	mov.b32 	%f22, %r31;
	add.f32 	%f26, %f21, %f22;
$L__BB57_11:
	or.b32  	%r32, %r9, %r1;
	setp.ne.s32 	%p12, %r32, 0;
	@%p12 bra 	$L__BB57_13;
	cvta.to.global.u64 	%rd8, %rd2;
	mul.wide.u32 	%rd9, %r2, 4;
	add.s64 	%rd10, %rd8, %rd9;
	st.global.f32 	[%rd10], %f26;
$L__BB57_13:
	ret;

}
	// .globl	_Z7reduce5IfLj512EEvPT_S1_j
.visible .entry _Z7reduce5IfLj512EEvPT_S1_j(
	.param .u64 .ptr .align 1 _Z7reduce5IfLj512EEvPT_S1_j_param_0,
	.param .u64 .ptr .align 1 _Z7reduce5IfLj512EEvPT_S1_j_param_1,
	.param .u32 _Z7reduce5IfLj512EEvPT_S1_j_param_2
)
{
	.reg .pred 	%p<13>;
	.reg .b32 	%r<28>;
	.reg .b32 	%f<35>;
	.reg .b64 	%rd<11>;

	ld.param.u64 	%rd3, [_Z7reduce5IfLj512EEvPT_S1_j_param_0];
	ld.param.u64 	%rd2, [_Z7reduce5IfLj512EEvPT_S1_j_param_1];
	ld.param.u32 	%r7, [_Z7reduce5IfLj512EEvPT_S1_j_param_2];
	cvta.to.global.u64 	%rd1, %rd3;
	mov.u32 	%r1, %tid.x;
	mov.u32 	%r2, %ctaid.x;
	shl.b32 	%r8, %r2, 10;
	or.b32  	%r3, %r8, %r1;
	setp.ge.u32 	%p1, %r3, %r7;
	mov.f32 	%f30, 0f00000000;
	@%p1 bra 	$L__BB58_2;
	mul.wide.u32 	%rd4, %r3, 4;
	add.s64 	%rd5, %rd1, %rd4;
	ld.global.f32 	%f30, [%rd5];
$L__BB58_2:
	add.s32 	%r4, %r3, 512;
	setp.ge.u32 	%p2, %r4, %r7;
	@%p2 bra 	$L__BB58_4;
	mul.wide.u32 	%rd6, %r4, 4;
	add.s64 	%rd7, %rd1, %rd6;
	ld.global.f32 	%f14, [%rd7];
	add.f32 	%f30, %f30, %f14;
$L__BB58_4:
	shl.b32 	%r9, %r1, 2;
	mov.u32 	%r10, __smem;
	add.s32 	%r5, %r10, %r9;
	st.shared.f32 	[%r5], %f30;
	barrier.sync 	0;
	setp.gt.u32 	%p3, %r1, 255;
	@%p3 bra 	$L__BB58_6;
	ld.shared.f32 	%f15, [%r5+1024];
	add.f32 	%f30, %f30, %f15;
	st.shared.f32 	[%r5], %f30;
$L__BB58_6:
	barrier.sync 	0;
	setp.gt.u32 	%p4, %r1, 127;
	@%p4 bra 	$L__BB58_8;
	ld.shared.f32 	%f16, [%r5+512];
	add.f32 	%f30, %f30, %f16;
	st.shared.f32 	[%r5], %f30;
$L__BB58_8:
	barrier.sync 	0;
	setp.gt.u32 	%p5, %r1, 63;
	@%p5 bra 	$L__BB58_10;
	ld.shared.f32 	%f17, [%r5+256];
	add.f32 	%f30, %f30, %f17;
	st.shared.f32 	[%r5], %f30;
$L__BB58_10:
	barrier.sync 	0;
	mov.u32 	%r11, %tid.y;
	mov.u32 	%r12, %tid.z;
	mov.u32 	%r13, %ntid.x;
	mov.u32 	%r14, %ntid.y;
	mad.lo.s32 	%r15, %r12, %r14, %r11;
	mul.lo.s32 	%r6, %r15, %r13;
	add.s32 	%r16, %r6, %r1;
	setp.gt.u32 	%p6, %r16, 31;
	@%p6 bra 	$L__BB58_12;
	ld.shared.f32 	%f18, [%r5+128];
	add.f32 	%f19, %f30, %f18;
	mov.b32 	%r17, %f19;
	shfl.sync.down.b32	%r18|%p7, %r17, 16, 31, -1;
	mov.b32 	%f20, %r18;
	add.f32 	%f21, %f19, %f20;
	mov.b32 	%r19, %f21;
	shfl.sync.down.b32	%r20|%p8, %r19, 8, 31, -1;
	mov.b32 	%f22, %r20;
	add.f32 	%f23, %f21, %f22;
	mov.b32 	%r21, %f23;
	shfl.sync.down.b32	%r22|%p9, %r21, 4, 31, -1;
	mov.b32 	%f24, %r22;
	add.f32 	%f25, %f23, %f24;
	mov.b32 	%r23, %f25;
	shfl.sync.down.b32	%r24|%p10, %r23, 2, 31, -1;
	mov.b32 	%f26, %r24;
	add.f32 	%f27, %f25, %f26;
	mov.b32 	%r25, %f27;
	shfl.sync.down.b32	%r26|%p11, %r25, 1, 31, -1;
	mov.b32 	%f28, %r26;
	add.f32 	%f30, %f27, %f28;
$L__BB58_12:
	or.b32  	%r27, %r6, %r1;
	setp.ne.s32 	%p12, %r27, 0;
	@%p12 bra 	$L__BB58_14;
	cvta.to.global.u64 	%rd8, %rd2;
	mul.wide.u32 	%rd9, %r2, 4;
	add.s64 	%rd10, %rd8, %rd9;
	st.global.f32 	[%rd10], %f30;
$L__BB58_14:
	ret;

}
	// .globl	_Z7reduce5IfLj256EEvPT_S1_j
.visible .entry _Z7reduce5IfLj256EEvPT_S1_j(
	.param .u64 .ptr .align 1 _Z7reduce5IfLj256EEvPT_S1_j_param_0,
	.param .u64 .ptr .align 1 _Z7reduce5IfLj256EEvPT_S1_j_param_1,
	.param .u32 _Z7reduce5IfLj256EEvPT_S1_j_param_2
)
{
	.reg .pred 	%p<12>;
	.reg .b32 	%r<28>;
	.reg .b32 	%f<31>;
	.reg .b64 	%rd<11>;

	ld.param.u64 	%rd3, [_Z7reduce5IfLj256EEvPT_S1_j_param_0];
	ld.param.u64 	%rd2, [_Z7reduce5IfLj256EEvPT_S1_j_param_1];
	ld.param.u32 	%r7, [_Z7reduce5IfLj256EEvPT_S1_j_param_2];
	cvta.to.global.u64 	%rd1, %rd3;
	mov.u32 	%r1, %tid.x;
	mov.u32 	%r2, %ctaid.x;
	shl.b32 	%r8, %r2, 9;
	add.s32 	%r3, %r8, %r1;
	setp.ge.u32 	%p1, %r3, %r7;
	mov.f32 	%f27, 0f00000000;
	@%p1 bra 	$L__BB59_2;
	mul.wide.u32 	%rd4, %r3, 4;
	add.s64 	%rd5, %rd1, %rd4;
	ld.global.f32 	%f27, [%rd5];
$L__BB59_2:
	add.s32 	%r4, %r3, 256;
	setp.ge.u32 	%p2, %r4, %r7;
	@%p2 bra 	$L__BB59_4;
	mul.wide.u32 	%rd6, %r4, 4;
	add.s64 	%rd7, %rd1, %rd6;
	ld.global.f32 	%f12, [%rd7];
	add.f32 	%f27, %f27, %f12;
$L__BB59_4:
	shl.b32 	%r9, %r1, 2;
	mov.u32 	%r10, __smem;
	add.s32 	%r5, %r10, %r9;
	st.shared.f32 	[%r5], %f27;
	barrier.sync 	0;
	barrier.sync 	0;
	setp.gt.u32 	%p3, %r1, 127;
	@%p3 bra 	$L__BB59_6;
	ld.shared.f32 	%f13, [%r5+512];
	add.f32 	%f27, %f27, %f13;
	st.shared.f32 	[%r5], %f27;
$L__BB59_6:
	barrier.sync 	0;
	setp.gt.u32 	%p4, %r1, 63;
	@%p4 bra 	$L__BB59_8;
	ld.shared.f32 	%f14, [%r5+256];
	add.f32 	%f27, %f27, %f14;
	st.shared.f32 	[%r5], %f27;
$L__BB59_8:
	barrier.sync 	0;
	mov.u32 	%r11, %tid.y;
	mov.u32 	%r12, %tid.z;
	mov.u32 	%r13, %ntid.x;
	mov.u32 	%r14, %ntid.y;
	mad.lo.s32 	%r15, %r12, %r14, %r11;
	mul.lo.s32 	%r6, %r15, %r13;
	add.s32 	%r16, %r6, %r1;
	setp.gt.u32 	%p5, %r16, 31;
	@%p5 bra 	$L__BB59_10;
	ld.shared.f32 	%f15, [%r5+128];
	add.f32 	%f16, %f27, %f15;
	mov.b32 	%r17, %f16;
	shfl.sync.down.b32	%r18|%p6, %r17, 16, 31, -1;
	mov.b32 	%f17, %r18;
	add.f32 	%f18, %f16, %f17;
	mov.b32 	%r19, %f18;
	shfl.sync.down.b32	%r20|%p7, %r19, 8, 31, -1;
	mov.b32 	%f19, %r20;
	add.f32 	%f20, %f18, %f19;
	mov.b32 	%r21, %f20;
	shfl.sync.down.b32	%r22|%p8, %r21, 4, 31, -1;
	mov.b32 	%f21, %r22;
	add.f32 	%f22, %f20, %f21;
	mov.b32 	%r23, %f22;
	shfl.sync.down.b32	%r24|%p9, %r23, 2, 31, -1;
	mov.b32 	%f23, %r24;
	add.f32 	%f24, %f22, %f23;
	mov.b32 	%r25, %f24;
	shfl.sync.down.b32	%r26|%p10, %r25, 1, 31, -1;
	mov.b32 	%f25, %r26;
	add.f32 	%f27, %f24, %f25;
$L__BB59_10:
	or.b32  	%r27, %r6, %r1;
	setp.ne.s32 	%p11, %r27, 0;
	@%p11 bra 	$L__BB59_12;
	cvta.to.global.u64 	%rd8, %rd2;
	mul.wide.u32 	%rd9, %r2, 4;
	add.s64 	%rd10, %rd8, %rd9;
	st.global.f32 	[%rd10], %f27;
$L__BB59_12:
	ret;

}
	// .globl	_Z7reduce5IfLj128EEvPT_S1_j
.visible .entry _Z7reduce5IfLj128EEvPT_S1_j(
	.param .u64 .ptr .align 1 _Z7reduce5IfLj128EEvPT_S1_j_param_0,
	.param .u64 .ptr .align 1 _Z7reduce5IfLj128EEvPT_S1_j_param_1,
	.param .u32 _Z7reduce5IfLj128EEvPT_S1_j_param_2
)
{
	.reg .pred 	%p<11>;
	.reg .b32 	%r<28>;
	.reg .b32 	%f<27>;
	.reg .b64 	%rd<11>;

	ld.param.u64 	%rd3, [_Z7reduce5IfLj128EEvPT_S1_j_param_0];
	ld.param.u64 	%rd2, [_Z7reduce5IfLj128EEvPT_S1_j_param_1];
	ld.param.u32 	%r7, [_Z7reduce5IfLj128EEvPT_S1_j_param_2];
	cvta.to.global.u64 	%rd1, %rd3;
	mov.u32 	%r1, %tid.x;
	mov.u32 	%r2, %ctaid.x;
	shl.b32 	%r8, %r2, 8;
	add.s32 	%r3, %r8, %r1;
	setp.ge.u32 	%p1, %r3, %r7;
	mov.f32 	%f24, 0f00000000;
	@%p1 bra 	$L__BB60_2;
	mul.wide.u32 	%rd4, %r3, 4;
	add.s64 	%rd5, %rd1, %rd4;
	ld.global.f32 	%f24, [%rd5];
$L__BB60_2:
	add.s32 	%r4, %r3, 128;
	setp.ge.u32 	%p2, %r4, %r7;
	@%p2 bra 	$L__BB60_4;
	mul.wide.u32 	%rd6, %r4, 4;
	add.s64 	%rd7, %rd1, %rd6;
	ld.global.f32 	%f10, [%rd7];
	add.f32 	%f24, %f24, %f10;
$L__BB60_4:
	shl.b32 	%r9, %r1, 2;
	mov.u32 	%r10, __smem;
	add.s32 	%r5, %r10, %r9;
	st.shared.f32 	[%r5], %f24;
	barrier.sync 	0;
	barrier.sync 	0;
	barrier.sync 	0;
	setp.gt.u32 	%p3, %r1, 63;
	@%p3 bra 	$L__BB60_6;
	ld.shared.f32 	%f11, [%r5+256];
	add.f32 	%f24, %f24, %f11;
	st.shared.f32 	[%r5], %f24;
$L__BB60_6:
	barrier.sync 	0;
	mov.u32 	%r11, %tid.y;
	mov.u32 	%r12, %tid.z;
	mov.u32 	%r13, %ntid.x;
	mov.u32 	%r14, %ntid.y;
	mad.lo.s32 	%r15, %r12, %r14, %r11;
	mul.lo.s32 	%r6, %r15, %r13;
	add.s32 	%r16, %r6, %r1;
	setp.gt.u32 	%p4, %r16, 31;
	@%p4 bra 	$L__BB60_8;
	ld.shared.f32 	%f12, [%r5+128];
	add.f32 	%f13, %f24, %f12;
	mov.b32 	%r17, %f13;
	shfl.sync.down.b32	%r18|%p5, %r17, 16, 31, -1;
	mov.b32 	%f14, %r18;
	add.f32 	%f15, %f13, %f14;
	mov.b32 	%r19, %f15;
	shfl.sync.down.b32	%r20|%p6, %r19, 8, 31, -1;
	mov.b32 	%f16, %r20;
	add.f32 	%f17, %f15, %f16;
	mov.b32 	%r21, %f17;
	shfl.sync.down.b32	%r22|%p7, %r21, 4, 31, -1;
	mov.b32 	%f18, %r22;
	add.f32 	%f19, %f17, %f18;
	mov.b32 	%r23, %f19;
	shfl.sync.down.b32	%r24|%p8, %r23, 2, 31, -1;
	mov.b32 	%f20, %r24;
	add.f32 	%f21, %f19, %f20;
	mov.b32 	%r25, %f21;
	shfl.sync.down.b32	%r26|%p9, %r25, 1, 31, -1;
	mov.b32 	%f22, %r26;
	add.f32 	%f24, %f21, %f22;
$L__BB60_8:
	or.b32  	%r27, %r6, %r1;
	setp.ne.s32 	%p10, %r27, 0;
	@%p10 bra 	$L__BB60_10;
	cvta.to.global.u64 	%rd8, %rd2;
	mul.wide.u32 	%rd9, %r2, 4;
	add.s64 	%rd10, %rd8, %rd9;
	st.global.f32 	[%rd10], %f24;
$L__BB60_10:
	ret;

}
	// .globl	_Z7reduce5IfLj64EEvPT_S1_j
.visible .entry _Z7reduce5IfLj64EEvPT_S1_j(
	.param .u64 .ptr .align 1 _Z7reduce5IfLj64EEvPT_S1_j_param_0,
	.param .u64 .ptr .align 1 _Z7reduce5IfLj64EEvPT_S1_j_param_1,
	.param .u32 _Z7reduce5IfLj64EEvPT_S1_j_param_2
)
{
	.reg .pred 	%p<10>;
	.reg .b32 	%r<28>;
	.reg .b32 	%f<23>;
	.reg .b64 	%rd<11>;

	ld.param.u64 	%rd3, [_Z7reduce5IfLj64EEvPT_S1_j_param_0];
	ld.param.u64 	%rd2, [_Z7reduce5IfLj64EEvPT_S1_j_param_1];
	ld.param.u32 	%r7, [_Z7reduce5IfLj64EEvPT_S1_j_param_2];
	cvta.to.global.u64 	%rd1, %rd3;
	mov.u32 	%r1, %tid.x;
	mov.u32 	%r2, %ctaid.x;
	shl.b32 	%r8, %r2, 7;
	add.s32 	%r3, %r8, %r1;
	setp.ge.u32 	%p1, %r3, %r7;
	mov.f32 	%f21, 0f00000000;
	@%p1 bra 	$L__BB61_2;
	mul.wide.u32 	%rd4, %r3, 4;
	add.s64 	%rd5, %rd1, %rd4;
	ld.global.f32 	%f21, [%rd5];
$L__BB61_2:
	add.s32 	%r4, %r3, 64;
	setp.ge.u32 	%p2, %r4, %r7;
	@%p2 bra 	$L__BB61_4;
	mul.wide.u32 	%rd6, %r4, 4;
	add.s64 	%rd7, %rd1, %rd6;
	ld.global.f32 	%f8, [%rd7];
	add.f32 	%f21, %f21, %f8;
$L__BB61_4:
	shl.b32 	%r9, %r1, 2;
	mov.u32 	%r10, __smem;
	add.s32 	%r5, %r10, %r9;
	st.shared.f32 	[%r5], %f21;
	barrier.sync 	0;
	barrier.sync 	0;
	barrier.sync 	0;
	barrier.sync 	0;
	mov.u32 	%r11, %tid.y;
	mov.u32 	%r12, %tid.z;
	mov.u32 	%r13, %ntid.x;
	mov.u32 	%r14, %ntid.y;
	mad.lo.s32 	%r15, %r12, %r14, %r11;
	mul.lo.s32 	%r6, %r15, %r13;
	add.s32 	%r16, %r6, %r1;
	setp.gt.u32 	%p3, %r16, 31;
	@%p3 bra 	$L__BB61_6;
	ld.shared.f32 	%f9, [%r5+128];
	add.f32 	%f10, %f21, %f9;
	mov.b32 	%r17, %f10;
	shfl.sync.down.b32	%r18|%p4, %r17, 16, 31, -1;
	mov.b32 	%f11, %r18;
	add.f32 	%f12, %f10, %f11;
	mov.b32 	%r19, %f12;
	shfl.sync.down.b32	%r20|%p5, %r19, 8, 31, -1;
	mov.b32 	%f13, %r20;
	add.f32 	%f14, %f12, %f13;
	mov.b32 	%r21, %f14;
	shfl.sync.down.b32	%r22|%p6, %r21, 4, 31, -1;
	mov.b32 	%f15, %r22;
	add.f32 	%f16, %f14, %f15;
	mov.b32 	%r23, %f16;
	shfl.sync.down.b32	%r24|%p7, %r23, 2, 31, -1;
	mov.b32 	%f17, %r24;
	add.f32 	%f18, %f16, %f17;
	mov.b32 	%r25, %f18;
	shfl.sync.down.b32	%r26|%p8, %r25, 1, 31, -1;
	mov.b32 	%f19, %r26;
	add.f32 	%f21, %f18, %f19;
$L__BB61_6:
	or.b32  	%r27, %r6, %r1;
	setp.ne.s32 	%p9, %r27, 0;
	@%p9 bra 	$L__BB61_8;
	cvta.to.global.u64 	%rd8, %rd2;
	mul.wide.u32 	%rd9, %r2, 4;
	add.s64 	%rd10, %rd8, %rd9;
	st.global.f32 	[%rd10], %f21;
$L__BB61_8:
	ret;

}
	// .globl	_Z7reduce5IfLj32EEvPT_S1_j
.visible .entry _Z7reduce5IfLj32EEvPT_S1_j(
	.param .u64 .ptr .align 1 _Z7reduce5IfLj32EEvPT_S1_j_param_0,
	.param .u64 .ptr .align 1 _Z7reduce5IfLj32EEvPT_S1_j_param_1,
	.param .u32 _Z7reduce5IfLj32EEvPT_S1_j_param_2
)
{
	.reg .pred 	%p<10>;
	.reg .b32 	%r<28>;
	.reg .b32 	%f<21>;
	.reg .b64 	%rd<11>;

	ld.param.u64 	%rd3, [_Z7reduce5IfLj32EEvPT_S1_j_param_0];
	ld.param.u64 	%rd2, [_Z7reduce5IfLj32EEvPT_S1_j_param_1];
	ld.param.u32 	%r6, [_Z7reduce5IfLj32EEvPT_S1_j_param_2];
	cvta.to.global.u64 	%rd1, %rd3;
	mov.u32 	%r1, %tid.x;
	mov.u32 	%r2, %ctaid.x;
	shl.b32 	%r7, %r2, 6;
	add.s32 	%r3, %r7, %r1;
	setp.ge.u32 	%p1, %r3, %r6;
	mov.f32 	%f19, 0f00000000;
	@%p1 bra 	$L__BB62_2;
	mul.wide.u32 	%rd4, %r3, 4;
	add.s64 	%rd5, %rd1, %rd4;
	ld.global.f32 	%f19, [%rd5];
$L__BB62_2:
	add.s32 	%r4, %r3, 32;
	setp.ge.u32 	%p2, %r4, %r6;
	@%p2 bra 	$L__BB62_4;
	mul.wide.u32 	%rd6, %r4, 4;
	add.s64 	%rd7, %rd1, %rd6;
	ld.global.f32 	%f8, [%rd7];
	add.f32 	%f19, %f19, %f8;
$L__BB62_4:
	shl.b32 	%r8, %r1, 2;
	mov.u32 	%r9, __smem;
	add.s32 	%r10, %r9, %r8;
	st.shared.f32 	[%r10], %f19;
	barrier.sync 	0;
	barrier.sync 	0;
	barrier.sync 	0;
	barrier.sync 	0;
	mov.u32 	%r11, %tid.y;
	mov.u32 	%r12, %tid.z;
	mov.u32 	%r13, %ntid.x;
	mov.u32 	%r14, %ntid.y;
	mad.lo.s32 	%r15, %r12, %r14, %r11;
	mul.lo.s32 	%r5, %r15, %r13;
	add.s32 	%r16, %r5, %r1;
	setp.gt.u32 	%p3, %r16, 31;
	@%p3 bra 	$L__BB62_6;
	mov.b32 	%r17, %f19;
	shfl.sync.down.b32	%r18|%p4, %r17, 16, 31, -1;
	mov.b32 	%f9, %r18;
	add.f32 	%f10, %f19, %f9;
	mov.b32 	%r19, %f10;
	shfl.sync.down.b32	%r20|%p5, %r19, 8, 31, -1;
	mov.b32 	%f11, %r20;
	add.f32 	%f12, %f10, %f11;
	mov.b32 	%r21, %f12;
	shfl.sync.down.b32	%r22|%p6, %r21, 4, 31, -1;
	mov.b32 	%f13, %r22;
	add.f32 	%f14, %f12, %f13;
	mov.b32 	%r23, %f14;
	shfl.sync.down.b32	%r24|%p7, %r23, 2, 31, -1;
	mov.b32 	%f15, %r24;
	add.f32 	%f16, %f14, %f15;
	mov.b32 	%r25, %f16;
	shfl.sync.down.b32	%r26|%p8, %r25, 1, 31, -1;
	mov.b32 	%f17, %r26;
	add.f32 	%f19, %f16, %f17;
$L__BB62_6:
	or.b32  	%r27, %r5, %r1;
	setp.ne.s32 	%p9, %r27, 0;
	@%p9 bra 	$L__BB62_8;
	cvta.to.global.u64 	%rd8, %rd2;
	mul.wide.u32 	%rd9, %r2, 4;
	add.s64 	%rd10, %rd8, %rd9;
	st.global.f32 	[%rd10], %f19;
$L__BB62_8:
	ret;

}
	// .globl	_Z7reduce5IfLj16EEvPT_S1_j
.visible .entry _Z7reduce5IfLj16EEvPT_S1_j(
	.param .u64 .ptr .align 1 _Z7reduce5IfLj16EEvPT_S1_j_param_0,
	.param .u64 .ptr .align 1 _Z7reduce5IfLj16EEvPT_S1_j_param_1,
	.param .u32 _Z7reduce5IfLj16EEvPT_S1_j_param_2
)
{
	.reg .pred 	%p<10>;
	.reg .b32 	%r<28>;
	.reg .b32 	%f<21>;
	.reg .b64 	%rd<11>;

	ld.param.u64 	%rd3, [_Z7reduce5IfLj16EEvPT_S1_j_param_0];
	ld.param.u64 	%rd2, [_Z7reduce5IfLj16EEvPT_S1_j_param_1];
	ld.param.u32 	%r6, [_Z7reduce5IfLj16EEvPT_S1_j_param_2];
	cvta.to.global.u64 	%rd1, %rd3;
	mov.u32 	%r1, %tid.x;
	mov.u32 	%r2, %ctaid.x;
	shl.b32 	%r7, %r2, 5;
	add.s32 	%r3, %r7, %r1;
	setp.ge.u32 	%p1, %r3, %r6;
	mov.f32 	%f19, 0f00000000;
	@%p1 bra 	$L__BB63_2;
	mul.wide.u32 	%rd4, %r3, 4;
	add.s64 	%rd5, %rd1, %rd4;
	ld.global.f32 	%f19, [%rd5];
$L__BB63_2:
	add.s32 	%r4, %r3, 16;
	setp.ge.u32 	%p2, %r4, %r6;
	@%p2 bra 	$L__BB63_4;
	mul.wide.u32 	%rd6, %r4, 4;
	add.s64 	%rd7, %rd1, %rd6;
	ld.global.f32 	%f8, [%rd7];
	add.f32 	%f19, %f19, %f8;
$L__BB63_4:
	shl.b32 	%r8, %r1, 2;
	mov.u32 	%r9, __smem;
	add.s32 	%r10, %r9, %r8;
	st.shared.f32 	[%r10], %f19;
	barrier.sync 	0;
	barrier.sync 	0;
	barrier.sync 	0;
	barrier.sync 	0;
	mov.u32 	%r11, %tid.y;
	mov.u32 	%r12, %tid.z;
	mov.u32 	%r13, %ntid.x;
	mov.u32 	%r14, %ntid.y;
	mad.lo.s32 	%r15, %r12, %r14, %r11;
	mul.lo.s32 	%r5, %r15, %r13;
	add.s32 	%r16, %r5, %r1;
	setp.gt.u32 	%p3, %r16, 31;
	@%p3 bra 	$L__BB63_6;
	mov.b32 	%r17, %f19;
	shfl.sync.down.b32	%r18|%p4, %r17, 16, 31, -1;
	mov.b32 	%f9, %r18;
	add.f32 	%f10, %f19, %f9;
	mov.b32 	%r19, %f10;
	shfl.sync.down.b32	%r20|%p5, %r19, 8, 31, -1;
	mov.b32 	%f11, %r20;
	add.f32 	%f12, %f10, %f11;
	mov.b32 	%r21, %f12;
	shfl.sync.down.b32	%r22|%p6, %r21, 4, 31, -1;
	mov.b32 	%f13, %r22;
	add.f32 	%f14, %f12, %f13;
	mov.b32 	%r23, %f14;
	shfl.sync.down.b32	%r24|%p7, %r23, 2, 31, -1;
	mov.b32 	%f15, %r24;
	add.f32 	%f16, %f14, %f15;
	mov.b32 	%r25, %f16;
	shfl.sync.down.b32	%r26|%p8, %r25, 1, 31, -1;
	mov.b32 	%f17, %r26;
	add.f32 	%f19, %f16, %f17;
$L__BB63_6:
	or.b32  	%r27, %r5, %r1;
	setp.ne.s32 	%p9, %r27, 0;
	@%p9 bra 	$L__BB63_8;
	cvta.to.global.u64 	%rd8, %rd2;
	mul.wide.u32 	%rd9, %r2, 4;
	add.s64 	%rd10, %rd8, %rd9;
	st.global.f32 	[%rd10], %f19;
$L__BB63_8:
	ret;

}
	// .globl	_Z7reduce5IfLj8EEvPT_S1_j
.visible .entry _Z7reduce5IfLj8EEvPT_S1_j(
	.param .u64 .ptr .align 1 _Z7reduce5IfLj8EEvPT_S1_j_param_0,
	.param .u64 .ptr .align 1 _Z7reduce5IfLj8EEvPT_S1_j_param_1,
	.param .u32 _Z7reduce5IfLj8EEvPT_S1_j_param_2
)
{
	.reg .pred 	%p<10>;
	.reg .b32 	%r<28>;
	.reg .b32 	%f<21>;
	.reg .b64 	%rd<11>;

	ld.param.u64 	%rd3, [_Z7reduce5IfLj8EEvPT_S1_j_param_0];
	ld.param.u64 	%rd2, [_Z7reduce5IfLj8EEvPT_S1_j_param_1];
	ld.param.u32 	%r6, [_Z7reduce5IfLj8EEvPT_S1_j_param_2];
	cvta.to.global.u64 	%rd1, %rd3;
	mov.u32 	%r1, %tid.x;
	mov.u32 	%r2, %ctaid.x;
	shl.b32 	%r7, %r2, 4;
	add.s32 	%r3, %r7, %r1;
	setp.ge.u32 	%p1, %r3, %r6;
	mov.f32 	%f19, 0f00000000;
	@%p1 bra 	$L__BB64_2;
	mul.wide.u32 	%rd4, %r3, 4;
	add.s64 	%rd5, %rd1, %rd4;
	ld.global.f32 	%f19, [%rd5];
$L__BB64_2:
	add.s32 	%r4, %r3, 8;
	setp.ge.u32 	%p2, %r4, %r6;
	@%p2 bra 	$L__BB64_4;
	mul.wide.u32 	%rd6, %r4, 4;
	add.s64 	%rd7, %rd1, %rd6;
	ld.global.f32 	%f8, [%rd7];
	add.f32 	%f19, %f19, %f8;
$L__BB64_4:
	shl.b32 	%r8, %r1, 2;
	mov.u32 	%r9, __smem;
	add.s32 	%r10, %r9, %r8;
	st.shared.f32 	[%r10], %f19;
	barrier.sync 	0;
	barrier.sync 	0;
	barrier.sync 	0;
	barrier.sync 	0;
	mov.u32 	%r11, %tid.y;
	mov.u32 	%r12, %tid.z;
	mov.u32 	%r13, %ntid.x;
	mov.u32 	%r14, %ntid.y;
	mad.lo.s32 	%r15, %r12, %r14, %r11;
	mul.lo.s32 	%r5, %r15, %r13;
	add.s32 	%r16, %r5, %r1;
	setp.gt.u32 	%p3, %r16, 31;
	@%p3 bra 	$L__BB64_6;
	mov.b32 	%r17, %f19;
	shfl.sync.down.b32	%r18|%p4, %r17, 16, 31, -1;
	mov.b32 	%f9, %r18;
	add.f32 	%f10, %f19, %f9;
	mov.b32 	%r19, %f10;
	shfl.sync.down.b32	%r20|%p5, %r19, 8, 31, -1;
	mov.b32 	%f11, %r20;
	add.f32 	%f12, %f10, %f11;
	mov.b32 	%r21, %f12;
	shfl.sync.down.b32	%r22|%p6, %r21, 4, 31, -1;
	mov.b32 	%f13, %r22;
	add.f32 	%f14, %f12, %f13;
	mov.b32 	%r23, %f14;
	shfl.sync.down.b32	%r24|%p7, %r23, 2, 31, -1;
	mov.b32 	%f15, %r24;
	add.f32 	%f16, %f14, %f15;
	mov.b32 	%r25, %f16;
	shfl.sync.down.b32	%r26|%p8, %r25, 1, 31, -1;
	mov.b32 	%f17, %r26;
	add.f32 	%f19, %f16, %f17;
$L__BB64_6:
	or.b32  	%r27, %r5, %r1;
	setp.ne.s32 	%p9, %r27, 0;
	@%p9 bra 	$L__BB64_8;
	cvta.to.global.u64 	%rd8, %rd2;
	mul.wide.u32 	%rd9, %r2, 4;
	add.s64 	%rd10, %rd8, %rd9;
	st.global.f32 	[%rd10], %f19;
$L__BB64_8:
	ret;

}
	// .globl	_Z7reduce5IfLj4EEvPT_S1_j
.visible .entry _Z7reduce5IfLj4EEvPT_S1_j(
	.param .u64 .ptr .align 1 _Z7reduce5IfLj4EEvPT_S1_j_param_0,
	.param .u64 .ptr .align 1 _Z7reduce5IfLj4EEvPT_S1_j_param_1,
	.param .u32 _Z7reduce5IfLj4EEvPT_S1_j_param_2
)
{
	.reg .pred 	%p<10>;
	.reg .b32 	%r<28>;
	.reg .b32 	%f<21>;
	.reg .b64 	%rd<11>;

	ld.param.u64 	%rd3, [_Z7reduce5IfLj4EEvPT_S1_j_param_0];
	ld.param.u64 	%rd2, [_Z7reduce5IfLj4EEvPT_S1_j_param_1];
	ld.param.u32 	%r6, [_Z7reduce5IfLj4EEvPT_S1_j_param_2];
	cvta.to.global.u64 	%rd1, %rd3;
	mov.u32 	%r1, %tid.x;
	mov.u32 	%r2, %ctaid.x;
	shl.b32 	%r7, %r2, 3;
	add.s32 	%r3, %r7, %r1;
	setp.ge.u32 	%p1, %r3, %r6;
	mov.f32 	%f19, 0f00000000;
	@%p1 bra 	$L__BB65_2;
	mul.wide.u32 	%rd4, %r3, 4;
	add.s64 	%rd5, %rd1, %rd4;
	ld.global.f32 	%f19, [%rd5];
$L__BB65_2:
	add.s32 	%r4, %r3, 4;
	setp.ge.u32 	%p2, %r4, %r6;
	@%p2 bra 	$L__BB65_4;
	mul.wide.u32 	%rd6, %r4, 4;
	add.s64 	%rd7, %rd1, %rd6;
	ld.global.f32 	%f8, [%rd7];
	add.f32 	%f19, %f19, %f8;
$L__BB65_4:
	shl.b32 	%r8, %r1, 2;
	mov.u32 	%r9, __smem;
	add.s32 	%r10, %r9, %r8;
	st.shared.f32 	[%r10], %f19;
	barrier.sync 	0;
	barrier.sync 	0;
	barrier.sync 	0;
	barrier.sync 	0;
	mov.u32 	%r11, %tid.y;
	mov.u32 	%r12, %tid.z;
	mov.u32 	%r13, %ntid.x;
	mov.u32 	%r14, %ntid.y;
	mad.lo.s32 	%r15, %r12, %r14, %r11;
	mul.lo.s32 	%r5, %r15, %r13;
	add.s32 	%r16, %r5, %r1;
	setp.gt.u32 	%p3, %r16, 31;
	@%p3 bra 	$L__BB65_6;
	mov.b32 	%r17, %f19;
	shfl.sync.down.b32	%r18|%p4, %r17, 16, 31, -1;
	mov.b32 	%f9, %r18;
	add.f32 	%f10, %f19, %f9;
	mov.b32 	%r19, %f10;
	shfl.sync.down.b32	%r20|%p5, %r19, 8, 31, -1;
	mov.b32 	%f11, %r20;
	add.f32 	%f12, %f10, %f11;
	mov.b32 	%r21, %f12;
	shfl.sync.down.b32	%r22|%p6, %r21, 4, 31, -1;
	mov.b32 	%f13, %r22;
	add.f32 	%f14, %f12, %f13;
	mov.b32 	%r23, %f14;
	shfl.sync.down.b32	%r24|%p7, %r23, 2, 31, -1;
	mov.b32 	%f15, %r24;
	add.f32 	%f16, %f14, %f15;
	mov.b32 	%r25, %f16;
	shfl.sync.down.b32	%r26|%p8, %r25, 1, 31, -1;
	mov.b32 	%f17, %r26;
	add.f32 	%f19, %f16, %f17;
$L__BB65_6:
	or.b32  	%r27, %r5, %r1;
	setp.ne.s32 	%p9, %r27, 0;
	@%p9 bra 	$L__BB65_8;
	cvta.to.global.u64 	%rd8, %rd2;
	mul.wide.u32 	%rd9, %r2, 4;
	add.s64 	%rd10, %rd8, %rd9;
	st.global.f32 	[%rd10], %f19;
$L__BB65_8:
	ret;

}
	// .globl	_Z7reduce5IfLj2EEvPT_S1_j
.visible .entry _Z7reduce5IfLj2EEvPT_S1_j(
	.param .u64 .ptr .align 1 _Z7reduce5IfLj2EEvPT_S1_j_param_0,
	.param .u64 .ptr .align 1 _Z7reduce5IfLj2EEvPT_S1_j_param_1,
	.param .u32 _Z7reduce5IfLj2EEvPT_S1_j_param_2
)
{
	.reg .pred 	%p<10>;
	.reg .b32 	%r<28>;
	.reg .b32 	%f<21>;
	.reg .b64 	%rd<11>;

	ld.param.u64 	%rd3, [_Z7reduce5IfLj2EEvPT_S1_j_param_0];
	ld.param.u64 	%rd2, [_Z7reduce5IfLj2EEvPT_S1_j_param_1];
	ld.param.u32 	%r6, [_Z7reduce5IfLj2EEvPT_S1_j_param_2];
	cvta.to.global.u64 	%rd1, %rd3;
	mov.u32 	%r1, %tid.x;
	mov.u32 	%r2, %ctaid.x;
	shl.b32 	%r7, %r2, 2;
	add.s32 	%r3, %r7, %r1;
	setp.ge.u32 	%p1, %r3, %r6;
	mov.f32 	%f19, 0f00000000;
	@%p1 bra 	$L__BB66_2;
	mul.wide.u32 	%rd4, %r3, 4;
	add.s64 	%rd5, %rd1, %rd4;
	ld.global.f32 	%f19, [%rd5];
$L__BB66_2:
	add.s32 	%r4, %r3, 2;
	setp.ge.u32 	%p2, %r4, %r6;
	@%p2 bra 	$L__BB66_4;
	mul.wide.u32 	%rd6, %r4, 4;
	add.s64 	%rd7, %rd1, %rd6;
	ld.global.f32 	%f8, [%rd7];
	add.f32 	%f19, %f19, %f8;
$L__BB66_4:
	shl.b32 	%r8, %r1, 2;
	mov.u32 	%r9, __smem;
	add.s32 	%r10, %r9, %r8;
	st.shared.f32 	[%r10], %f19;
	barrier.sync 	0;
	barrier.sync 	0;
	barrier.sync 	0;
	barrier.sync 	0;
	mov.u32 	%r11, %tid.y;
	mov.u32 	%r12, %tid.z;
	mov.u32 	%r13, %ntid.x;
	mov.u32 	%r14, %ntid.y;
	mad.lo.s32 	%r15, %r12, %r14, %r11;
	mul.lo.s32 	%r5, %r15, %r13;
	add.s32 	%r16, %r5, %r1;
	setp.gt.u32 	%p3, %r16, 31;
	@%p3 bra 	$L__BB66_6;
	mov.b32 	%r17, %f19;
	shfl.sync.down.b32	%r18|%p4, %r17, 16, 31, -1;
	mov.b32 	%f9, %r18;
	add.f32 	%f10, %f19, %f9;
	mov.b32 	%r19, %f10;
	shfl.sync.down.b32	%r20|%p5, %r19, 8, 31, -1;
	mov.b32 	%f11, %r20;
	add.f32 	%f12, %f10, %f11;
	mov.b32 	%r21, %f12;
	shfl.sync.down.b32	%r22|%p6, %r21, 4, 31, -1;
	mov.b32 	%f13, %r22;
	add.f32 	%f14, %f12, %f13;
	mov.b32 	%r23, %f14;
	shfl.sync.down.b32	%r24|%p7, %r23, 2, 31, -1;
	mov.b32 	%f15, %r24;
	add.f32 	%f16, %f14, %f15;
	mov.b32 	%r25, %f16;
	shfl.sync.down.b32	%r26|%p8, %r25, 1, 31, -1;
	mov.b32 	%f17, %r26;
	add.f32 	%f19, %f16, %f17;
$L__BB66_6:
	or.b32  	%r27, %r5, %r1;
	setp.ne.s32 	%p9, %r27, 0;
	@%p9 bra 	$L__BB66_8;
	cvta.to.global.u64 	%rd8, %rd2;
	mul.wide.u32 	%rd9, %r2, 4;
	add.s64 	%rd10, %rd8, %rd9;
	st.global.f32 	[%rd10], %f19;
$L__BB66_8:
	ret;

}
	// .globl	_Z7reduce5IfLj1EEvPT_S1_j
.visible .entry _Z7reduce5IfLj1EEvPT_S1_j(
	.param .u64 .ptr .align 1 _Z7reduce5IfLj1EEvPT_S1_j_param_0,
	.param .u64 .ptr .align 1 _Z7reduce5IfLj1EEvPT_S1_j_param_1,
	.param .u32 _Z7reduce5IfLj1EEvPT_S1_j_param_2
)
{
	.reg .pred 	%p<10>;
	.reg .b32 	%r<28>;
	.reg .b32 	%f<21>;
	.reg .b64 	%rd<11>;

	ld.param.u64 	%rd3, [_Z7reduce5IfLj1EEvPT_S1_j_param_0];
	ld.param.u64 	%rd2, [_Z7reduce5IfLj1EEvPT_S1_j_param_1];
	ld.param.u32 	%r6, [_Z7reduce5IfLj1EEvPT_S1_j_param_2];
	cvta.to.global.u64 	%rd1, %rd3;
	mov.u32 	%r1, %tid.x;
	mov.u32 	%r2, %ctaid.x;
	shl.b32 	%r7, %r2, 1;
	add.s32 	%r3, %r7, %r1;
	setp.ge.u32 	%p1, %r3, %r6;
	mov.f32 	%f19, 0f00000000;
	@%p1 bra 	$L__BB67_2;
	mul.wide.u32 	%rd4, %r3, 4;
	add.s64 	%rd5, %rd1, %rd4;
	ld.global.f32 	%f19, [%rd5];
$L__BB67_2:
	add.s32 	%r4, %r3, 1;
	setp.ge.u32 	%p2, %r4, %r6;
	@%p2 bra 	$L__BB67_4;
	mul.wide.u32 	%rd6, %r4, 4;
	add.s64 	%rd7, %rd1, %rd6;
	ld.global.f32 	%f8, [%rd7];
	add.f32 	%f19, %f19, %f8;
$L__BB67_4:
	shl.b32 	%r8, %r1, 2;
	mov.u32 	%r9, __smem;
	add.s32 	%r10, %r9, %r8;
	st.shared.f32 	[%r10], %f19;
	barrier.sync 	0;
	barrier.sync 	0;
	barrier.sync 	0;
	barrier.sync 	0;
	mov.u32 	%r11, %tid.y;
	mov.u32 	%r12, %tid.z;
	mov.u32 	%r13, %ntid.x;
	mov.u32 	%r14, %ntid.y;
	mad.lo.s32 	%r15, %r12, %r14, %r11;
	mul.lo.s32 	%r5, %r15, %r13;
	add.s32 	%r16, %r5, %r1;
	setp.gt.u32 	%p3, %r16, 31;
	@%p3 bra 	$L__BB67_6;
	mov.b32 	%r17, %f19;
	shfl.sync.down.b32	%r18|%p4, %r17, 16, 31, -1;
	mov.b32 	%f9, %r18;
	add.f32 	%f10, %f19, %f9;
	mov.b32 	%r19, %f10;
	shfl.sync.down.b32	%r20|%p5, %r19, 8, 31, -1;
	mov.b32 	%f11, %r20;
	add.f32 	%f12, %f10, %f11;
	mov.b32 	%r21, %f12;
	shfl.sync.down.b32	%r22|%p6, %r21, 4, 31, -1;
	mov.b32 	%f13, %r22;
	add.f32 	%f14, %f12, %f13;
	mov.b32 	%r23, %f14;
	shfl.sync.down.b32	%r24|%p7, %r23, 2, 31, -1;
	mov.b32 	%f15, %r24;
	add.f32 	%f16, %f14, %f15;
	mov.b32 	%r25, %f16;
	shfl.sync.down.b32	%r26|%p8, %r25, 1, 31, -1;
	mov.b32 	%f17, %r26;
	add.f32 	%f19, %f16, %f17;
$L__BB67_6:
	or.b32  	%r27, %r5, %r1;
	setp.ne.s32 	%p9, %r27, 0;
	@%p9 bra 	$L__BB67_8;
	cvta.to.global.u64 	%rd8, %rd2;
	mul.wide.u32 	%rd9, %r2, 4;
	add.s64 	%rd10, %rd8, %rd9;
	st.global.f32 	[%rd10], %f19;
$L__BB67_8:
	ret;

}
	// .globl	_Z7reduce6IfLj512ELb1EEvPT_S1_j
.visible .entry _Z7reduce6IfLj512ELb1EEvPT_S1_j(
	.param .u64 .ptr .align 1 _Z7reduce6IfLj512ELb1EEvPT_S1_j_param_0,
	.param .u64 .ptr .align 1 _Z7reduce6IfLj512ELb1EEvPT_S1_j_param_1,
	.param .u32 _Z7reduce6IfLj512ELb1EEvPT_S1_j_param_2
)
{
	.reg .pred 	%p<13>;
	.reg .b32 	%r<33>;
	.reg .b32 	%f<37>;
	.reg .b64 	%rd<11>;

	ld.param.u64 	%rd2, [_Z7reduce6IfLj512ELb1EEvPT_S1_j_param_0];
	ld.param.u64 	%rd3, [_Z7reduce6IfLj512ELb1EEvPT_S1_j_param_1];
	ld.param.u32 	%r9, [_Z7reduce6IfLj512ELb1EEvPT_S1_j_param_2];
	mov.u32 	%r1, %tid.x;
	mov.u32 	%r2, %ctaid.x;
	shl.b32 	%r10, %r2, 10;
	or.b32  	%r32, %r10, %r1;
	setp.ge.u32 	%p1, %r32, %r9;
	mov.f32 	%f32, 0f00000000;
	@%p1 bra 	$L__BB68_3;
	cvta.to.global.u64 	%rd1, %rd2;
	mov.u32 	%r11, %nctaid.x;
	shl.b32 	%r4, %r11, 10;
	mov.f32 	%f32, 0f00000000;
$L__BB68_2:
	mul.wide.u32 	%rd4, %r32, 4;
	add.s64 	%rd5, %rd1, %rd4;
	ld.global.f32 	%f14, [%rd5];
	add.f32 	%f15, %f32, %f14;
	add.s32 	%r12, %r32, 512;
	mul.wide.u32 	%rd6, %r12, 4;
	add.s64 	%rd7, %rd1, %rd6;
	ld.global.f32 	%f16, [%rd7];
	add.f32 	%f32, %f15, %f16;
	add.s32 	%r32, %r32, %r4;
	setp.lt.u32 	%p2, %r32, %r9;
	@%p2 bra 	$L__BB68_2;
$L__BB68_3:
	shl.b32 	%r13, %r1, 2;
	mov.u32 	%r14, __smem;
	add.s32 	%r7, %r14, %r13;
	st.shared.f32 	[%r7], %f32;
	barrier.sync 	0;
	setp.gt.u32 	%p3, %r1, 255;
	@%p3 bra 	$L__BB68_5;
	ld.shared.f32 	%f17, [%r7+1024];
	add.f32 	%f32, %f32, %f17;
	st.shared.f32 	[%r7], %f32;
$L__BB68_5:
	barrier.sync 	0;
	setp.gt.u32 	%p4, %r1, 127;
	@%p4 bra 	$L__BB68_7;
	ld.shared.f32 	%f18, [%r7+512];
	add.f32 	%f32, %f32, %f18;
	st.shared.f32 	[%r7], %f32;
$L__BB68_7:
	barrier.sync 	0;
	setp.gt.u32 	%p5, %r1, 63;
	@%p5 bra 	$L__BB68_9;
	ld.shared.f32 	%f19, [%r7+256];
	add.f32 	%f32, %f32, %f19;
	st.shared.f32 	[%r7], %f32;
$L__BB68_9:
	barrier.sync 	0;
	mov.u32 	%r15, %tid.y;
	mov.u32 	%r16, %tid.z;
	mov.u32 	%r17, %ntid.x;
	mov.u32 	%r18, %ntid.y;
	mad.lo.s32 	%r19, %r16, %r18, %r15;
	mul.lo.s32 	%r8, %r19, %r17;
	add.s32 	%r20, %r8, %r1;
	setp.gt.u32 	%p6, %r20, 31;
	@%p6 bra 	$L__BB68_11;
	ld.shared.f32 	%f20, [%r7+128];
	add.f32 	%f21, %f32, %f20;
	mov.b32 	%r21, %f21;
	shfl.sync.down.b32	%r22|%p7, %r21, 16, 31, -1;
	mov.b32 	%f22, %r22;
	add.f32 	%f23, %f21, %f22;
	mov.b32 	%r23, %f23;
	shfl.sync.down.b32	%r24|%p8, %r23, 8, 31, -1;
	mov.b32 	%f24, %r24;
	add.f32 	%f25, %f23, %f24;
	mov.b32 	%r25, %f25;
	shfl.sync.down.b32	%r26|%p9, %r25, 4, 31, -1;
	mov.b32 	%f26, %r26;
	add.f32 	%f27, %f25, %f26;
	mov.b32 	%r27, %f27;
	shfl.sync.down.b32	%r28|%p10, %r27, 2, 31, -1;
	mov.b32 	%f28, %r28;
	add.f32 	%f29, %f27, %f28;
	mov.b32 	%r29, %f29;
	shfl.sync.down.b32	%r30|%p11, %r29, 1, 31, -1;
	mov.b32 	%f30, %r30;
	add.f32 	%f32, %f29, %f30;
$L__BB68_11:
	or.b32  	%r31, %r8, %r1;
	setp.ne.s32 	%p12, %r31, 0;
	@%p12 bra 	$L__BB68_13;
	cvta.to.global.u64 	%rd8, %rd3;
	mul.wide.u32 	%rd9, %r2, 4;
	add.s64 	%rd10, %rd8, %rd9;
	st.global.f32 	[%rd10], %f32;
$L__BB68_13:
	ret;

}
	// .globl	_Z7reduce6IfLj256ELb1EEvPT_S1_j
.visible .entry _Z7reduce6IfLj256ELb1EEvPT_S1_j(
	.param .u64 .ptr .align 1 _Z7reduce6IfLj256ELb1EEvPT_S1_j_param_0,
	.param .u64 .ptr .align 1 _Z7reduce6IfLj256ELb1EEvPT_S1_j_param_1,
	.param .u32 _Z7reduce6IfLj256ELb1EEvPT_S1_j_param_2
)
{
	.reg .pred 	%p<12>;
	.reg .b32 	%r<33>;
	.reg .b32 	%f<33>;
	.reg .b64 	%rd<11>;

	ld.param.u64 	%rd2, [_Z7reduce6IfLj256ELb1EEvPT_S1_j_param_0];
	ld.param.u64 	%rd3, [_Z7reduce6IfLj256ELb1EEvPT_S1_j_param_1];
	ld.param.u32 	%r9, [_Z7reduce6IfLj256ELb1EEvPT_S1_j_param_2];
	mov.u32 	%r1, %tid.x;
	mov.u32 	%r2, %ctaid.x;
	shl.b32 	%r10, %r2, 9;
	add.s32 	%r32, %r10, %r1;
	setp.ge.u32 	%p1, %r32, %r9;
	mov.f32 	%f29, 0f00000000;
	@%p1 bra 	$L__BB69_3;
	cvta.to.global.u64 	%rd1, %rd2;
	mov.u32 	%r11, %nctaid.x;
	shl.b32 	%r4, %r11, 9;
	mov.f32 	%f29, 0f00000000;
$L__BB69_2:
	mul.wide.u32 	%rd4, %r32, 4;
	add.s64 	%rd5, %rd1, %rd4;
	ld.global.f32 	%f12, [%rd5];
	add.f32 	%f13, %f29, %f12;
	add.s32 	%r12, %r32, 256;
	mul.wide.u32 	%rd6, %r12, 4;
	add.s64 	%rd7, %rd1, %rd6;
	ld.global.f32 	%f14, [%rd7];
	add.f32 	%f29, %f13, %f14;
	add.s32 	%r32, %r32, %r4;
	setp.lt.u32 	%p2, %r32, %r9;
	@%p2 bra 	$L__BB69_2;
$L__BB69_3:
	shl.b32 	%r13, %r1, 2;
	mov.u32 	%r14, __smem;
	add.s32 	%r7, %r14, %r13;
	st.shared.f32 	[%r7], %f29;
	barrier.sync 	0;
	barrier.sync 	0;
	setp.gt.u32 	%p3, %r1, 127;
	@%p3 bra 	$L__BB69_5;
	ld.shared.f32 	%f15, [%r7+512];
	add.f32 	%f29, %f29, %f15;
	st.shared.f32 	[%r7], %f29;
$L__BB69_5:
	barrier.sync 	0;
	setp.gt.u32 	%p4, %r1, 63;
	@%p4 bra 	$L__BB69_7;
	ld.shared.f32 	%f16, [%r7+256];
	add.f32 	%f29, %f29, %f16;
	st.shared.f32 	[%r7], %f29;
$L__BB69_7:
	barrier.sync 	0;
	mov.u32 	%r15, %tid.y;
	mov.u32 	%r16, %tid.z;
	mov.u32 	%r17, %ntid.x;
	mov.u32 	%r18, %ntid.y;
	mad.lo.s32 	%r19, %r16, %r18, %r15;
	mul.lo.s32 	%r8, %r19, %r17;
	add.s32 	%r20, %r8, %r1;
	setp.gt.u32 	%p5, %r20, 31;
	@%p5 bra 	$L__BB69_9;
	ld.shared.f32 	%f17, [%r7+128];
	add.f32 	%f18, %f29, %f17;
	mov.b32 	%r21, %f18;
	shfl.sync.down.b32	%r22|%p6, %r21, 16, 31, -1;
	mov.b32 	%f19, %r22;
	add.f32 	%f20, %f18, %f19;
	mov.b32 	%r23, %f20;
	shfl.sync.down.b32	%r24|%p7, %r23, 8, 31, -1;
	mov.b32 	%f21, %r24;
	add.f32 	%f22, %f20, %f21;
	mov.b32 	%r25, %f22;
	shfl.sync.down.b32	%r26|%p8, %r25, 4, 31, -1;
	mov.b32 	%f23, %r26;
	add.f32 	%f24, %f22, %f23;
	mov.b32 	%r27, %f24;
	shfl.sync.down.b32	%r28|%p9, %r27, 2, 31, -1;
	mov.b32 	%f25, %r28;
	add.f32 	%f26, %f24, %f25;
	mov.b32 	%r29, %f26;
	shfl.sync.down.b32	%r30|%p10, %r29, 1, 31, -1;
	mov.b32 	%f27, %r30;
	add.f32 	%f29, %f26, %f27;
$L__BB69_9:
	or.b32  	%r31, %r8, %r1;
	setp.ne.s32 	%p11, %r31, 0;
	@%p11 bra 	$L__BB69_11;
	cvta.to.global.u64 	%rd8, %rd3;
	mul.wide.u32 	%rd9, %r2, 4;
	add.s64 	%rd10, %rd8, %rd9;
	st.global.f32 	[%rd10], %f29;
$L__BB69_11:
	ret;

}
	// .globl	_Z7reduce6IfLj128ELb1EEvPT_S1_j
.visible .entry _Z7reduce6IfLj128ELb1EEvPT_S1_j(
	.param .u64 .ptr .align 1 _Z7reduce6IfLj128ELb1EEvPT_S1_j_param_0,
	.param .u64 .ptr .align 1 _Z7reduce6IfLj128ELb1EEvPT_S1_j_param_1,
	.param .u32 _Z7reduce6IfLj128ELb1EEvPT_S1_j_param_2
)
{
	.reg .pred 	%p<11>;
	.reg .b32 	%r<33>;
	.reg .b32 	%f<29>;
	.reg .b64 	%rd<11>;

	ld.param.u64 	%rd2, [_Z7reduce6IfLj128ELb1EEvPT_S1_j_param_0];
	ld.param.u64 	%rd3, [_Z7reduce6IfLj128ELb1EEvPT_S1_j_param_1];
	ld.param.u32 	%r9, [_Z7reduce6IfLj128ELb1EEvPT_S1_j_param_2];
	mov.u32 	%r1, %tid.x;
	mov.u32 	%r2, %ctaid.x;
	shl.b32 	%r10, %r2, 8;
	add.s32 	%r32, %r10, %r1;
	setp.ge.u32 	%p1, %r32, %r9;
	mov.f32 	%f26, 0f00000000;
	@%p1 bra 	$L__BB70_3;
	cvta.to.global.u64 	%rd1, %rd2;
	mov.u32 	%r11, %nctaid.x;
	shl.b32 	%r4, %r11, 8;
	mov.f32 	%f26, 0f00000000;
$L__BB70_2:
	mul.wide.u32 	%rd4, %r32, 4;
	add.s64 	%rd5, %rd1, %rd4;
	ld.global.f32 	%f10, [%rd5];
	add.f32 	%f11, %f26, %f10;
	add.s32 	%r12, %r32, 128;
	mul.wide.u32 	%rd6, %r12, 4;
	add.s64 	%rd7, %rd1, %rd6;
	ld.global.f32 	%f12, [%rd7];
	add.f32 	%f26, %f11, %f12;
	add.s32 	%r32, %r32, %r4;
	setp.lt.u32 	%p2, %r32, %r9;
	@%p2 bra 	$L__BB70_2;
$L__BB70_3:
	shl.b32 	%r13, %r1, 2;
	mov.u32 	%r14, __smem;
	add.s32 	%r7, %r14, %r13;
	st.shared.f32 	[%r7], %f26;
	barrier.sync 	0;
	barrier.sync 	0;
	barrier.sync 	0;
	setp.gt.u32 	%p3, %r1, 63;
	@%p3 bra 	$L__BB70_5;
	ld.shared.f32 	%f13, [%r7+256];
	add.f32 	%f26, %f26, %f13;
	st.shared.f32 	[%r7], %f26;
$L__BB70_5:
	barrier.sync 	0;
	mov.u32 	%r15, %tid.y;
	mov.u32 	%r16, %tid.z;
	mov.u32 	%r17, %ntid.x;
	mov.u32 	%r18, %ntid.y;
	mad.lo.s32 	%r19, %r16, %r18, %r15;
	mul.lo.s32 	%r8, %r19, %r17;
	add.s32 	%r20, %r8, %r1;
	setp.gt.u32 	%p4, %r20, 31;
	@%p4 bra 	$L__BB70_7;
	ld.shared.f32 	%f14, [%r7+128];
	add.f32 	%f15, %f26, %f14;
	mov.b32 	%r21, %f15;
	shfl.sync.down.b32	%r22|%p5, %r21, 16, 31, -1;
	mov.b32 	%f16, %r22;
	add.f32 	%f17, %f15, %f16;
	mov.b32 	%r23, %f17;
	shfl.sync.down.b32	%r24|%p6, %r23, 8, 31, -1;
	mov.b32 	%f18, %r24;
	add.f32 	%f19, %f17, %f18;
	mov.b32 	%r25, %f19;
	shfl.sync.down.b32	%r26|%p7, %r25, 4, 31, -1;
	mov.b32 	%f20, %r26;
	add.f32 	%f21, %f19, %f20;
	mov.b32 	%r27, %f21;
	shfl.sync.down.b32	%r28|%p8, %r27, 2, 31, -1;
	mov.b32 	%f22, %r28;
	add.f32 	%f23, %f21, %f22;
	mov.b32 	%r29, %f23;
	shfl.sync.down.b32	%r30|%p9, %r29, 1, 31, -1;
	mov.b32 	%f24, %r30;
	add.f32 	%f26, %f23, %f24;
$L__BB70_7:
	or.b32  	%r31, %r8, %r1;
	setp.ne.s32 	%p10, %r31, 0;
	@%p10 bra 	$L__BB70_9;
	cvta.to.global.u64 	%rd8, %rd3;
	mul.wide.u32 	%rd9, %r2, 4;
	add.s64 	%rd10, %rd8, %rd9;
	st.global.f32 	[%rd10], %f26;
$L__BB70_9:
	ret;

}
	// .globl	_Z7reduce6IfLj64ELb1EEvPT_S1_j
.visible .entry _Z7reduce6IfLj64ELb1EEvPT_S1_j(
	.param .u64 .ptr .align 1 _Z7reduce6IfLj64ELb1EEvPT_S1_j_param_0,
	.param .u64 .ptr .align 1 _Z7reduce6IfLj64ELb1EEvPT_S1_j_param_1,
	.param .u32 _Z7reduce6IfLj64ELb1EEvPT_S1_j_param_2
)
{
	.reg .pred 	%p<10>;
	.reg .b32 	%r<33>;
	.reg .b32 	%f<25>;
	.reg .b64 	%rd<11>;

	ld.param.u64 	%rd2, [_Z7reduce6IfLj64ELb1EEvPT_S1_j_param_0];
	ld.param.u64 	%rd3, [_Z7reduce6IfLj64ELb1EEvPT_S1_j_param_1];
	ld.param.u32 	%r9, [_Z7reduce6IfLj64ELb1EEvPT_S1_j_param_2];
	mov.u32 	%r1, %tid.x;
	mov.u32 	%r2, %ctaid.x;
	shl.b32 	%r10, %r2, 7;
	add.s32 	%r32, %r10, %r1;
	setp.ge.u32 	%p1, %r32, %r9;
	mov.f32 	%f23, 0f00000000;
	@%p1 bra 	$L__BB71_3;
	cvta.to.global.u64 	%rd1, %rd2;
	mov.u32 	%r11, %nctaid.x;
	shl.b32 	%r4, %r11, 7;
	mov.f32 	%f23, 0f00000000;
$L__BB71_2:
	mul.wide.u32 	%rd4, %r32, 4;
	add.s64 	%rd5, %rd1, %rd4;
	ld.global.f32 	%f8, [%rd5];
	add.f32 	%f9, %f23, %f8;
	add.s32 	%r12, %r32, 64;
	mul.wide.u32 	%rd6, %r12, 4;
	add.s64 	%rd7, %rd1, %rd6;
	ld.global.f32 	%f10, [%rd7];
	add.f32 	%f23, %f9, %f10;
	add.s32 	%r32, %r32, %r4;
	setp.lt.u32 	%p2, %r32, %r9;
	@%p2 bra 	$L__BB71_2;
$L__BB71_3:
	shl.b32 	%r13, %r1, 2;
	mov.u32 	%r14, __smem;
	add.s32 	%r7, %r14, %r13;
	st.shared.f32 	[%r7], %f23;
	barrier.sync 	0;
	barrier.sync 	0;
	barrier.sync 	0;
	barrier.sync 	0;
	mov.u32 	%r15, %tid.y;
	mov.u32 	%r16, %tid.z;
	mov.u32 	%r17, %ntid.x;
	mov.u32 	%r18, %ntid.y;
	mad.lo.s32 	%r19, %r16, %r18, %r15;
	mul.lo.s32 	%r8, %r19, %r17;
	add.s32 	%r20, %r8, %r1;
	setp.gt.u32 	%p3, %r20, 31;
	@%p3 bra 	$L__BB71_5;
	ld.shared.f32 	%f11, [%r7+128];
	add.f32 	%f12, %f23, %f11;
	mov.b32 	%r21, %f12;
	shfl.sync.down.b32	%r22|%p4, %r21, 16, 31, -1;
	mov.b32 	%f13, %r22;
	add.f32 	%f14, %f12, %f13;
	mov.b32 	%r23, %f14;
	shfl.sync.down.b32	%r24|%p5, %r23, 8, 31, -1;
	mov.b32 	%f15, %r24;
	add.f32 	%f16, %f14, %f15;
	mov.b32 	%r25, %f16;
	shfl.sync.down.b32	%r26|%p6, %r25, 4, 31, -1;
	mov.b32 	%f17, %r26;
	add.f32 	%f18, %f16, %f17;
	mov.b32 	%r27, %f18;
	shfl.sync.down.b32	%r28|%p7, %r27, 2, 31, -1;
	mov.b32 	%f19, %r28;
	add.f32 	%f20, %f18, %f19;
	mov.b32 	%r29, %f20;
	shfl.sync.down.b32	%r30|%p8, %r29, 1, 31, -1;
	mov.b32 	%f21, %r30;
	add.f32 	%f23, %f20, %f21;
$L__BB71_5:
	or.b32  	%r31, %r8, %r1;
	setp.ne.s32 	%p9, %r31, 0;
	@%p9 bra 	$L__BB71_7;
	cvta.to.global.u64 	%rd8, %rd3;
	mul.wide.u32 	%rd9, %r2, 4;
	add.s64 	%rd10, %rd8, %rd9;
	st.global.f32 	[%rd10], %f23;
$L__BB71_7:
	ret;

}
	// .globl	_Z7reduce6IfLj32ELb1EEvPT_S1_j
.visible .entry _Z7reduce6IfLj32ELb1EEvPT_S1_j(
	.param .u64 .ptr .align 1 _Z7reduce6IfLj32ELb1EEvPT_S1_j_param_0,
	.param .u64 .ptr .align 1 _Z7reduce6IfLj32ELb1EEvPT_S1_j_param_1,
	.param .u32 _Z7reduce6IfLj32ELb1EEvPT_S1_j_param_2
)
{
	.reg .pred 	%p<10>;
	.reg .b32 	%r<33>;
	.reg .b32 	%f<23>;
	.reg .b64 	%rd<11>;

	ld.param.u64 	%rd2, [_Z7reduce6IfLj32ELb1EEvPT_S1_j_param_0];
	ld.param.u64 	%rd3, [_Z7reduce6IfLj32ELb1EEvPT_S1_j_param_1];
	ld.param.u32 	%r8, [_Z7reduce6IfLj32ELb1EEvPT_S1_j_param_2];
	mov.u32 	%r1, %tid.x;
	mov.u32 	%r2, %ctaid.x;
	shl.b32 	%r9, %r2, 6;
	add.s32 	%r32, %r9, %r1;
	setp.ge.u32 	%p1, %r32, %r8;
	mov.f32 	%f21, 0f00000000;
	@%p1 bra 	$L__BB72_3;
	cvta.to.global.u64 	%rd1, %rd2;
	mov.u32 	%r10, %nctaid.x;
	shl.b32 	%r4, %r10, 6;
	mov.f32 	%f21, 0f00000000;
$L__BB72_2:
	mul.wide.u32 	%rd4, %r32, 4;
	add.s64 	%rd5, %rd1, %rd4;
	ld.global.f32 	%f8, [%rd5];
	add.f32 	%f9, %f21, %f8;
	add.s32 	%r11, %r32, 32;
	mul.wide.u32 	%rd6, %r11, 4;
	add.s64 	%rd7, %rd1, %rd6;
	ld.global.f32 	%f10, [%rd7];
	add.f32 	%f21, %f9, %f10;
	add.s32 	%r32, %r32, %r4;
	setp.lt.u32 	%p2, %r32, %r8;
	@%p2 bra 	$L__BB72_2;
$L__BB72_3:
	shl.b32 	%r12, %r1, 2;
	mov.u32 	%r13, __smem;
	add.s32 	%r14, %r13, %r12;
	st.shared.f32 	[%r14], %f21;
	barrier.sync 	0;
	barrier.sync 	0;
	barrier.sync 	0;
	barrier.sync 	0;
	mov.u32 	%r15, %tid.y;
	mov.u32 	%r16, %tid.z;
	mov.u32 	%r17, %ntid.x;
	mov.u32 	%r18, %ntid.y;
	mad.lo.s32 	%r19, %r16, %r18, %r15;
	mul.lo.s32 	%r7, %r19, %r17;
	add.s32 	%r20, %r7, %r1;
	setp.gt.u32 	%p3, %r20, 31;
	@%p3 bra 	$L__BB72_5;
	mov.b32 	%r21, %f21;
	shfl.sync.down.b32	%r22|%p4, %r21, 16, 31, -1;
	mov.b32 	%f11, %r22;
	add.f32 	%f12, %f21, %f11;
	mov.b32 	%r23, %f12;
	shfl.sync.down.b32	%r24|%p5, %r23, 8, 31, -1;
	mov.b32 	%f13, %r24;
	add.f32 	%f14, %f12, %f13;
	mov.b32 	%r25, %f14;
	shfl.sync.down.b32	%r26|%p6, %r25, 4, 31, -1;
	mov.b32 	%f15, %r26;
	add.f32 	%f16, %f14, %f15;
	mov.b32 	%r27, %f16;
	shfl.sync.down.b32	%r28|%p7, %r27, 2, 31, -1;
	mov.b32 	%f17, %r28;
	add.f32 	%f18, %f16, %f17;
	mov.b32 	%r29, %f18;
	shfl.sync.down.b32	%r30|%p8, %r29, 1, 31, -1;
	mov.b32 	%f19, %r30;
	add.f32 	%f21, %f18, %f19;
$L__BB72_5:
	or.b32  	%r31, %r7, %r1;
	setp.ne.s32 	%p9, %r31, 0;
	@%p9 bra 	$L__BB72_7;
	cvta.to.global.u64 	%rd8, %rd3;
	mul.wide.u32 	%rd9, %r2, 4;
	add.s64 	%rd10, %rd8, %rd9;
	st.global.f32 	[%rd10], %f21;
$L__BB72_7:
	ret;

}
	// .globl	_Z7reduce6IfLj16ELb1EEvPT_S1_j
.visible .entry _Z7reduce6IfLj16ELb1EEvPT_S1_j(
	.param .u64 .ptr .align 1 _Z7reduce6IfLj16ELb1EEvPT_S1_j_param_0,
	.param .u64 .ptr .align 1 _Z7reduce6IfLj16ELb1EEvPT_S1_j_param_1,
	.param .u32 _Z7reduce6IfLj16ELb1EEvPT_S1_j_param_2
)
{
	.reg .pred 	%p<10>;
	.reg .b32 	%r<33>;
	.reg .b32 	%f<23>;
	.reg .b64 	%rd<11>;

	ld.param.u64 	%rd2, [_Z7reduce6IfLj16ELb1EEvPT_S1_j_param_0];
	ld.param.u64 	%rd3, [_Z7reduce6IfLj16ELb1EEvPT_S1_j_param_1];
	ld.param.u32 	%r8, [_Z7reduce6IfLj16ELb1EEvPT_S1_j_param_2];
	mov.u32 	%r1, %tid.x;
	mov.u32 	%r2, %ctaid.x;
	shl.b32 	%r9, %r2, 5;
	add.s32 	%r32, %r9, %r1;
	setp.ge.u32 	%p1, %r32, %r8;
	mov.f32 	%f21, 0f00000000;
	@%p1 bra 	$L__BB73_3;
	cvta.to.global.u64 	%rd1, %rd2;
	mov.u32 	%r10, %nctaid.x;
	shl.b32 	%r4, %r10, 5;
	mov.f32 	%f21, 0f00000000;
$L__BB73_2:
	mul.wide.u32 	%rd4, %r32, 4;
	add.s64 	%rd5, %rd1, %rd4;
	ld.global.f32 	%f8, [%rd5];
	add.f32 	%f9, %f21, %f8;
	add.s32 	%r11, %r32, 16;
	mul.wide.u32 	%rd6, %r11, 4;
	add.s64 	%rd7, %rd1, %rd6;
	ld.global.f32 	%f10, [%rd7];
	add.f32 	%f21, %f9, %f10;
	add.s32 	%r32, %r32, %r4;
	setp.lt.u32 	%p2, %r32, %r8;
	@%p2 bra 	$L__BB73_2;
$L__BB73_3:
	shl.b32 	%r12, %r1, 2;
	mov.u32 	%r13, __smem;
	add.s32 	%r14, %r13, %r12;
	st.shared.f32 	[%r14], %f21;
	barrier.sync 	0;
	barrier.sync 	0;
	barrier.sync 	0;
	barrier.sync 	0;
	mov.u32 	%r15, %tid.y;
	mov.u32 	%r16, %tid.z;
	mov.u32 	%r17, %ntid.x;
	mov.u32 	%r18, %ntid.y;
	mad.lo.s32 	%r19, %r16, %r18, %r15;
	mul.lo.s32 	%r7, %r19, %r17;
	add.s32 	%r20, %r7, %r1;
	setp.gt.u32 	%p3, %r20, 31;
	@%p3 bra 	$L__BB73_5;
	mov.b32 	%r21, %f21;
	shfl.sync.down.b32	%r22|%p4, %r21, 16, 31, -1;
	mov.b32 	%f11, %r22;
	add.f32 	%f12, %f21, %f11;
	mov.b32 	%r23, %f12;
	shfl.sync.down.b32	%r24|%p5, %r23, 8, 31, -1;
	mov.b32 	%f13, %r24;
	add.f32 	%f14, %f12, %f13;
	mov.b32 	%r25, %f14;
	shfl.sync.down.b32	%r26|%p6, %r25, 4, 31, -1;
	mov.b32 	%f15, %r26;
	add.f32 	%f16, %f14, %f15;
	mov.b32 	%r27, %f16;
	shfl.sync.down.b32	%r28|%p7, %r27, 2, 31, -1;
	mov.b32 	%f17, %r28;
	add.f32 	%f18, %f16, %f17;
	mov.b32 	%r29, %f18;
	shfl.sync.down.b32	%r30|%p8, %r29, 1, 31, -1;
	mov.b32 	%f19, %r30;
	add.f32 	%f21, %f18, %f19;
$L__BB73_5:
	or.b32  	%r31, %r7, %r1;
	setp.ne.s32 	%p9, %r31, 0;
	@%p9 bra 	$L__BB73_7;
	cvta.to.global.u64 	%rd8, %rd3;
	mul.wide.u32 	%rd9, %r2, 4;
	add.s64 	%rd10, %rd8, %rd9;
	st.global.f32 	[%rd10], %f21;
$L__BB73_7:
	ret;

}
	// .globl	_Z7reduce6IfLj8ELb1EEvPT_S1_j
.visible .entry _Z7reduce6IfLj8ELb1EEvPT_S1_j(
	.param .u64 .ptr .align 1 _Z7reduce6IfLj8ELb1EEvPT_S1_j_param_0,
	.param .u64 .ptr .align 1 _Z7reduce6IfLj8ELb1EEvPT_S1_j_param_1,
	.param .u32 _Z7reduce6IfLj8ELb1EEvPT_S1_j_param_2
)
{
	.reg .pred 	%p<10>;
	.reg .b32 	%r<33>;
	.reg .b32 	%f<23>;
	.reg .b64 	%rd<11>;

	ld.param.u64 	%rd2, [_Z7reduce6IfLj8ELb1EEvPT_S1_j_param_0];
	ld.param.u64 	%rd3, [_Z7reduce6IfLj8ELb1EEvPT_S1_j_param_1];
	ld.param.u32 	%r8, [_Z7reduce6IfLj8ELb1EEvPT_S1_j_param_2];
	mov.u32 	%r1, %tid.x;
	mov.u32 	%r2, %ctaid.x;
	shl.b32 	%r9, %r2, 4;
	add.s32 	%r32, %r9, %r1;
	setp.ge.u32 	%p1, %r32, %r8;
	mov.f32 	%f21, 0f00000000;
	@%p1 bra 	$L__BB74_3;
	cvta.to.global.u64 	%rd1, %rd2;
	mov.u32 	%r10, %nctaid.x;
	shl.b32 	%r4, %r10, 4;
	mov.f32 	%f21, 0f00000000;
$L__BB74_2:
	mul.wide.u32 	%rd4, %r32, 4;
	add.s64 	%rd5, %rd1, %rd4;
	ld.global.f32 	%f8, [%rd5];
	add.f32 	%f9, %f21, %f8;
	add.s32 	%r11, %r32, 8;
	mul.wide.u32 	%rd6, %r11, 4;
	add.s64 	%rd7, %rd1, %rd6;
	ld.global.f32 	%f10, [%rd7];
	add.f32 	%f21, %f9, %f10;
	add.s32 	%r32, %r32, %r4;
	setp.lt.u32 	%p2, %r32, %r8;
	@%p2 bra 	$L__BB74_2;
$L__BB74_3:
	shl.b32 	%r12, %r1, 2;
	mov.u32 	%r13, __smem;
	add.s32 	%r14, %r13, %r12;
	st.shared.f32 	[%r14], %f21;
	barrier.sync 	0;
	barrier.sync 	0;
	barrier.sync 	0;
	barrier.sync 	0;
	mov.u32 	%r15, %tid.y;
	mov.u32 	%r16, %tid.z;
	mov.u32 	%r17, %ntid.x;
	mov.u32 	%r18, %ntid.y;
	mad.lo.s32 	%r19, %r16, %r18, %r15;
	mul.lo.s32 	%r7, %r19, %r17;
	add.s32 	%r20, %r7, %r1;
	setp.gt.u32 	%p3, %r20, 31;
	@%p3 bra 	$L__BB74_5;
	mov.b32 	%r21, %f21;
	shfl.sync.down.b32	%r22|%p4, %r21, 16, 31, -1;
	mov.b32 	%f11, %r22;
	add.f32 	%f12, %f21, %f11;
	mov.b32 	%r23, %f12;
	shfl.sync.down.b32	%r24|%p5, %r23, 8, 31, -1;
	mov.b32 	%f13, %r24;
	add.f32 	%f14, %f12, %f13;
	mov.b32 	%r25, %f14;
	shfl.sync.down.b32	%r26|%p6, %r25, 4, 31, -1;
	mov.b32 	%f15, %r26;
	add.f32 	%f16, %f14, %f15;
	mov.b32 	%r27, %f16;
	shfl.sync.down.b32	%r28|%p7, %r27, 2, 31, -1;
	mov.b32 	%f17, %r28;
	add.f32 	%f18, %f16, %f17;
	mov.b32 	%r29, %f18;
	shfl.sync.down.b32	%r30|%p8, %r29, 1, 31, -1;
	mov.b32 	%f19, %r30;
	add.f32 	%f21, %f18, %f19;
$L__BB74_5:
	or.b32  	%r31, %r7, %r1;
	setp.ne.s32 	%p9, %r31, 0;
	@%p9 bra 	$L__BB74_7;
	cvta.to.global.u64 	%rd8, %rd3;
	mul.wide.u32 	%rd9, %r2, 4;
	add.s64 	%rd10, %rd8, %rd9;
	st.global.f32 	[%rd10], %f21;
$L__BB74_7:
	ret;

}
	// .globl	_Z7reduce6IfLj4ELb1EEvPT_S1_j
.visible .entry _Z7reduce6IfLj4ELb1EEvPT_S1_j(
	.param .u64 .ptr .align 1 _Z7reduce6IfLj4ELb1EEvPT_S1_j_param_0,
	.param .u64 .ptr .align 1 _Z7reduce6IfLj4ELb1EEvPT_S1_j_param_1,
	.param .u32 _Z7reduce6IfLj4ELb1EEvPT_S1_j_param_2
)
{
	.reg .pred 	%p<10>;
	.reg .b32 	%r<33>;
	.reg .b32 	%f<23>;
	.reg .b64 	%rd<11>;

	ld.param.u64 	%rd2, [_Z7reduce6IfLj4ELb1EEvPT_S1_j_param_0];
	ld.param.u64 	%rd3, [_Z7reduce6IfLj4ELb1EEvPT_S1_j_param_1];
	ld.param.u32 	%r8, [_Z7reduce6IfLj4ELb1EEvPT_S1_j_param_2];
	mov.u32 	%r1, %tid.x;
	mov.u32 	%r2, %ctaid.x;
	shl.b32 	%r9, %r2, 3;
	add.s32 	%r32, %r9, %r1;
	setp.ge.u32 	%p1, %r32, %r8;
	mov.f32 	%f21, 0f00000000;
	@%p1 bra 	$L__BB75_3;
	cvta.to.global.u64 	%rd1, %rd2;
	mov.u32 	%r10, %nctaid.x;
	shl.b32 	%r4, %r10, 3;
	mov.f32 	%f21, 0f00000000;
$L__BB75_2:
	mul.wide.u32 	%rd4, %r32, 4;
	add.s64 	%rd5, %rd1, %rd4;
	ld.global.f32 	%f8, [%rd5];
	add.f32 	%f9, %f21, %f8;
	add.s32 	%r11, %r32, 4;
	mul.wide.u32 	%rd6, %r11, 4;
	add.s64 	%rd7, %rd1, %rd6;
	ld.global.f32 	%f10, [%rd7];
	add.f32 	%f21, %f9, %f10;
	add.s32 	%r32, %r32, %r4;
	setp.lt.u32 	%p2, %r32, %r8;
	@%p2 bra 	$L__BB75_2;
$L__BB75_3:
	shl.b32 	%r12, %r1, 2;
	mov.u32 	%r13, __smem;
	add.s32 	%r14, %r13, %r12;
	st.shared.f32 	[%r14], %f21;
	barrier.sync 	0;
	barrier.sync 	0;
	barrier.sync 	0;
	barrier.sync 	0;
	mov.u32 	%r15, %tid.y;
	mov.u32 	%r16, %tid.z;
	mov.u32 	%r17, %ntid.x;
	mov.u32 	%r18, %ntid.y;
	mad.lo.s32 	%r19, %r16, %r18, %r15;
	mul.lo.s32 	%r7, %r19, %r17;
	add.s32 	%r20, %r7, %r1;
	setp.gt.u32 	%p3, %r20, 31;
	@%p3 bra 	$L__BB75_5;
	mov.b32 	%r21, %f21;
	shfl.sync.down.b32	%r22|%p4, %r21, 16, 31, -1;
	mov.b32 	%f11, %r22;
	add.f32 	%f12, %f21, %f11;
	mov.b32 	%r23, %f12;
	shfl.sync.down.b32	%r24|%p5, %r23, 8, 31, -1;
	mov.b32 	%f13, %r24;
	add.f32 	%f14, %f12, %f13;
	mov.b32 	%r25, %f14;
	shfl.sync.down.b32	%r26|%p6, %r25, 4, 31, -1;
	mov.b32 	%f15, %r26;
	add.f32 	%f16, %f14, %f15;
	mov.b32 	%r27, %f16;
	shfl.sync.down.b32	%r28|%p7, %r27, 2, 31, -1;
	mov.b32 	%f17, %r28;
	add.f32 	%f18, %f16, %f17;
	mov.b32 	%r29, %f18;
	shfl.sync.down.b32	%r30|%p8, %r29, 1, 31, -1;
	mov.b32 	%f19, %r30;
	add.f32 	%f21, %f18, %f19;
$L__BB75_5:
	or.b32  	%r31, %r7, %r1;
	setp.ne.s32 	%p9, %r31, 0;
	@%p9 bra 	$L__BB75_7;
	cvta.to.global.u64 	%rd8, %rd3;
	mul.wide.u32 	%rd9, %r2, 4;
	add.s64 	%rd10, %rd8, %rd9;
	st.global.f32 	[%rd10], %f21;
$L__BB75_7:
	ret;

}
	// .globl	_Z7reduce6IfLj2ELb1EEvPT_S1_j
.visible .entry _Z7reduce6IfLj2ELb1EEvPT_S1_j(
	.param .u64 .ptr .align 1 _Z7reduce6IfLj2ELb1EEvPT_S1_j_param_0,
	.param .u64 .ptr .align 1 _Z7reduce6IfLj2ELb1EEvPT_S1_j_param_1,
	.param .u32 _Z7reduce6IfLj2ELb1EEvPT_S1_j_param_2
)
{
	.reg .pred 	%p<10>;
	.reg .b32 	%r<33>;
	.reg .b32 	%f<23>;
	.reg .b64 	%rd<11>;

	ld.param.u64 	%rd2, [_Z7reduce6IfLj2ELb1EEvPT_S1_j_param_0];
	ld.param.u64 	%rd3, [_Z7reduce6IfLj2ELb1EEvPT_S1_j_param_1];
	ld.param.u32 	%r8, [_Z7reduce6IfLj2ELb1EEvPT_S1_j_param_2];
	mov.u32 	%r1, %tid.x;
	mov.u32 	%r2, %ctaid.x;
	shl.b32 	%r9, %r2, 2;
	add.s32 	%r32, %r9, %r1;
	setp.ge.u32 	%p1, %r32, %r8;
	mov.f32 	%f21, 0f00000000;
	@%p1 bra 	$L__BB76_3;
	cvta.to.global.u64 	%rd1, %rd2;
	mov.u32 	%r10, %nctaid.x;
	shl.b32 	%r4, %r10, 2;
	mov.f32 	%f21, 0f00000000;
$L__BB76_2:
	mul.wide.u32 	%rd4, %r32, 4;
	add.s64 	%rd5, %rd1, %rd4;
	ld.global.f32 	%f8, [%rd5];
	add.f32 	%f9, %f21, %f8;
	add.s32 	%r11, %r32, 2;
	mul.wide.u32 	%rd6, %r11, 4;
	add.s64 	%rd7, %rd1, %rd6;
	ld.global.f32 	%f10, [%rd7];
	add.f32 	%f21, %f9, %f10;
	add.s32 	%r32, %r32, %r4;
	setp.lt.u32 	%p2, %r32, %r8;
	@%p2 bra 	$L__BB76_2;
$L__BB76_3:
	shl.b32 	%r12, %r1, 2;
	mov.u32 	%r13, __smem;
	add.s32 	%r14, %r13, %r12;
	st.shared.f32 	[%r14], %f21;
	barrier.sync 	0;
	barrier.sync 	0;
	barrier.sync 	0;
	barrier.sync 	0;
	mov.u32 	%r15, %tid.y;
	mov.u32 	%r16, %tid.z;
	mov.u32 	%r17, %ntid.x;
	mov.u32 	%r18, %ntid.y;
	mad.lo.s32 	%r19, %r16, %r18, %r15;
	mul.lo.s32 	%r7, %r19, %r17;
	add.s32 	%r20, %r7, %r1;
	setp.gt.u32 	%p3, %r20, 31;
	@%p3 bra 	$L__BB76_5;
	mov.b32 	%r21, %f21;
	shfl.sync.down.b32	%r22|%p4, %r21, 16, 31, -1;
	mov.b32 	%f11, %r22;
	add.f32 	%f12, %f21, %f11;
	mov.b32 	%r23, %f12;
	shfl.sync.down.b32	%r24|%p5, %r23, 8, 31, -1;
	mov.b32 	%f13, %r24;
	add.f32 	%f14, %f12, %f13;
	mov.b32 	%r25, %f14;
	shfl.sync.down.b32	%r26|%p6, %r25, 4, 31, -1;
	mov.b32 	%f15, %r26;
	add.f32 	%f16, %f14, %f15;
	mov.b32 	%r27, %f16;
	shfl.sync.down.b32	%r28|%p7, %r27, 2, 31, -1;
	mov.b32 	%f17, %r28;
	add.f32 	%f18, %f16, %f17;
	mov.b32 	%r29, %f18;
	shfl.sync.down.b32	%r30|%p8, %r29, 1, 31, -1;
	mov.b32 	%f19, %r30;
	add.f32 	%f21, %f18, %f19;
$L__BB76_5:
	or.b32  	%r31, %r7, %r1;
	setp.ne.s32 	%p9, %r31, 0;
	@%p9 bra 	$L__BB76_7;
	cvta.to.global.u64 	%rd8, %rd3;
	mul.wide.u32 	%rd9, %r2, 4;
	add.s64 	%rd10, %rd8, %rd9;
	st.global.f32 	[%rd10], %f21;
$L__BB76_7:
	ret;

}
	// .globl	_Z7reduce6IfLj1ELb1EEvPT_S1_j
.visible .entry _Z7reduce6IfLj1ELb1EEvPT_S1_j(
	.param .u64 .ptr .align 1 _Z7reduce6IfLj1ELb1EEvPT_S1_j_param_0,
	.param .u64 .ptr .align 1 _Z7reduce6IfLj1ELb1EEvPT_S1_j_param_1,
	.param .u32 _Z7reduce6IfLj1ELb1EEvPT_S1_j_param_2
)
{
	.reg .pred 	%p<10>;
	.reg .b32 	%r<32>;
	.reg .b32 	%f<23>;
	.reg .b64 	%rd<9>;

	ld.param.u64 	%rd2, [_Z7reduce6IfLj1ELb1EEvPT_S1_j_param_0];
	ld.param.u64 	%rd3, [_Z7reduce6IfLj1ELb1EEvPT_S1_j_param_1];
	ld.param.u32 	%r8, [_Z7reduce6IfLj1ELb1EEvPT_S1_j_param_2];
	mov.u32 	%r1, %tid.x;
	mov.u32 	%r2, %ctaid.x;
	shl.b32 	%r9, %r2, 1;
	add.s32 	%r31, %r9, %r1;
	setp.ge.u32 	%p1, %r31, %r8;
	mov.f32 	%f21, 0f00000000;
	@%p1 bra 	$L__BB77_3;
	mov.u32 	%r10, %nctaid.x;
	shl.b32 	%r4, %r10, 1;
	cvta.to.global.u64 	%rd1, %rd2;
	mov.f32 	%f21, 0f00000000;
$L__BB77_2:
	mul.wide.u32 	%rd4, %r31, 4;
	add.s64 	%rd5, %rd1, %rd4;
	ld.global.f32 	%f8, [%rd5];
	add.f32 	%f9, %f21, %f8;
	ld.global.f32 	%f10, [%rd5+4];
	add.f32 	%f21, %f9, %f10;
	add.s32 	%r31, %r31, %r4;
	setp.lt.u32 	%p2, %r31, %r8;
	@%p2 bra 	$L__BB77_2;
$L__BB77_3:
	shl.b32 	%r11, %r1, 2;
	mov.u32 	%r12, __smem;
	add.s32 	%r13, %r12, %r11;
	st.shared.f32 	[%r13], %f21;
	barrier.sync 	0;
	barrier.sync 	0;
	barrier.sync 	0;
	barrier.sync 	0;
	mov.u32 	%r14, %tid.y;
	mov.u32 	%r15, %tid.z;
	mov.u32 	%r16, %ntid.x;
	mov.u32 	%r17, %ntid.y;
	mad.lo.s32 	%r18, %r15, %r17, %r14;
	mul.lo.s32 	%r7, %r18, %r16;
	add.s32 	%r19, %r7, %r1;
	setp.gt.u32 	%p3, %r19, 31;
	@%p3 bra 	$L__BB77_5;
	mov.b32 	%r20, %f21;
	shfl.sync.down.b32	%r21|%p4, %r20, 16, 31, -1;
	mov.b32 	%f11, %r21;
	add.f32 	%f12, %f21, %f11;
	mov.b32 	%r22, %f12;
	shfl.sync.down.b32	%r23|%p5, %r22, 8, 31, -1;
	mov.b32 	%f13, %r23;
	add.f32 	%f14, %f12, %f13;
	mov.b32 	%r24, %f14;
	shfl.sync.down.b32	%r25|%p6, %r24, 4, 31, -1;
	mov.b32 	%f15, %r25;
	add.f32 	%f16, %f14, %f15;
	mov.b32 	%r26, %f16;
	shfl.sync.down.b32	%r27|%p7, %r26, 2, 31, -1;
	mov.b32 	%f17, %r27;
	add.f32 	%f18, %f16, %f17;
	mov.b32 	%r28, %f18;
	shfl.sync.down.b32	%r29|%p8, %r28, 1, 31, -1;
	mov.b32 	%f19, %r29;
	add.f32 	%f21, %f18, %f19;
$L__BB77_5:
	or.b32  	%r30, %r7, %r1;
	setp.ne.s32 	%p9, %r30, 0;
	@%p9 bra 	$L__BB77_7;
	cvta.to.global.u64 	%rd6, %rd3;
	mul.wide.u32 	%rd7, %r2, 4;
	add.s64 	%rd8, %rd6, %rd7;
	st.global.f32 	[%rd8], %f21;
$L__BB77_7:
	ret;

}
	// .globl	_Z7reduce6IfLj512ELb0EEvPT_S1_j
.visible .entry _Z7reduce6IfLj512ELb0EEvPT_S1_j(
	.param .u64 .ptr .align 1 _Z7reduce6IfLj512ELb0EEvPT_S1_j_param_0,
	.param .u64 .ptr .align 1 _Z7reduce6IfLj512ELb0EEvPT_S1_j_param_1,
	.param .u32 _Z7reduce6IfLj512ELb0EEvPT_S1_j_param_2
)
{
	.reg .pred 	%p<14>;
	.reg .b32 	%r<33>;
	.reg .b32 	%f<39>;
	.reg .b64 	%rd<11>;

	ld.param.u64 	%rd3, [_Z7reduce6IfLj512ELb0EEvPT_S1_j_param_0];
	ld.param.u64 	%rd2, [_Z7reduce6IfLj512ELb0EEvPT_S1_j_param_1];
	ld.param.u32 	%r10, [_Z7reduce6IfLj512ELb0EEvPT_S1_j_param_2];
	cvta.to.global.u64 	%rd1, %rd3;
	mov.u32 	%r1, %tid.x;
	mov.u32 	%r2, %ctaid.x;
	shl.b32 	%r11, %r2, 10;
	or.b32  	%r32, %r11, %r1;
	setp.ge.u32 	%p1, %r32, %r10;
	mov.f32 	%f32, 0f00000000;
	@%p1 bra 	$L__BB78_5;
	mov.u32 	%r12, %nctaid.x;
	shl.b32 	%r4, %r12, 10;
	mov.f32 	%f32, 0f00000000;
$L__BB78_2:
	mul.wide.u32 	%rd4, %r32, 4;
	add.s64 	%rd5, %rd1, %rd4;
	ld.global.f32 	%f16, [%rd5];
	add.f32 	%f32, %f32, %f16;
	add.s32 	%r6, %r32, 512;
	setp.ge.u32 	%p2, %r6, %r10;
	@%p2 bra 	$L__BB78_4;
	mul.wide.u32 	%rd6, %r6, 4;
	add.s64 	%rd7, %rd1, %rd6;
	ld.global.f32 	%f17, [%rd7];
	add.f32 	%f32, %f32, %f17;
$L__BB78_4:
	add.s32 	%r32, %r32, %r4;
	setp.lt.u32 	%p3, %r32, %r10;
	@%p3 bra 	$L__BB78_2;
$L__BB78_5:
	shl.b32 	%r13, %r1, 2;
	mov.u32 	%r14, __smem;
	add.s32 	%r8, %r14, %r13;
	st.shared.f32 	[%r8], %f32;
	barrier.sync 	0;
	setp.gt.u32 	%p4, %r1, 255;
	@%p4 bra 	$L__BB78_7;
	ld.shared.f32 	%f18, [%r8+1024];
	add.f32 	%f32, %f32, %f18;
	st.shared.f32 	[%r8], %f32;
$L__BB78_7:
	barrier.sync 	0;
	setp.gt.u32 	%p5, %r1, 127;
	@%p5 bra 	$L__BB78_9;
	ld.shared.f32 	%f19, [%r8+512];
	add.f32 	%f32, %f32, %f19;
	st.shared.f32 	[%r8], %f32;
$L__BB78_9:
	barrier.sync 	0;
	setp.gt.u32 	%p6, %r1, 63;
	@%p6 bra 	$L__BB78_11;
	ld.shared.f32 	%f20, [%r8+256];
	add.f32 	%f32, %f32, %f20;
	st.shared.f32 	[%r8], %f32;
$L__BB78_11:
	barrier.sync 	0;
	mov.u32 	%r15, %tid.y;
	mov.u32 	%r16, %tid.z;
	mov.u32 	%r17, %ntid.x;
	mov.u32 	%r18, %ntid.y;
	mad.lo.s32 	%r19, %r16, %r18, %r15;
	mul.lo.s32 	%r9, %r19, %r17;
	add.s32 	%r20, %r9, %r1;
	setp.gt.u32 	%p7, %r20, 31;
	@%p7 bra 	$L__BB78_13;
	ld.shared.f32 	%f21, [%r8+128];
	add.f32 	%f22, %f32, %f21;
	mov.b32 	%r21, %f22;
	shfl.sync.down.b32	%r22|%p8, %r21, 16, 31, -1;
	mov.b32 	%f23, %r22;
	add.f32 	%f24, %f22, %f23;
	mov.b32 	%r23, %f24;
	shfl.sync.down.b32	%r24|%p9, %r23, 8, 31, -1;
	mov.b32 	%f25, %r24;
	add.f32 	%f26, %f24, %f25;
	mov.b32 	%r25, %f26;
	shfl.sync.down.b32	%r26|%p10, %r25, 4, 31, -1;
	mov.b32 	%f27, %r26;
	add.f32 	%f28, %f26, %f27;
	mov.b32 	%r27, %f28;
	shfl.sync.down.b32	%r28|%p11, %r27, 2, 31, -1;
	mov.b32 	%f29, %r28;
	add.f32 	%f30, %f28, %f29;
	mov.b32 	%r29, %f30;
	shfl.sync.down.b32	%r30|%p12, %r29, 1, 31, -1;
	mov.b32 	%f31, %r30;
	add.f32 	%f32, %f30, %f31;
$L__BB78_13:
	or.b32  	%r31, %r9, %r1;
	setp.ne.s32 	%p13, %r31, 0;
	@%p13 bra 	$L__BB78_15;
	cvta.to.global.u64 	%rd8, %rd2;
	mul.wide.u32 	%rd9, %r2, 4;
	add.s64 	%rd10, %rd8, %rd9;
	st.global.f32 	[%rd10], %f32;
$L__BB78_15:
	ret;

}
	// .globl	_Z7reduce6IfLj256ELb0EEvPT_S1_j
.visible .entry _Z7reduce6IfLj256ELb0EEvPT_S1_j(
	.param .u64 .ptr .align 1 _Z7reduce6IfLj256ELb0EEvPT_S1_j_param_0,
	.param .u64 .ptr .align 1 _Z7reduce6IfLj256ELb0EEvPT_S1_j_param_1,
	.param .u32 _Z7reduce6IfLj256ELb0EEvPT_S1_j_param_2
)
{
	.reg .pred 	%p<13>;
	.reg .b32 	%r<33>;
	.reg .b32 	%f<35>;
	.reg .b64 	%rd<11>;

	ld.param.u64 	%rd3, [_Z7reduce6IfLj256ELb0EEvPT_S1_j_param_0];
	ld.param.u64 	%rd2, [_Z7reduce6IfLj256ELb0EEvPT_S1_j_param_1];
	ld.param.u32 	%r10, [_Z7reduce6IfLj256ELb0EEvPT_S1_j_param_2];
	cvta.to.global.u64 	%rd1, %rd3;
	mov.u32 	%r1, %tid.x;
	mov.u32 	%r2, %ctaid.x;
	shl.b32 	%r11, %r2, 9;
	add.s32 	%r32, %r11, %r1;
	setp.ge.u32 	%p1, %r32, %r10;
	mov.f32 	%f29, 0f00000000;
	@%p1 bra 	$L__BB79_5;
	mov.u32 	%r12, %nctaid.x;
	shl.b32 	%r4, %r12, 9;
	mov.f32 	%f29, 0f00000000;
$L__BB79_2:
	mul.wide.u32 	%rd4, %r32, 4;
	add.s64 	%rd5, %rd1, %rd4;
	ld.global.f32 	%f14, [%rd5];
	add.f32 	%f29, %f29, %f14;
	add.s32 	%r6, %r32, 256;
	setp.ge.u32 	%p2, %r6, %r10;
	@%p2 bra 	$L__BB79_4;
	mul.wide.u32 	%rd6, %r6, 4;
	add.s64 	%rd7, %rd1, %rd6;
	ld.global.f32 	%f15, [%rd7];
	add.f32 	%f29, %f29, %f15;
$L__BB79_4:
	add.s32 	%r32, %r32, %r4;
	setp.lt.u32 	%p3, %r32, %r10;
	@%p3 bra 	$L__BB79_2;
$L__BB79_5:
	shl.b32 	%r13, %r1, 2;
	mov.u32 	%r14, __smem;
	add.s32 	%r8, %r14, %r13;
	st.shared.f32 	[%r8], %f29;
	barrier.sync 	0;
	barrier.sync 	0;
	setp.gt.u32 	%p4, %r1, 127;
	@%p4 bra 	$L__BB79_7;
	ld.shared.f32 	%f16, [%r8+512];
	add.f32 	%f29, %f29, %f16;
	st.shared.f32 	[%r8], %f29;
$L__BB79_7:
	barrier.sync 	0;
	setp.gt.u32 	%p5, %r1, 63;
	@%p5 bra 	$L__BB79_9;
	ld.shared.f32 	%f17, [%r8+256];
	add.f32 	%f29, %f29, %f17;
	st.shared.f32 	[%r8], %f29;
$L__BB79_9:
	barrier.sync 	0;
	mov.u32 	%r15, %tid.y;
	mov.u32 	%r16, %tid.z;
	mov.u32 	%r17, %ntid.x;
	mov.u32 	%r18, %ntid.y;
	mad.lo.s32 	%r19, %r16, %r18, %r15;
	mul.lo.s32 	%r9, %r19, %r17;
	add.s32 	%r20, %r9, %r1;
	setp.gt.u32 	%p6, %r20, 31;
	@%p6 bra 	$L__BB79_11;
	ld.shared.f32 	%f18, [%r8+128];
	add.f32 	%f19, %f29, %f18;
	mov.b32 	%r21, %f19;
	shfl.sync.down.b32	%r22|%p7, %r21, 16, 31, -1;
	mov.b32 	%f20, %r22;
	add.f32 	%f21, %f19, %f20;
	mov.b32 	%r23, %f21;
	shfl.sync.down.b32	%r24|%p8, %r23, 8, 31, -1;
	mov.b32 	%f22, %r24;
	add.f32 	%f23, %f21, %f22;
	mov.b32 	%r25, %f23;
	shfl.sync.down.b32	%r26|%p9, %r25, 4, 31, -1;
	mov.b32 	%f24, %r26;
	add.f32 	%f25, %f23, %f24;
	mov.b32 	%r27, %f25;
	shfl.sync.down.b32	%r28|%p10, %r27, 2, 31, -1;
	mov.b32 	%f26, %r28;
	add.f32 	%f27, %f25, %f26;
	mov.b32 	%r29, %f27;
	shfl.sync.down.b32	%r30|%p11, %r29, 1, 31, -1;
	mov.b32 	%f28, %r30;
	add.f32 	%f29, %f27, %f28;
$L__BB79_11:
	or.b32  	%r31, %r9, %r1;
	setp.ne.s32 	%p12, %r31, 0;
	@%p12 bra 	$L__BB79_13;
	cvta.to.global.u64 	%rd8, %rd2;
	mul.wide.u32 	%rd9, %r2, 4;
	add.s64 	%rd10, %rd8, %rd9;
	st.global.f32 	[%rd10], %f29;
$L__BB79_13:
	ret;

}
	// .globl	_Z7reduce6IfLj128ELb0EEvPT_S1_j
.visible .entry _Z7reduce6IfLj128ELb0EEvPT_S1_j(
	.param .u64 .ptr .align 1 _Z7reduce6IfLj128ELb0EEvPT_S1_j_param_0,
	.param .u64 .ptr .align 1 _Z7reduce6IfLj128ELb0EEvPT_S1_j_param_1,
	.param .u32 _Z7reduce6IfLj128ELb0EEvPT_S1_j_param_2
)
{
	.reg .pred 	%p<12>;
	.reg .b32 	%r<33>;
	.reg .b32 	%f<31>;
	.reg .b64 	%rd<11>;

	ld.param.u64 	%rd3, [_Z7reduce6IfLj128ELb0EEvPT_S1_j_param_0];
	ld.param.u64 	%rd2, [_Z7reduce6IfLj128ELb0EEvPT_S1_j_param_1];
	ld.param.u32 	%r10, [_Z7reduce6IfLj128ELb0EEvPT_S1_j_param_2];
	cvta.to.global.u64 	%rd1, %rd3;
	mov.u32 	%r1, %tid.x;
	mov.u32 	%r2, %ctaid.x;
	shl.b32 	%r11, %r2, 8;
	add.s32 	%r32, %r11, %r1;
	setp.ge.u32 	%p1, %r32, %r10;
	mov.f32 	%f26, 0f00000000;
	@%p1 bra 	$L__BB80_5;
	mov.u32 	%r12, %nctaid.x;
	shl.b32 	%r4, %r12, 8;
	mov.f32 	%f26, 0f00000000;
$L__BB80_2:
	mul.wide.u32 	%rd4, %r32, 4;
	add.s64 	%rd5, %rd1, %rd4;
	ld.global.f32 	%f12, [%rd5];
	add.f32 	%f26, %f26, %f12;
	add.s32 	%r6, %r32, 128;
	setp.ge.u32 	%p2, %r6, %r10;
	@%p2 bra 	$L__BB80_4;
	mul.wide.u32 	%rd6, %r6, 4;
	add.s64 	%rd7, %rd1, %rd6;
	ld.global.f32 	%f13, [%rd7];
	add.f32 	%f26, %f26, %f13;
$L__BB80_4:
	add.s32 	%r32, %r32, %r4;
	setp.lt.u32 	%p3, %r32, %r10;
	@%p3 bra 	$L__BB80_2;
$L__BB80_5:
	shl.b32 	%r13, %r1, 2;
	mov.u32 	%r14, __smem;
	add.s32 	%r8, %r14, %r13;
	st.shared.f32 	[%r8], %f26;
	barrier.sync 	0;
	barrier.sync 	0;
	barrier.sync 	0;
	setp.gt.u32 	%p4, %r1, 63;
	@%p4 bra 	$L__BB80_7;
	ld.shared.f32 	%f14, [%r8+256];
	add.f32 	%f26, %f26, %f14;
	st.shared.f32 	[%r8], %f26;
$L__BB80_7:
	barrier.sync 	0;
	mov.u32 	%r15, %tid.y;
	mov.u32 	%r16, %tid.z;
	mov.u32 	%r17, %ntid.x;
	mov.u32 	%r18, %ntid.y;
	mad.lo.s32 	%r19, %r16, %r18, %r15;
	mul.lo.s32 	%r9, %r19, %r17;
	add.s32 	%r20, %r9, %r1;
	setp.gt.u32 	%p5, %r20, 31;
	@%p5 bra 	$L__BB80_9;
	ld.shared.f32 	%f15, [%r8+128];
	add.f32 	%f16, %f26, %f15;
	mov.b32 	%r21, %f16;
	shfl.sync.down.b32	%r22|%p6, %r21, 16, 31, -1;
	mov.b32 	%f17, %r22;
	add.f32 	%f18, %f16, %f17;
	mov.b32 	%r23, %f18;
	shfl.sync.down.b32	%r24|%p7, %r23, 8, 31, -1;
	mov.b32 	%f19, %r24;
	add.f32 	%f20, %f18, %f19;
	mov.b32 	%r25, %f20;
	shfl.sync.down.b32	%r26|%p8, %r25, 4, 31, -1;
	mov.b32 	%f21, %r26;
	add.f32 	%f22, %f20, %f21;
	mov.b32 	%r27, %f22;
	shfl.sync.down.b32	%r28|%p9, %r27, 2, 31, -1;
	mov.b32 	%f23, %r28;
	add.f32 	%f24, %f22, %f23;
	mov.b32 	%r29, %f24;
	shfl.sync.down.b32	%r30|%p10, %r29, 1, 31, -1;
	mov.b32 	%f25, %r30;
	add.f32 	%f26, %f24, %f25;
$L__BB80_9:
	or.b32  	%r31, %r9, %r1;
	setp.ne.s32 	%p11, %r31, 0;
	@%p11 bra 	$L__BB80_11;
	cvta.to.global.u64 	%rd8, %rd2;
	mul.wide.u32 	%rd9, %r2, 4;
	add.s64 	%rd10, %rd8, %rd9;
	st.global.f32 	[%rd10], %f26;
$L__BB80_11:
	ret;

}
	// .globl	_Z7reduce6IfLj64ELb0EEvPT_S1_j
.visible .entry _Z7reduce6IfLj64ELb0EEvPT_S1_j(
	.param .u64 .ptr .align 1 _Z7reduce6IfLj64ELb0EEvPT_S1_j_param_0,
	.param .u64 .ptr .align 1 _Z7reduce6IfLj64ELb0EEvPT_S1_j_param_1,
	.param .u32 _Z7reduce6IfLj64ELb0EEvPT_S1_j_param_2
)
{
	.reg .pred 	%p<11>;
	.reg .b32 	%r<33>;
	.reg .b32 	%f<27>;
	.reg .b64 	%rd<11>;

	ld.param.u64 	%rd3, [_Z7reduce6IfLj64ELb0EEvPT_S1_j_param_0];
	ld.param.u64 	%rd2, [_Z7reduce6IfLj64ELb0EEvPT_S1_j_param_1];
	ld.param.u32 	%r10, [_Z7reduce6IfLj64ELb0EEvPT_S1_j_param_2];
	cvta.to.global.u64 	%rd1, %rd3;
	mov.u32 	%r1, %tid.x;
	mov.u32 	%r2, %ctaid.x;
	shl.b32 	%r11, %r2, 7;
	add.s32 	%r32, %r11, %r1;
	setp.ge.u32 	%p1, %r32, %r10;
	mov.f32 	%f23, 0f00000000;
	@%p1 bra 	$L__BB81_5;
	mov.u32 	%r12, %nctaid.x;
	shl.b32 	%r4, %r12, 7;
	mov.f32 	%f23, 0f00000000;
$L__BB81_2:
	mul.wide.u32 	%rd4, %r32, 4;
	add.s64 	%rd5, %rd1, %rd4;
	ld.global.f32 	%f10, [%rd5];
	add.f32 	%f23, %f23, %f10;
	add.s32 	%r6, %r32, 64;
	setp.ge.u32 	%p2, %r6, %r10;
	@%p2 bra 	$L__BB81_4;
	mul.wide.u32 	%rd6, %r6, 4;
	add.s64 	%rd7, %rd1, %rd6;
	ld.global.f32 	%f11, [%rd7];
	add.f32 	%f23, %f23, %f11;
$L__BB81_4:
	add.s32 	%r32, %r32, %r4;
	setp.lt.u32 	%p3, %r32, %r10;
	@%p3 bra 	$L__BB81_2;
$L__BB81_5:
	shl.b32 	%r13, %r1, 2;
	mov.u32 	%r14, __smem;
	add.s32 	%r8, %r14, %r13;
	st.shared.f32 	[%r8], %f23;
	barrier.sync 	0;
	barrier.sync 	0;
	barrier.sync 	0;
	barrier.sync 	0;
	mov.u32 	%r15, %tid.y;
	mov.u32 	%r16, %tid.z;
	mov.u32 	%r17, %ntid.x;
	mov.u32 	%r18, %ntid.y;
	mad.lo.s32 	%r19, %r16, %r18, %r15;
	mul.lo.s32 	%r9, %r19, %r17;
	add.s32 	%r20, %r9, %r1;
	setp.gt.u32 	%p4, %r20, 31;
	@%p4 bra 	$L__BB81_7;
	ld.shared.f32 	%f12, [%r8+128];
	add.f32 	%f13, %f23, %f12;
	mov.b32 	%r21, %f13;
	shfl.sync.down.b32	%r22|%p5, %r21, 16, 31, -1;
	mov.b32 	%f14, %r22;
	add.f32 	%f15, %f13, %f14;
	mov.b32 	%r23, %f15;
	shfl.sync.down.b32	%r24|%p6, %r23, 8, 31, -1;
	mov.b32 	%f16, %r24;
	add.f32 	%f17, %f15, %f16;
	mov.b32 	%r25, %f17;
	shfl.sync.down.b32	%r26|%p7, %r25, 4, 31, -1;
	mov.b32 	%f18, %r26;
	add.f32 	%f19, %f17, %f18;
	mov.b32 	%r27, %f19;
	shfl.sync.down.b32	%r28|%p8, %r27, 2, 31, -1;
	mov.b32 	%f20, %r28;
	add.f32 	%f21, %f19, %f20;
	mov.b32 	%r29, %f21;
	shfl.sync.down.b32	%r30|%p9, %r29, 1, 31, -1;
	mov.b32 	%f22, %r30;
	add.f32 	%f23, %f21, %f22;
$L__BB81_7:
	or.b32  	%r31, %r9, %r1;
	setp.ne.s32 	%p10, %r31, 0;
	@%p10 bra 	$L__BB81_9;
	cvta.to.global.u64 	%rd8, %rd2;
	mul.wide.u32 	%rd9, %r2, 4;
	add.s64 	%rd10, %rd8, %rd9;
	st.global.f32 	[%rd10], %f23;
$L__BB81_9:
	ret;

}
	// .globl	_Z7reduce6IfLj32ELb0EEvPT_S1_j
.visible .entry _Z7reduce6IfLj32ELb0EEvPT_S1_j(
	.param .u64 .ptr .align 1 _Z7reduce6IfLj32ELb0EEvPT_S1_j_param_0,
	.param .u64 .ptr .align 1 _Z7reduce6IfLj32ELb0EEvPT_S1_j_param_1,
	.param .u32 _Z7reduce6IfLj32ELb0EEvPT_S1_j_param_2
)
{
	.reg .pred 	%p<11>;
	.reg .b32 	%r<33>;
	.reg .b32 	%f<25>;
	.reg .b64 	%rd<11>;

	ld.param.u64 	%rd3, [_Z7reduce6IfLj32ELb0EEvPT_S1_j_param_0];
	ld.param.u64 	%rd2, [_Z7reduce6IfLj32ELb0EEvPT_S1_j_param_1];
	ld.param.u32 	%r9, [_Z7reduce6IfLj32ELb0EEvPT_S1_j_param_2];
	cvta.to.global.u64 	%rd1, %rd3;
	mov.u32 	%r1, %tid.x;
	mov.u32 	%r2, %ctaid.x;
	shl.b32 	%r10, %r2, 6;
	add.s32 	%r32, %r10, %r1;
	setp.ge.u32 	%p1, %r32, %r9;
	mov.f32 	%f21, 0f00000000;
	@%p1 bra 	$L__BB82_5;
	mov.u32 	%r11, %nctaid.x;
	shl.b32 	%r4, %r11, 6;
	mov.f32 	%f21, 0f00000000;
$L__BB82_2:
	mul.wide.u32 	%rd4, %r32, 4;
	add.s64 	%rd5, %rd1, %rd4;
	ld.global.f32 	%f10, [%rd5];
	add.f32 	%f21, %f21, %f10;
	add.s32 	%r6, %r32, 32;
	setp.ge.u32 	%p2, %r6, %r9;
	@%p2 bra 	$L__BB82_4;
	mul.wide.u32 	%rd6, %r6, 4;
	add.s64 	%rd7, %rd1, %rd6;
	ld.global.f32 	%f11, [%rd7];
	add.f32 	%f21, %f21, %f11;
$L__BB82_4:
	add.s32 	%r32, %r32, %r4;
	setp.lt.u32 	%p3, %r32, %r9;
	@%p3 bra 	$L__BB82_2;
$L__BB82_5:
	shl.b32 	%r12, %r1, 2;
	mov.u32 	%r13, __smem;
	add.s32 	%r14, %r13, %r12;
	st.shared.f32 	[%r14], %f21;
	barrier.sync 	0;
	barrier.sync 	0;
	barrier.sync 	0;
	barrier.sync 	0;
	mov.u32 	%r15, %tid.y;
	mov.u32 	%r16, %tid.z;
	mov.u32 	%r17, %ntid.x;
	mov.u32 	%r18, %ntid.y;
	mad.lo.s32 	%r19, %r16, %r18, %r15;
	mul.lo.s32 	%r8, %r19, %r17;
	add.s32 	%r20, %r8, %r1;
	setp.gt.u32 	%p4, %r20, 31;
	@%p4 bra 	$L__BB82_7;
	mov.b32 	%r21, %f21;
	shfl.sync.down.b32	%r22|%p5, %r21, 16, 31, -1;
	mov.b32 	%f12, %r22;
	add.f32 	%f13, %f21, %f12;
	mov.b32 	%r23, %f13;
	shfl.sync.down.b32	%r24|%p6, %r23, 8, 31, -1;
	mov.b32 	%f14, %r24;
	add.f32 	%f15, %f13, %f14;
	mov.b32 	%r25, %f15;
	shfl.sync.down.b32	%r26|%p7, %r25, 4, 31, -1;
	mov.b32 	%f16, %r26;
	add.f32 	%f17, %f15, %f16;
	mov.b32 	%r27, %f17;
	shfl.sync.down.b32	%r28|%p8, %r27, 2, 31, -1;
	mov.b32 	%f18, %r28;
	add.f32 	%f19, %f17, %f18;
	mov.b32 	%r29, %f19;
	shfl.sync.down.b32	%r30|%p9, %r29, 1, 31, -1;
	mov.b32 	%f20, %r30;
	add.f32 	%f21, %f19, %f20;
$L__BB82_7:
	or.b32  	%r31, %r8, %r1;
	setp.ne.s32 	%p10, %r31, 0;
	@%p10 bra 	$L__BB82_9;
	cvta.to.global.u64 	%rd8, %rd2;
	mul.wide.u32 	%rd9, %r2, 4;
	add.s64 	%rd10, %rd8, %rd9;
	st.global.f32 	[%rd10], %f21;
$L__BB82_9:
	ret;

}
	// .globl	_Z7reduce6IfLj16ELb0EEvPT_S1_j
.visible .entry _Z7reduce6IfLj16ELb0EEvPT_S1_j(
	.param .u64 .ptr .align 1 _Z7reduce6IfLj16ELb0EEvPT_S1_j_param_0,
	.param .u64 .ptr .align 1 _Z7reduce6IfLj16ELb0EEvPT_S1_j_param_1,
	.param .u32 _Z7reduce6IfLj16ELb0EEvPT_S1_j_param_2
)
{
	.reg .pred 	%p<11>;
	.reg .b32 	%r<33>;
	.reg .b32 	%f<25>;
	.reg .b64 	%rd<11>;

	ld.param.u64 	%rd3, [_Z7reduce6IfLj16ELb0EEvPT_S1_j_param_0];
	ld.param.u64 	%rd2, [_Z7reduce6IfLj16ELb0EEvPT_S1_j_param_1];
	ld.param.u32 	%r9, [_Z7reduce6IfLj16ELb0EEvPT_S1_j_param_2];
	cvta.to.global.u64 	%rd1, %rd3;
	mov.u32 	%r1, %tid.x;
	mov.u32 	%r2, %ctaid.x;
	shl.b32 	%r10, %r2, 5;
	add.s32 	%r32, %r10, %r1;
	setp.ge.u32 	%p1, %r32, %r9;
	mov.f32 	%f21, 0f00000000;
	@%p1 bra 	$L__BB83_5;
	mov.u32 	%r11, %nctaid.x;
	shl.b32 	%r4, %r11, 5;
	mov.f32 	%f21, 0f00000000;
$L__BB83_2:
	mul.wide.u32 	%rd4, %r32, 4;
	add.s64 	%rd5, %rd1, %rd4;
	ld.global.f32 	%f10, [%rd5];
	add.f32 	%f21, %f21, %f10;
	add.s32 	%r6, %r32, 16;
	setp.ge.u32 	%p2, %r6, %r9;
	@%p2 bra 	$L__BB83_4;
	mul.wide.u32 	%rd6, %r6, 4;
	add.s64 	%rd7, %rd1, %rd6;
	ld.global.f32 	%f11, [%rd7];
	add.f32 	%f21, %f21, %f11;
$L__BB83_4:
	add.s32 	%r32, %r32, %r4;
	setp.lt.u32 	%p3, %r32, %r9;
	@%p3 bra 	$L__BB83_2;
$L__BB83_5:
	shl.b32 	%r12, %r1, 2;
	mov.u32 	%r13, __smem;
	add.s32 	%r14, %r13, %r12;
	st.shared.f32 	[%r14], %f21;
	barrier.sync 	0;
	barrier.sync 	0;
	barrier.sync 	0;
	barrier.sync 	0;
	mov.u32 	%r15, %tid.y;
	mov.u32 	%r16, %tid.z;
	mov.u32 	%r17, %ntid.x;
	mov.u32 	%r18, %ntid.y;
	mad.lo.s32 	%r19, %r16, %r18, %r15;
	mul.lo.s32 	%r8, %r19, %r17;
	add.s32 	%r20, %r8, %r1;
	setp.gt.u32 	%p4, %r20, 31;
	@%p4 bra 	$L__BB83_7;
	mov.b32 	%r21, %f21;
	shfl.sync.down.b32	%r22|%p5, %r21, 16, 31, -1;
	mov.b32 	%f12, %r22;
	add.f32 	%f13, %f21, %f12;
	mov.b32 	%r23, %f13;
	shfl.sync.down.b32	%r24|%p6, %r23, 8, 31, -1;
	mov.b32 	%f14, %r24;
	add.f32 	%f15, %f13, %f14;
	mov.b32 	%r25, %f15;
	shfl.sync.down.b32	%r26|%p7, %r25, 4, 31, -1;
	mov.b32 	%f16, %r26;
	add.f32 	%f17, %f15, %f16;
	mov.b32 	%r27, %f17;
	shfl.sync.down.b32	%r28|%p8, %r27, 2, 31, -1;
	mov.b32 	%f18, %r28;
	add.f32 	%f19, %f17, %f18;
	mov.b32 	%r29, %f19;
	shfl.sync.down.b32	%r30|%p9, %r29, 1, 31, -1;
	mov.b32 	%f20, %r30;
	add.f32 	%f21, %f19, %f20;
$L__BB83_7:
	or.b32  	%r31, %r8, %r1;
	setp.ne.s32 	%p10, %r31, 0;
	@%p10 bra 	$L__BB83_9;
	cvta.to.global.u64 	%rd8, %rd2;
	mul.wide.u32 	%rd9, %r2, 4;
	add.s64 	%rd10, %rd8, %rd9;
	st.global.f32 	[%rd10], %f21;
$L__BB83_9:
	ret;

}
	// .globl	_Z7reduce6IfLj8ELb0EEvPT_S1_j
.visible .entry _Z7reduce6IfLj8ELb0EEvPT_S1_j(
	.param .u64 .ptr .align 1 _Z7reduce6IfLj8ELb0EEvPT_S1_j_param_0,
	.param .u64 .ptr .align 1 _Z7reduce6IfLj8ELb0EEvPT_S1_j_param_1,
	.param .u32 _Z7reduce6IfLj8ELb0EEvPT_S1_j_param_2
)
{
	.reg .pred 	%p<11>;
	.reg .b32 	%r<33>;
	.reg .b32 	%f<25>;
	.reg .b64 	%rd<11>;

	ld.param.u64 	%rd3, [_Z7reduce6IfLj8ELb0EEvPT_S1_j_param_0];
	ld.param.u64 	%rd2, [_Z7reduce6IfLj8ELb0EEvPT_S1_j_param_1];
	ld.param.u32 	%r9, [_Z7reduce6IfLj8ELb0EEvPT_S1_j_param_2];
	cvta.to.global.u64 	%rd1, %rd3;
	mov.u32 	%r1, %tid.x;
	mov.u32 	%r2, %ctaid.x;
	shl.b32 	%r10, %r2, 4;
	add.s32 	%r32, %r10, %r1;
	setp.ge.u32 	%p1, %r32, %r9;
	mov.f32 	%f21, 0f00000000;
	@%p1 bra 	$L__BB84_5;
	mov.u32 	%r11, %nctaid.x;
	shl.b32 	%r4, %r11, 4;
	mov.f32 	%f21, 0f00000000;
$L__BB84_2:
	mul.wide.u32 	%rd4, %r32, 4;
	add.s64 	%rd5, %rd1, %rd4;
	ld.global.f32 	%f10, [%rd5];
	add.f32 	%f21, %f21, %f10;
	add.s32 	%r6, %r32, 8;
	setp.ge.u32 	%p2, %r6, %r9;
	@%p2 bra 	$L__BB84_4;
	mul.wide.u32 	%rd6, %r6, 4;
	add.s64 	%rd7, %rd1, %rd6;
	ld.global.f32 	%f11, [%rd7];
	add.f32 	%f21, %f21, %f11;
$L__BB84_4:
	add.s32 	%r32, %r32, %r4;
	setp.lt.u32 	%p3, %r32, %r9;
	@%p3 bra 	$L__BB84_2;
$L__BB84_5:
	shl.b32 	%r12, %r1, 2;
	mov.u32 	%r13, __smem;
	add.s32 	%r14, %r13, %r12;
	st.shared.f32 	[%r14], %f21;
	barrier.sync 	0;
	barrier.sync 	0;
	barrier.sync 	0;
	barrier.sync 	0;
	mov.u32 	%r15, %tid.y;
	mov.u32 	%r16, %tid.z;
	mov.u32 	%r17, %ntid.x;
	mov.u32 	%r18, %ntid.y;
	mad.lo.s32 	%r19, %r16, %r18, %r15;
	mul.lo.s32 	%r8, %r19, %r17;
	add.s32 	%r20, %r8, %r1;
	setp.gt.u32 	%p4, %r20, 31;
	@%p4 bra 	$L__BB84_7;
	mov.b32 	%r21, %f21;
	shfl.sync.down.b32	%r22|%p5, %r21, 16, 31, -1;
	mov.b32 	%f12, %r22;
	add.f32 	%f13, %f21, %f12;
	mov.b32 	%r23, %f13;
	shfl.sync.down.b32	%r24|%p6, %r23, 8, 31, -1;
	mov.b32 	%f14, %r24;
	add.f32 	%f15, %f13, %f14;
	mov.b32 	%r25, %f15;
	shfl.sync.down.b32	%r26|%p7, %r25, 4, 31, -1;
	mov.b32 	%f16, %r26;
	add.f32 	%f17, %f15, %f16;
	mov.b32 	%r27, %f17;
	shfl.sync.down.b32	%r28|%p8, %r27, 2, 31, -1;
	mov.b32 	%f18, %r28;
	add.f32 	%f19, %f17, %f18;
	mov.b32 	%r29, %f19;
	shfl.sync.down.b32	%r30|%p9, %r29, 1, 31, -1;
	mov.b32 	%f20, %r30;
	add.f32 	%f21, %f19, %f20;
$L__BB84_7:
	or.b32  	%r31, %r8, %r1;
	setp.ne.s32 	%p10, %r31, 0;
	@%p10 bra 	$L__BB84_9;
	cvta.to.global.u64 	%rd8, %rd2;
	mul.wide.u32 	%rd9, %r2, 4;
	add.s64 	%rd10, %rd8, %rd9;
	st.global.f32 	[%rd10], %f21;
$L__BB84_9:
	ret;

}
	// .globl	_Z7reduce6IfLj4ELb0EEvPT_S1_j
.visible .entry _Z7reduce6IfLj4ELb0EEvPT_S1_j(
	.param .u64 .ptr .align 1 _Z7reduce6IfLj4ELb0EEvPT_S1_j_param_0,
	.param .u64 .ptr .align 1 _Z7reduce6IfLj4ELb0EEvPT_S1_j_param_1,
	.param .u32 _Z7reduce6IfLj4ELb0EEvPT_S1_j_param_2
)
{
	.reg .pred 	%p<11>;
	.reg .b32 	%r<33>;
	.reg .b32 	%f<25>;
	.reg .b64 	%rd<11>;

	ld.param.u64 	%rd3, [_Z7reduce6IfLj4ELb0EEvPT_S1_j_param_0];
	ld.param.u64 	%rd2, [_Z7reduce6IfLj4ELb0EEvPT_S1_j_param_1];
	ld.param.u32 	%r9, [_Z7reduce6IfLj4ELb0EEvPT_S1_j_param_2];
	cvta.to.global.u64 	%rd1, %rd3;
	mov.u32 	%r1, %tid.x;
	mov.u32 	%r2, %ctaid.x;
	shl.b32 	%r10, %r2, 3;
	add.s32 	%r32, %r10, %r1;
	setp.ge.u32 	%p1, %r32, %r9;
	mov.f32 	%f21, 0f00000000;
	@%p1 bra 	$L__BB85_5;
	mov.u32 	%r11, %nctaid.x;
	shl.b32 	%r4, %r11, 3;
	mov.f32 	%f21, 0f00000000;
$L__BB85_2:
	mul.wide.u32 	%rd4, %r32, 4;
	add.s64 	%rd5, %rd1, %rd4;
	ld.global.f32 	%f10, [%rd5];
	add.f32 	%f21, %f21, %f10;
	add.s32 	%r6, %r32, 4;
	setp.ge.u32 	%p2, %r6, %r9;
	@%p2 bra 	$L__BB85_4;
	mul.wide.u32 	%rd6, %r6, 4;
	add.s64 	%rd7, %rd1, %rd6;
	ld.global.f32 	%f11, [%rd7];
	add.f32 	%f21, %f21, %f11;
$L__BB85_4:
	add.s32 	%r32, %r32, %r4;
	setp.lt.u32 	%p3, %r32, %r9;
	@%p3 bra 	$L__BB85_2;
$L__BB85_5:
	shl.b32 	%r12, %r1, 2;
	mov.u32 	%r13, __smem;
	add.s32 	%r14, %r13, %r12;
	st.shared.f32 	[%r14], %f21;
	barrier.sync 	0;
	barrier.sync 	0;
	barrier.sync 	0;
	barrier.sync 	0;
	mov.u32 	%r15, %tid.y;
	mov.u32 	%r16, %tid.z;
	mov.u32 	%r17, %ntid.x;
	mov.u32 	%r18, %ntid.y;
	mad.lo.s32 	%r19, %r16, %r18, %r15;
	mul.lo.s32 	%r8, %r19, %r17;
	add.s32 	%r20, %r8, %r1;
	setp.gt.u32 	%p4, %r20, 31;
	@%p4 bra 	$L__BB85_7;
	mov.b32 	%r21, %f21;
	shfl.sync.down.b32	%r22|%p5, %r21, 16, 31, -1;
	mov.b32 	%f12, %r22;
	add.f32 	%f13, %f21, %f12;
	mov.b32 	%r23, %f13;
	shfl.sync.down.b32	%r24|%p6, %r23, 8, 31, -1;
	mov.b32 	%f14, %r24;
	add.f32 	%f15, %f13, %f14;
	mov.b32 	%r25, %f15;
	shfl.sync.down.b32	%r26|%p7, %r25, 4, 31, -1;
	mov.b32 	%f16, %r26;
	add.f32 	%f17, %f15, %f16;
	mov.b32 	%r27, %f17;
	shfl.sync.down.b32	%r28|%p8, %r27, 2, 31, -1;
	mov.b32 	%f18, %r28;
	add.f32 	%f19, %f17, %f18;
	mov.b32 	%r29, %f19;
	shfl.sync.down.b32	%r30|%p9, %r29, 1, 31, -1;
	mov.b32 	%f20, %r30;
	add.f32 	%f21, %f19, %f20;
$L__BB85_7:
	or.b32  	%r31, %r8, %r1;
	setp.ne.s32 	%p10, %r31, 0;
	@%p10 bra 	$L__BB85_9;
	cvta.to.global.u64 	%rd8, %rd2;
	mul.wide.u32 	%rd9, %r2, 4;
	add.s64 	%rd10, %rd8, %rd9;
	st.global.f32 	[%rd10], %f21;
$L__BB85_9:
	ret;

}
	// .globl	_Z7reduce6IfLj2ELb0EEvPT_S1_j
.visible .entry _Z7reduce6IfLj2ELb0EEvPT_S1_j(
	.param .u64 .ptr .align 1 _Z7reduce6IfLj2ELb0EEvPT_S1_j_param_0,
	.param .u64 .ptr .align 1 _Z7reduce6IfLj2ELb0EEvPT_S1_j_param_1,
	.param .u32 _Z7reduce6IfLj2ELb0EEvPT_S1_j_param_2
)
{
	.reg .pred 	%p<11>;
	.reg .b32 	%r<33>;
	.reg .b32 	%f<25>;
	.reg .b64 	%rd<11>;

	ld.param.u64 	%rd3, [_Z7reduce6IfLj2ELb0EEvPT_S1_j_param_0];
	ld.param.u64 	%rd2, [_Z7reduce6IfLj2ELb0EEvPT_S1_j_param_1];
	ld.param.u32 	%r9, [_Z7reduce6IfLj2ELb0EEvPT_S1_j_param_2];
	cvta.to.global.u64 	%rd1, %rd3;
	mov.u32 	%r1, %tid.x;
	mov.u32 	%r2, %ctaid.x;
	shl.b32 	%r10, %r2, 2;
	add.s32 	%r32, %r10, %r1;
	setp.ge.u32 	%p1, %r32, %r9;
	mov.f32 	%f21, 0f00000000;
	@%p1 bra 	$L__BB86_5;
	mov.u32 	%r11, %nctaid.x;
	shl.b32 	%r4, %r11, 2;
	mov.f32 	%f21, 0f00000000;
$L__BB86_2:
	mul.wide.u32 	%rd4, %r32, 4;
	add.s64 	%rd5, %rd1, %rd4;
	ld.global.f32 	%f10, [%rd5];
	add.f32 	%f21, %f21, %f10;
	add.s32 	%r6, %r32, 2;
	setp.ge.u32 	%p2, %r6, %r9;
	@%p2 bra 	$L__BB86_4;
	mul.wide.u32 	%rd6, %r6, 4;
	add.s64 	%rd7, %rd1, %rd6;
	ld.global.f32 	%f11, [%rd7];
	add.f32 	%f21, %f21, %f11;
$L__BB86_4:
	add.s32 	%r32, %r32, %r4;
	setp.lt.u32 	%p3, %r32, %r9;
	@%p3 bra 	$L__BB86_2;
$L__BB86_5:
	shl.b32 	%r12, %r1, 2;
	mov.u32 	%r13, __smem;
	add.s32 	%r14, %r13, %r12;
	st.shared.f32 	[%r14], %f21;
	barrier.sync 	0;
	barrier.sync 	0;
	barrier.sync 	0;
	barrier.sync 	0;
	mov.u32 	%r15, %tid.y;
	mov.u32 	%r16, %tid.z;
	mov.u32 	%r17, %ntid.x;
	mov.u32 	%r18, %ntid.y;
	mad.lo.s32 	%r19, %r16, %r18, %r15;
	mul.lo.s32 	%r8, %r19, %r17;
	add.s32 	%r20, %r8, %r1;
	setp.gt.u32 	%p4, %r20, 31;
	@%p4 bra 	$L__BB86_7;
	mov.b32 	%r21, %f21;
	shfl.sync.down.b32	%r22|%p5, %r21, 16, 31, -1;
	mov.b32 	%f12, %r22;
	add.f32 	%f13, %f21, %f12;
	mov.b32 	%r23, %f13;
	shfl.sync.down.b32	%r24|%p6, %r23, 8, 31, -1;
	mov.b32 	%f14, %r24;
	add.f32 	%f15, %f13, %f14;
	mov.b32 	%r25, %f15;
	shfl.sync.down.b32	%r26|%p7, %r25, 4, 31, -1;
	mov.b32 	%f16, %r26;
	add.f32 	%f17, %f15, %f16;
	mov.b32 	%r27, %f17;
	shfl.sync.down.b32	%r28|%p8, %r27, 2, 31, -1;
	mov.b32 	%f18, %r28;
	add.f32 	%f19, %f17, %f18;
	mov.b32 	%r29, %f19;
	shfl.sync.down.b32	%r30|%p9, %r29, 1, 31, -1;
	mov.b32 	%f20, %r30;
	add.f32 	%f21, %f19, %f20;
$L__BB86_7:
	or.b32  	%r31, %r8, %r1;
	setp.ne.s32 	%p10, %r31, 0;
	@%p10 bra 	$L__BB86_9;
	cvta.to.global.u64 	%rd8, %rd2;
	mul.wide.u32 	%rd9, %r2, 4;
	add.s64 	%rd10, %rd8, %rd9;
	st.global.f32 	[%rd10], %f21;
$L__BB86_9:
	ret;

}
	// .globl	_Z7reduce6IfLj1ELb0EEvPT_S1_j
.visible .entry _Z7reduce6IfLj1ELb0EEvPT_S1_j(
	.param .u64 .ptr .align 1 _Z7reduce6IfLj1ELb0EEvPT_S1_j_param_0,
	.param .u64 .ptr .align 1 _Z7reduce6IfLj1ELb0EEvPT_S1_j_param_1,
	.param .u32 _Z7reduce6IfLj1ELb0EEvPT_S1_j_param_2
)
{
	.reg .pred 	%p<11>;
	.reg .b32 	%r<33>;
	.reg .b32 	%f<25>;
	.reg .b64 	%rd<9>;

	ld.param.u64 	%rd3, [_Z7reduce6IfLj1ELb0EEvPT_S1_j_param_0];
	ld.param.u64 	%rd4, [_Z7reduce6IfLj1ELb0EEvPT_S1_j_param_1];
	ld.param.u32 	%r8, [_Z7reduce6IfLj1ELb0EEvPT_S1_j_param_2];
	mov.u32 	%r1, %tid.x;
	mov.u32 	%r2, %ctaid.x;
	shl.b32 	%r9, %r2, 1;
	add.s32 	%r32, %r9, %r1;
	setp.ge.u32 	%p1, %r32, %r8;
	mov.f32 	%f21, 0f00000000;
	@%p1 bra 	$L__BB87_5;
	mov.u32 	%r10, %nctaid.x;
	shl.b32 	%r4, %r10, 1;
	cvta.to.global.u64 	%rd1, %rd3;
	mov.f32 	%f21, 0f00000000;
$L__BB87_2:
	mul.wide.u32 	%rd5, %r32, 4;
	add.s64 	%rd2, %rd1, %rd5;
	ld.global.f32 	%f10, [%rd2];
	add.f32 	%f21, %f21, %f10;
	add.s32 	%r11, %r32, 1;
	setp.ge.u32 	%p2, %r11, %r8;
	@%p2 bra 	$L__BB87_4;
	ld.global.f32 	%f11, [%rd2+4];
	add.f32 	%f21, %f21, %f11;
$L__BB87_4:
	add.s32 	%r32, %r32, %r4;
	setp.lt.u32 	%p3, %r32, %r8;
	@%p3 bra 	$L__BB87_2;
$L__BB87_5:
	shl.b32 	%r12, %r1, 2;
	mov.u32 	%r13, __smem;
	add.s32 	%r14, %r13, %r12;
	st.shared.f32 	[%r14], %f21;
	barrier.sync 	0;
	barrier.sync 	0;
	barrier.sync 	0;
	barrier.sync 	0;
	mov.u32 	%r15, %tid.y;
	mov.u32 	%r16, %tid.z;
	mov.u32 	%r17, %ntid.x;
	mov.u32 	%r18, %ntid.y;
	mad.lo.s32 	%r19, %r16, %r18, %r15;
	mul.lo.s32 	%r7, %r19, %r17;
	add.s32 	%r20, %r7, %r1;
	setp.gt.u32 	%p4, %r20, 31;
	@%p4 bra 	$L__BB87_7;
	mov.b32 	%r21, %f21;
	shfl.sync.down.b32	%r22|%p5, %r21, 16, 31, -1;
	mov.b32 	%f12, %r22;
	add.f32 	%f13, %f21, %f12;
	mov.b32 	%r23, %f13;
	shfl.sync.down.b32	%r24|%p6, %r23, 8, 31, -1;
	mov.b32 	%f14, %r24;
	add.f32 	%f15, %f13, %f14;
	mov.b32 	%r25, %f15;
	shfl.sync.down.b32	%r26|%p7, %r25, 4, 31, -1;
	mov.b32 	%f16, %r26;
	add.f32 	%f17, %f15, %f16;
	mov.b32 	%r27, %f17;
	shfl.sync.down.b32	%r28|%p8, %r27, 2, 31, -1;
	mov.b32 	%f18, %r28;
	add.f32 	%f19, %f17, %f18;
	mov.b32 	%r29, %f19;
	shfl.sync.down.b32	%r30|%p9, %r29, 1, 31, -1;
	mov.b32 	%f20, %r30;
	add.f32 	%f21, %f19, %f20;
$L__BB87_7:
	or.b32  	%r31, %r7, %r1;
	setp.ne.s32 	%p10, %r31, 0;
	@%p10 bra 	$L__BB87_9;
	cvta.to.global.u64 	%rd6, %rd4;
	mul.wide.u32 	%rd7, %r2, 4;
	add.s64 	%rd8, %rd6, %rd7;
	st.global.f32 	[%rd8], %f21;
$L__BB87_9:
	ret;

}
	// .globl	_Z7reduce0IdEvPT_S1_j
.visible .entry _Z7reduce0IdEvPT_S1_j(
	.param .u64 .ptr .align 1 _Z7reduce0IdEvPT_S1_j_param_0,
	.param .u64 .ptr .align 1 _Z7reduce0IdEvPT_S1_j_param_1,
	.param .u32 _Z7reduce0IdEvPT_S1_j_param_2
)
{
	.reg .pred 	%p<6>;
	.reg .b32 	%r<17>;
	.reg .b64 	%rd<9>;
	.reg .b64 	%fd<9>;

	ld.param.u64 	%rd1, [_Z7reduce0IdEvPT_S1_j_param_0];
	ld.param.u64 	%rd2, [_Z7reduce0IdEvPT_S1_j_param_1];
	ld.param.u32 	%r8, [_Z7reduce0IdEvPT_S1_j_param_2];
	mov.u32 	%r1, %tid.x;
	mov.u32 	%r2, %ctaid.x;
	mov.u32 	%r3, %ntid.x;
	mad.lo.s32 	%r4, %r2, %r3, %r1;
	setp.ge.u32 	%p1, %r4, %r8;
	mov.f64 	%fd8, 0d0000000000000000;
	@%p1 bra 	$L__BB88_2;
	cvta.to.global.u64 	%rd3, %rd1;
	mul.wide.u32 	%rd4, %r4, 8;
	add.s64 	%rd5, %rd3, %rd4;
	ld.global.f64 	%fd8, [%rd5];
$L__BB88_2:
	shl.b32 	%r9, %r1, 3;
	mov.u32 	%r10, __smem_d;
	add.s32 	%r5, %r10, %r9;
	st.shared.f64 	[%r5], %fd8;
	barrier.sync 	0;
	setp.lt.u32 	%p2, %r3, 2;
	@%p2 bra 	$L__BB88_7;
	mov.b32 	%r16, 1;
$L__BB88_4:
	shl.b32 	%r7, %r16, 1;
	add.s32 	%r12, %r7, -1;
	and.b32  	%r13, %r12, %r1;
	setp.ne.s32 	%p3, %r13, 0;
	@%p3 bra 	$L__BB88_6;
	shl.b32 	%r14, %r16, 3;
	add.s32 	%r15, %r5, %r14;
	ld.shared.f64 	%fd4, [%r15];
	ld.shared.f64 	%fd5, [%r5];
	add.f64 	%fd6, %fd4, %fd5;
	st.shared.f64 	[%r5], %fd6;
$L__BB88_6:
	barrier.sync 	0;
	setp.lt.u32 	%p4, %r7, %r3;
	mov.u32 	%r16, %r7;
	@%p4 bra 	$L__BB88_4;
$L__BB88_7:
	setp.ne.s32 	%p5, %r1, 0;
	@%p5 bra 	$L__BB88_9;
	ld.shared.f64 	%fd7, [__smem_d];
	cvta.to.global.u64 	%rd6, %rd2;
	mul.wide.u32 	%rd7, %r2, 8;
	add.s64 	%rd8, %rd6, %rd7;
	st.global.f64 	[%rd8], %fd7;
$L__BB88_9:
	ret;

}
	// .globl	_Z7reduce1IdEvPT_S1_j
.visible .entry _Z7reduce1IdEvPT_S1_j(
	.param .u64 .ptr .align 1 _Z7reduce1IdEvPT_S1_j_param_0,
	.param .u64 .ptr .align 1 _Z7reduce1IdEvPT_S1_j_param_1,
	.param .u32 _Z7reduce1IdEvPT_S1_j_param_2
)
{
	.reg .pred 	%p<6>;
	.reg .b32 	%r<20>;
	.reg .b64 	%rd<9>;
	.reg .b64 	%fd<9>;

	ld.param.u64 	%rd1, [_Z7reduce1IdEvPT_S1_j_param_0];
	ld.param.u64 	%rd2, [_Z7reduce1IdEvPT_S1_j_param_1];
	ld.param.u32 	%r8, [_Z7reduce1IdEvPT_S1_j_param_2];
	mov.u32 	%r1, %tid.x;
	mov.u32 	%r2, %ctaid.x;
	mov.u32 	%r3, %ntid.x;
	mad.lo.s32 	%r4, %r2, %r3, %r1;
	setp.ge.u32 	%p1, %r4, %r8;
	mov.f64 	%fd8, 0d0000000000000000;
	@%p1 bra 	$L__BB89_2;
	cvta.to.global.u64 	%rd3, %rd1;
	mul.wide.u32 	%rd4, %r4, 8;
	add.s64 	%rd5, %rd3, %rd4;
	ld.global.f64 	%fd8, [%rd5];
$L__BB89_2:
	shl.b32 	%r9, %r1, 3;
	mov.u32 	%r10, __smem_d;
	add.s32 	%r11, %r10, %r9;
	st.shared.f64 	[%r11], %fd8;
	barrier.sync 	0;
	setp.lt.u32 	%p2, %r3, 2;
	@%p2 bra 	$L__BB89_7;
	mov.b32 	%r19, 1;
$L__BB89_4:
	shl.b32 	%r6, %r19, 1;
	mul.lo.s32 	%r7, %r6, %r1;
	setp.ge.u32 	%p3, %r7, %r3;
	@%p3 bra 	$L__BB89_6;
	add.s32 	%r13, %r7, %r19;
	shl.b32 	%r14, %r13, 3;
	add.s32 	%r16, %r10, %r14;
	ld.shared.f64 	%fd4, [%r16];
	shl.b32 	%r17, %r7, 3;
	add.s32 	%r18, %r10, %r17;
	ld.shared.f64 	%fd5, [%r18];
	add.f64 	%fd6, %fd4, %fd5;
	st.shared.f64 	[%r18], %fd6;
$L__BB89_6:
	barrier.sync 	0;
	setp.lt.u32 	%p4, %r6, %r3;
	mov.u32 	%r19, %r6;
	@%p4 bra 	$L__BB89_4;
$L__BB89_7:
	setp.ne.s32 	%p5, %r1, 0;
	@%p5 bra 	$L__BB89_9;
	ld.shared.f64 	%fd7, [__smem_d];
	cvta.to.global.u64 	%rd6, %rd2;
	mul.wide.u32 	%rd7, %r2, 8;
	add.s64 	%rd8, %rd6, %rd7;
	st.global.f64 	[%rd8], %fd7;
$L__BB89_9:
	ret;

}
	// .globl	_Z7reduce2IdEvPT_S1_j
.visible .entry _Z7reduce2IdEvPT_S1_j(
	.param .u64 .ptr .align 1 _Z7reduce2IdEvPT_S1_j_param_0,
	.param .u64 .ptr .align 1 _Z7reduce2IdEvPT_S1_j_param_1,
	.param .u32 _Z7reduce2IdEvPT_S1_j_param_2
)
{
	.reg .pred 	%p<6>;
	.reg .b32 	%r<14>;
	.reg .b64 	%rd<9>;
	.reg .b64 	%fd<9>;

	ld.param.u64 	%rd1, [_Z7reduce2IdEvPT_S1_j_param_0];
	ld.param.u64 	%rd2, [_Z7reduce2IdEvPT_S1_j_param_1];
	ld.param.u32 	%r8, [_Z7reduce2IdEvPT_S1_j_param_2];
	mov.u32 	%r1, %tid.x;
	mov.u32 	%r2, %ctaid.x;
	mov.u32 	%r13, %ntid.x;
	mad.lo.s32 	%r4, %r2, %r13, %r1;
	setp.ge.u32 	%p1, %r4, %r8;
	mov.f64 	%fd8, 0d0000000000000000;
	@%p1 bra 	$L__BB90_2;
	cvta.to.global.u64 	%rd3, %rd1;
	mul.wide.u32 	%rd4, %r4, 8;
	add.s64 	%rd5, %rd3, %rd4;
	ld.global.f64 	%fd8, [%rd5];
$L__BB90_2:
	shl.b32 	%r9, %r1, 3;
	mov.u32 	%r10, __smem_d;
	add.s32 	%r5, %r10, %r9;
	st.shared.f64 	[%r5], %fd8;
	barrier.sync 	0;
	setp.lt.u32 	%p2, %r13, 2;
	@%p2 bra 	$L__BB90_6;
$L__BB90_3:
	shr.u32 	%r7, %r13, 1;
	setp.ge.u32 	%p3, %r1, %r7;
	@%p3 bra 	$L__BB90_5;
	shl.b32 	%r11, %r7, 3;
	add.s32 	%r12, %r5, %r11;
	ld.shared.f64 	%fd4, [%r12];
	ld.shared.f64 	%fd5, [%r5];
	add.f64 	%fd6, %fd4, %fd5;
	st.shared.f64 	[%r5], %fd6;
$L__BB90_5:
	barrier.sync 	0;
	setp.gt.u32 	%p4, %r13, 3;
	mov.u32 	%r13, %r7;
	@%p4 bra 	$L__BB90_3;
$L__BB90_6:
	setp.ne.s32 	%p5, %r1, 0;
	@%p5 bra 	$L__BB90_8;
	ld.shared.f64 	%fd7, [__smem_d];
	cvta.to.global.u64 	%rd6, %rd2;
	mul.wide.u32 	%rd7, %r2, 8;
	add.s64 	%rd8, %rd6, %rd7;
	st.global.f64 	[%rd8], %fd7;
$L__BB90_8:
	ret;

}
	// .globl	_Z7reduce3IdEvPT_S1_j
.visible .entry _Z7reduce3IdEvPT_S1_j(
	.param .u64 .ptr .align 1 _Z7reduce3IdEvPT_S1_j_param_0,
	.param .u64 .ptr .align 1 _Z7reduce3IdEvPT_S1_j_param_1,
	.param .u32 _Z7reduce3IdEvPT_S1_j_param_2
)
{
	.reg .pred 	%p<27>;
	.reg .b32 	%r<57>;
	.reg .b64 	%rd<11>;
	.reg .b64 	%fd<35>;

	ld.param.u64 	%rd3, [_Z7reduce3IdEvPT_S1_j_param_0];
	ld.param.u64 	%rd2, [_Z7reduce3IdEvPT_S1_j_param_1];
	ld.param.u32 	%r7, [_Z7reduce3IdEvPT_S1_j_param_2];
	cvta.to.global.u64 	%rd1, %rd3;
	mov.u32 	%r1, %tid.x;
	mov.u32 	%r2, %ctaid.x;
	mov.u32 	%r3, %ntid.x;
	mul.lo.s32 	%r8, %r3, %r2;
	shl.b32 	%r9, %r8, 1;
	add.s32 	%r4, %r9, %r1;
	setp.ge.u32 	%p1, %r4, %r7;
	mov.f64 	%fd33, 0d0000000000000000;
	@%p1 bra 	$L__BB91_2;
	mul.wide.u32 	%rd4, %r4, 8;
	add.s64 	%rd5, %rd1, %rd4;
	ld.global.f64 	%fd33, [%rd5];
$L__BB91_2:
	add.s32 	%r5, %r4, %r3;
	setp.ge.u32 	%p2, %r5, %r7;
	@%p2 bra 	$L__BB91_4;
	mul.wide.u32 	%rd6, %r5, 8;
	add.s64 	%rd7, %rd1, %rd6;
	ld.global.f64 	%fd10, [%rd7];
	add.f64 	%fd33, %fd33, %fd10;
$L__BB91_4:
	// begin inline asm
	mov.b64 {%r10,%r11}, %fd33;
	// end inline asm
	shfl.sync.down.b32	%r13|%p3, %r11, 16, 31, -1;
	shfl.sync.down.b32	%r12|%p4, %r10, 16, 31, -1;
	// begin inline asm
	mov.b64 %fd12, {%r12,%r13};
	// end inline asm
	add.f64 	%fd13, %fd33, %fd12;
	// begin inline asm
	mov.b64 {%r14,%r15}, %fd13;
	// end inline asm
	shfl.sync.down.b32	%r17|%p5, %r15, 8, 31, -1;
	shfl.sync.down.b32	%r16|%p6, %r14, 8, 31, -1;
	// begin inline asm
	mov.b64 %fd14, {%r16,%r17};
	// end inline asm
	add.f64 	%fd15, %fd13, %fd14;
	// begin inline asm
	mov.b64 {%r18,%r19}, %fd15;
	// end inline asm
	shfl.sync.down.b32	%r21|%p7, %r19, 4, 31, -1;
	shfl.sync.down.b32	%r20|%p8, %r18, 4, 31, -1;
	// begin inline asm
	mov.b64 %fd16, {%r20,%r21};
	// end inline asm
	add.f64 	%fd17, %fd15, %fd16;
	// begin inline asm
	mov.b64 {%r22,%r23}, %fd17;
	// end inline asm
	shfl.sync.down.b32	%r25|%p9, %r23, 2, 31, -1;
	shfl.sync.down.b32	%r24|%p10, %r22, 2, 31, -1;
	// begin inline asm
	mov.b64 %fd18, {%r24,%r25};
	// end inline asm
	add.f64 	%fd19, %fd17, %fd18;
	// begin inline asm
	mov.b64 {%r26,%r27}, %fd19;
	// end inline asm
	shfl.sync.down.b32	%r29|%p11, %r27, 1, 31, -1;
	shfl.sync.down.b32	%r28|%p12, %r26, 1, 31, -1;
	// begin inline asm
	mov.b64 %fd20, {%r28,%r29};
	// end inline asm
	add.f64 	%fd5, %fd19, %fd20;
	and.b32  	%r6, %r1, 31;
	setp.ne.s32 	%p13, %r6, 0;
	@%p13 bra 	$L__BB91_6;
	shr.u32 	%r30, %r1, 2;
	mov.u32 	%r31, __smem_d;
	add.s32 	%r32, %r31, %r30;
	st.shared.f64 	[%r32], %fd5;
$L__BB91_6:
	barrier.sync 	0;
	shr.u32 	%r33, %r3, 5;
	setp.ge.u32 	%p14, %r1, %r33;
	mov.f64 	%fd34, 0d0000000000000000;
	@%p14 bra 	$L__BB91_8;
	shl.b32 	%r34, %r6, 3;
	mov.u32 	%r35, __smem_d;
	add.s32 	%r36, %r35, %r34;
	ld.shared.f64 	%fd34, [%r36];
$L__BB91_8:
	setp.gt.u32 	%p15, %r1, 31;
	@%p15 bra 	$L__BB91_11;
	// begin inline asm
	mov.b64 {%r37,%r38}, %fd34;
	// end inline asm
	shfl.sync.down.b32	%r40|%p16, %r38, 16, 31, -1;
	shfl.sync.down.b32	%r39|%p17, %r37, 16, 31, -1;
	// begin inline asm
	mov.b64 %fd23, {%r39,%r40};
	// end inline asm
	add.f64 	%fd24, %fd34, %fd23;
	// begin inline asm
	mov.b64 {%r41,%r42}, %fd24;
	// end inline asm
	shfl.sync.down.b32	%r44|%p18, %r42, 8, 31, -1;
	shfl.sync.down.b32	%r43|%p19, %r41, 8, 31, -1;
	// begin inline asm
	mov.b64 %fd25, {%r43,%r44};
	// end inline asm
	add.f64 	%fd26, %fd24, %fd25;
	// begin inline asm
	mov.b64 {%r45,%r46}, %fd26;
	// end inline asm
	shfl.sync.down.b32	%r48|%p20, %r46, 4, 31, -1;
	shfl.sync.down.b32	%r47|%p21, %r45, 4, 31, -1;
	// begin inline asm
	mov.b64 %fd27, {%r47,%r48};
	// end inline asm
	add.f64 	%fd28, %fd26, %fd27;
	// begin inline asm
	mov.b64 {%r49,%r50}, %fd28;
	// end inline asm
	shfl.sync.down.b32	%r52|%p22, %r50, 2, 31, -1;
	shfl.sync.down.b32	%r51|%p23, %r49, 2, 31, -1;
	// begin inline asm
	mov.b64 %fd29, {%r51,%r52};
	// end inline asm
	add.f64 	%fd30, %fd28, %fd29;
	// begin inline asm
	mov.b64 {%r53,%r54}, %fd30;
	// end inline asm
	shfl.sync.down.b32	%r56|%p24, %r54, 1, 31, -1;
	shfl.sync.down.b32	%r55|%p25, %r53, 1, 31, -1;
	// begin inline asm
	mov.b64 %fd31, {%r55,%r56};
	// end inline asm
	add.f64 	%fd8, %fd30, %fd31;
	setp.ne.s32 	%p26, %r1, 0;
	@%p26 bra 	$L__BB91_11;
	cvta.to.global.u64 	%rd8, %rd2;
	mul.wide.u32 	%rd9, %r2, 8;
	add.s64 	%rd10, %rd8, %rd9;
	st.global.f64 	[%rd10], %fd8;
$L__BB91_11:
	ret;

}
	// .globl	_Z7reduce4IdLj512EEvPT_S1_j
.visible .entry _Z7reduce4IdLj512EEvPT_S1_j(
	.param .u64 .ptr .align 1 _Z7reduce4IdLj512EEvPT_S1_j_param_0,
	.param .u64 .ptr .align 1 _Z7reduce4IdLj512EEvPT_S1_j_param_1,
	.param .u32 _Z7reduce4IdLj512EEvPT_S1_j_param_2
)
{
	.reg .pred 	%p<18>;
	.reg .b32 	%r<44>;
	.reg .b64 	%rd<11>;
	.reg .b64 	%fd<31>;

	ld.param.u64 	%rd3, [_Z7reduce4IdLj512EEvPT_S1_j_param_0];
	ld.param.u64 	%rd2, [_Z7reduce4IdLj512EEvPT_S1_j_param_1];
	ld.param.u32 	%r10, [_Z7reduce4IdLj512EEvPT_S1_j_param_2];
	cvta.to.global.u64 	%rd1, %rd3;
	mov.u32 	%r1, %tid.x;
	mov.u32 	%r2, %ctaid.x;
	mov.u32 	%r3, %ntid.x;
	mul.lo.s32 	%r11, %r3, %r2;
	shl.b32 	%r12, %r11, 1;
	add.s32 	%r4, %r12, %r1;
	setp.ge.u32 	%p1, %r4, %r10;
	mov.f64 	%fd28, 0d0000000000000000;
	@%p1 bra 	$L__BB92_2;
	mul.wide.u32 	%rd4, %r4, 8;
	add.s64 	%rd5, %rd1, %rd4;
	ld.global.f64 	%fd28, [%rd5];
$L__BB92_2:
	add.s32 	%r5, %r4, 512;
	setp.ge.u32 	%p2, %r5, %r10;
	@%p2 bra 	$L__BB92_4;
	mul.wide.u32 	%rd6, %r5, 8;
	add.s64 	%rd7, %rd1, %rd6;
	ld.global.f64 	%fd12, [%rd7];
	add.f64 	%fd28, %fd28, %fd12;
$L__BB92_4:
	shl.b32 	%r13, %r1, 3;
	mov.u32 	%r14, __smem_d;
	add.s32 	%r6, %r14, %r13;
	st.shared.f64 	[%r6], %fd28;
	barrier.sync 	0;
	setp.lt.u32 	%p3, %r3, 66;
	@%p3 bra 	$L__BB92_9;
	mov.u32 	%r43, %r3;
$L__BB92_6:
	shr.u32 	%r8, %r43, 1;
	setp.ge.u32 	%p4, %r1, %r8;
	@%p4 bra 	$L__BB92_8;
	shl.b32 	%r15, %r8, 3;
	add.s32 	%r16, %r6, %r15;
	ld.shared.f64 	%fd13, [%r16];
	add.f64 	%fd28, %fd28, %fd13;
	st.shared.f64 	[%r6], %fd28;
$L__BB92_8:
	barrier.sync 	0;
	setp.gt.u32 	%p5, %r43, 131;
	mov.u32 	%r43, %r8;
	@%p5 bra 	$L__BB92_6;
$L__BB92_9:
	mov.u32 	%r17, %tid.y;
	mov.u32 	%r18, %tid.z;
	mov.u32 	%r19, %ntid.y;
	mad.lo.s32 	%r20, %r18, %r19, %r17;
	mul.lo.s32 	%r9, %r20, %r3;
	add.s32 	%r21, %r9, %r1;
	setp.gt.u32 	%p6, %r21, 31;
	@%p6 bra 	$L__BB92_11;
	ld.shared.f64 	%fd24, [%r6+256];
	add.f64 	%fd14, %fd28, %fd24;
	// begin inline asm
	mov.b64 {%r22,%r23}, %fd14;
	// end inline asm
	shfl.sync.down.b32	%r25|%p7, %r23, 16, 31, -1;
	shfl.sync.down.b32	%r24|%p8, %r22, 16, 31, -1;
	// begin inline asm
	mov.b64 %fd15, {%r24,%r25};
	// end inline asm
	add.f64 	%fd16, %fd14, %fd15;
	// begin inline asm
	mov.b64 {%r26,%r27}, %fd16;
	// end inline asm
	shfl.sync.down.b32	%r29|%p9, %r27, 8, 31, -1;
	shfl.sync.down.b32	%r28|%p10, %r26, 8, 31, -1;
	// begin inline asm
	mov.b64 %fd17, {%r28,%r29};
	// end inline asm
	add.f64 	%fd18, %fd16, %fd17;
	// begin inline asm
	mov.b64 {%r30,%r31}, %fd18;
	// end inline asm
	shfl.sync.down.b32	%r33|%p11, %r31, 4, 31, -1;
	shfl.sync.down.b32	%r32|%p12, %r30, 4, 31, -1;
	// begin inline asm
	mov.b64 %fd19, {%r32,%r33};
	// end inline asm
	add.f64 	%fd20, %fd18, %fd19;
	// begin inline asm
	mov.b64 {%r34,%r35}, %fd20;
	// end inline asm
	shfl.sync.down.b32	%r37|%p13, %r35, 2, 31, -1;
	shfl.sync.down.b32	%r36|%p14, %r34, 2, 31, -1;
	// begin inline asm
	mov.b64 %fd21, {%r36,%r37};
	// end inline asm
	add.f64 	%fd22, %fd20, %fd21;
	// begin inline asm
	mov.b64 {%r38,%r39}, %fd22;
	// end inline asm
	shfl.sync.down.b32	%r41|%p15, %r39, 1, 31, -1;
	shfl.sync.down.b32	%r40|%p16, %r38, 1, 31, -1;
	// begin inline asm
	mov.b64 %fd23, {%r40,%r41};
	// end inline asm
	add.f64 	%fd28, %fd22, %fd23;
$L__BB92_11:
	or.b32  	%r42, %r9, %r1;
	setp.ne.s32 	%p17, %r42, 0;
	@%p17 bra 	$L__BB92_13;
	cvta.to.global.u64 	%rd8, %rd2;
	mul.wide.u32 	%rd9, %r2, 8;
	add.s64 	%rd10, %rd8, %rd9;
	st.global.f64 	[%rd10], %fd28;
$L__BB92_13:
	ret;

}
	// .globl	_Z7reduce4IdLj256EEvPT_S1_j
.visible .entry _Z7reduce4IdLj256EEvPT_S1_j(
	.param .u64 .ptr .align 1 _Z7reduce4IdLj256EEvPT_S1_j_param_0,
	.param .u64 .ptr .align 1 _Z7reduce4IdLj256EEvPT_S1_j_param_1,
	.param .u32 _Z7reduce4IdLj256EEvPT_S1_j_param_2
)
{
	.reg .pred 	%p<18>;
	.reg .b32 	%r<44>;
	.reg .b64 	%rd<11>;
	.reg .b64 	%fd<31>;

	ld.param.u64 	%rd3, [_Z7reduce4IdLj256EEvPT_S1_j_param_0];
	ld.param.u64 	%rd2, [_Z7reduce4IdLj256EEvPT_S1_j_param_1];
	ld.param.u32 	%r10, [_Z7reduce4IdLj256EEvPT_S1_j_param_2];
	cvta.to.global.u64 	%rd1, %rd3;
	mov.u32 	%r1, %tid.x;
	mov.u32 	%r2, %ctaid.x;
	mov.u32 	%r3, %ntid.x;
	mul.lo.s32 	%r11, %r3, %r2;
	shl.b32 	%r12, %r11, 1;
	add.s32 	%r4, %r12, %r1;
	setp.ge.u32 	%p1, %r4, %r10;
	mov.f64 	%fd28, 0d0000000000000000;
	@%p1 bra 	$L__BB93_2;
	mul.wide.u32 	%rd4, %r4, 8;
	add.s64 	%rd5, %rd1, %rd4;
	ld.global.f64 	%fd28, [%rd5];
$L__BB93_2:
	add.s32 	%r5, %r4, 256;
	setp.ge.u32 	%p2, %r5, %r10;
	@%p2 bra 	$L__BB93_4;
	mul.wide.u32 	%rd6, %r5, 8;
	add.s64 	%rd7, %rd1, %rd6;
	ld.global.f64 	%fd12, [%rd7];
	add.f64 	%fd28, %fd28, %fd12;
$L__BB93_4:
	shl.b32 	%r13, %r1, 3;
	mov.u32 	%r14, __smem_d;
	add.s32 	%r6, %r14, %r13;
	st.shared.f64 	[%r6], %fd28;
	barrier.sync 	0;
	setp.lt.u32 	%p3, %r3, 66;
	@%p3 bra 	$L__BB93_9;
	mov.u32 	%r43, %r3;
$L__BB93_6:
	shr.u32 	%r8, %r43, 1;
	setp.ge.u32 	%p4, %r1, %r8;
	@%p4 bra 	$L__BB93_8;
	shl.b32 	%r15, %r8, 3;
	add.s32 	%r16, %r6, %r15;
	ld.shared.f64 	%fd13, [%r16];
	add.f64 	%fd28, %fd28, %fd13;
	st.shared.f64 	[%r6], %fd28;
$L__BB93_8:
	barrier.sync 	0;
	setp.gt.u32 	%p5, %r43, 131;
	mov.u32 	%r43, %r8;
	@%p5 bra 	$L__BB93_6;
$L__BB93_9:
	mov.u32 	%r17, %tid.y;
	mov.u32 	%r18, %tid.z;
	mov.u32 	%r19, %ntid.y;
	mad.lo.s32 	%r20, %r18, %r19, %r17;
	mul.lo.s32 	%r9, %r20, %r3;
	add.s32 	%r21, %r9, %r1;
	setp.gt.u32 	%p6, %r21, 31;
	@%p6 bra 	$L__BB93_11;
	ld.shared.f64 	%fd24, [%r6+256];
	add.f64 	%fd14, %fd28, %fd24;
	// begin inline asm
	mov.b64 {%r22,%r23}, %fd14;
	// end inline asm
	shfl.sync.down.b32	%r25|%p7, %r23, 16, 31, -1;
	shfl.sync.down.b32	%r24|%p8, %r22, 16, 31, -1;
	// begin inline asm
	mov.b64 %fd15, {%r24,%r25};
	// end inline asm
	add.f64 	%fd16, %fd14, %fd15;
	// begin inline asm
	mov.b64 {%r26,%r27}, %fd16;
	// end inline asm
	shfl.sync.down.b32	%r29|%p9, %r27, 8, 31, -1;
	shfl.sync.down.b32	%r28|%p10, %r26, 8, 31, -1;
	// begin inline asm
	mov.b64 %fd17, {%r28,%r29};
	// end inline asm
	add.f64 	%fd18, %fd16, %fd17;
	// begin inline asm
	mov.b64 {%r30,%r31}, %fd18;
	// end inline asm
	shfl.sync.down.b32	%r33|%p11, %r31, 4, 31, -1;
	shfl.sync.down.b32	%r32|%p12, %r30, 4, 31, -1;
	// begin inline asm
	mov.b64 %fd19, {%r32,%r33};
	// end inline asm
	add.f64 	%fd20, %fd18, %fd19;
	// begin inline asm
	mov.b64 {%r34,%r35}, %fd20;
	// end inline asm
	shfl.sync.down.b32	%r37|%p13, %r35, 2, 31, -1;
	shfl.sync.down.b32	%r36|%p14, %r34, 2, 31, -1;
	// begin inline asm
	mov.b64 %fd21, {%r36,%r37};
	// end inline asm
	add.f64 	%fd22, %fd20, %fd21;
	// begin inline asm
	mov.b64 {%r38,%r39}, %fd22;
	// end inline asm
	shfl.sync.down.b32	%r41|%p15, %r39, 1, 31, -1;
	shfl.sync.down.b32	%r40|%p16, %r38, 1, 31, -1;
	// begin inline asm
	mov.b64 %fd23, {%r40,%r41};
	// end inline asm
	add.f64 	%fd28, %fd22, %fd23;
$L__BB93_11:
	or.b32  	%r42, %r9, %r1;
	setp.ne.s32 	%p17, %r42, 0;
	@%p17 bra 	$L__BB93_13;
	cvta.to.global.u64 	%rd8, %rd2;
	mul.wide.u32 	%rd9, %r2, 8;
	add.s64 	%rd10, %rd8, %rd9;
	st.global.f64 	[%rd10], %fd28;
$L__BB93_13:
	ret;

}
	// .globl	_Z7reduce4IdLj128EEvPT_S1_j
.visible .entry _Z7reduce4IdLj128EEvPT_S1_j(
	.param .u64 .ptr .align 1 _Z7reduce4IdLj128EEvPT_S1_j_param_0,
	.param .u64 .ptr .align 1 _Z7reduce4IdLj128EEvPT_S1_j_param_1,
	.param .u32 _Z7reduce4IdLj128EEvPT_S1_j_param_2
)
{
	.reg .pred 	%p<18>;
	.reg .b32 	%r<44>;
	.reg .b64 	%rd<11>;
	.reg .b64 	%fd<31>;

	ld.param.u64 	%rd3, [_Z7reduce4IdLj128EEvPT_S1_j_param_0];
	ld.param.u64 	%rd2, [_Z7reduce4IdLj128EEvPT_S1_j_param_1];
	ld.param.u32 	%r10, [_Z7reduce4IdLj128EEvPT_S1_j_param_2];
	cvta.to.global.u64 	%rd1, %rd3;
	mov.u32 	%r1, %tid.x;
	mov.u32 	%r2, %ctaid.x;
	mov.u32 	%r3, %ntid.x;
	mul.lo.s32 	%r11, %r3, %r2;
	shl.b32 	%r12, %r11, 1;
	add.s32 	%r4, %r12, %r1;
	setp.ge.u32 	%p1, %r4, %r10;
	mov.f64 	%fd28, 0d0000000000000000;
	@%p1 bra 	$L__BB94_2;
	mul.wide.u32 	%rd4, %r4, 8;
	add.s64 	%rd5, %rd1, %rd4;
	ld.global.f64 	%fd28, [%rd5];
$L__BB94_2:
	add.s32 	%r5, %r4, 128;
	setp.ge.u32 	%p2, %r5, %r10;
	@%p2 bra 	$L__BB94_4;
	mul.wide.u32 	%rd6, %r5, 8;
	add.s64 	%rd7, %rd1, %rd6;
	ld.global.f64 	%fd12, [%rd7];
	add.f64 	%fd28, %fd28, %fd12;
$L__BB94_4:
	shl.b32 	%r13, %r1, 3;
	mov.u32 	%r14, __smem_d;
	add.s32 	%r6, %r14, %r13;
	st.shared.f64 	[%r6], %fd28;
	barrier.sync 	0;
	setp.lt.u32 	%p3, %r3, 66;
	@%p3 bra 	$L__BB94_9;
	mov.u32 	%r43, %r3;
$L__BB94_6:
	shr.u32 	%r8, %r43, 1;
	setp.ge.u32 	%p4, %r1, %r8;
	@%p4 bra 	$L__BB94_8;
	shl.b32 	%r15, %r8, 3;
	add.s32 	%r16, %r6, %r15;
	ld.shared.f64 	%fd13, [%r16];
	add.f64 	%fd28, %fd28, %fd13;
	st.shared.f64 	[%r6], %fd28;
$L__BB94_8:
	barrier.sync 	0;
	setp.gt.u32 	%p5, %r43, 131;
	mov.u32 	%r43, %r8;
	@%p5 bra 	$L__BB94_6;
$L__BB94_9:
	mov.u32 	%r17, %tid.y;
	mov.u32 	%r18, %tid.z;
	mov.u32 	%r19, %ntid.y;
	mad.lo.s32 	%r20, %r18, %r19, %r17;
	mul.lo.s32 	%r9, %r20, %r3;
	add.s32 	%r21, %r9, %r1;
	setp.gt.u32 	%p6, %r21, 31;
	@%p6 bra 	$L__BB94_11;
	ld.shared.f64 	%fd24, [%r6+256];
	add.f64 	%fd14, %fd28, %fd24;
	// begin inline asm
	mov.b64 {%r22,%r23}, %fd14;
	// end inline asm
	shfl.sync.down.b32	%r25|%p7, %r23, 16, 31, -1;
	shfl.sync.down.b32	%r24|%p8, %r22, 16, 31, -1;
	// begin inline asm
	mov.b64 %fd15, {%r24,%r25};
	// end inline asm
	add.f64 	%fd16, %fd14, %fd15;
	// begin inline asm
	mov.b64 {%r26,%r27}, %fd16;
	// end inline asm
	shfl.sync.down.b32	%r29|%p9, %r27, 8, 31, -1;
	shfl.sync.down.b32	%r28|%p10, %r26, 8, 31, -1;
	// begin inline asm
	mov.b64 %fd17, {%r28,%r29};
	// end inline asm
	add.f64 	%fd18, %fd16, %fd17;
	// begin inline asm
	mov.b64 {%r30,%r31}, %fd18;
	// end inline asm
	shfl.sync.down.b32	%r33|%p11, %r31, 4, 31, -1;
	shfl.sync.down.b32	%r32|%p12, %r30, 4, 31, -1;
	// begin inline asm
	mov.b64 %fd19, {%r32,%r33};
	// end inline asm
	add.f64 	%fd20, %fd18, %fd19;
	// begin inline asm
	mov.b64 {%r34,%r35}, %fd20;
	// end inline asm
	shfl.sync.down.b32	%r37|%p13, %r35, 2, 31, -1;
	shfl.sync.down.b32	%r36|%p14, %r34, 2, 31, -1;
	// begin inline asm
	mov.b64 %fd21, {%r36,%r37};
	// end inline asm
	add.f64 	%fd22, %fd20, %fd21;
	// begin inline asm
	mov.b64 {%r38,%r39}, %fd22;
	// end inline asm
	shfl.sync.down.b32	%r41|%p15, %r39, 1, 31, -1;
	shfl.sync.down.b32	%r40|%p16, %r38, 1, 31, -1;
	// begin inline asm
	mov.b64 %fd23, {%r40,%r41};
	// end inline asm
	add.f64 	%fd28, %fd22, %fd23;
$L__BB94_11:
	or.b32  	%r42, %r9, %r1;
	setp.ne.s32 	%p17, %r42, 0;
	@%p17 bra 	$L__BB94_13;
	cvta.to.global.u64 	%rd8, %rd2;
	mul.wide.u32 	%rd9, %r2, 8;
	add.s64 	%rd10, %rd8, %rd9;
	st.global.f64 	[%rd10], %fd28;
$L__BB94_13:
	ret;

}
	// .globl	_Z7reduce4IdLj64EEvPT_S1_j
.visible .entry _Z7reduce4IdLj64EEvPT_S1_j(
	.param .u64 .ptr .align 1 _Z7reduce4IdLj64EEvPT_S1_j_param_0,
	.param .u64 .ptr .align 1 _Z7reduce4IdLj64EEvPT_S1_j_param_1,
	.param .u32 _Z7reduce4IdLj64EEvPT_S1_j_param_2
)
{
	.reg .pred 	%p<18>;
	.reg .b32 	%r<44>;
	.reg .b64 	%rd<11>;
	.reg .b64 	%fd<31>;

	ld.param.u64 	%rd3, [_Z7reduce4IdLj64EEvPT_S1_j_param_0];
	ld.param.u64 	%rd2, [_Z7reduce4IdLj64EEvPT_S1_j_param_1];
	ld.param.u32 	%r10, [_Z7reduce4IdLj64EEvPT_S1_j_param_2];
	cvta.to.global.u64 	%rd1, %rd3;
	mov.u32 	%r1, %tid.x;
	mov.u32 	%r2, %ctaid.x;
	mov.u32 	%r3, %ntid.x;
	mul.lo.s32 	%r11, %r3, %r2;
	shl.b32 	%r12, %r11, 1;
	add.s32 	%r4, %r12, %r1;
	setp.ge.u32 	%p1, %r4, %r10;
	mov.f64 	%fd28, 0d0000000000000000;
	@%p1 bra 	$L__BB95_2;
	mul.wide.u32 	%rd4, %r4, 8;
	add.s64 	%rd5, %rd1, %rd4;
	ld.global.f64 	%fd28, [%rd5];
$L__BB95_2:
	add.s32 	%r5, %r4, 64;
	setp.ge.u32 	%p2, %r5, %r10;
	@%p2 bra 	$L__BB95_4;
	mul.wide.u32 	%rd6, %r5, 8;
	add.s64 	%rd7, %rd1, %rd6;
	ld.global.f64 	%fd12, [%rd7];
	add.f64 	%fd28, %fd28, %fd12;
$L__BB95_4:
	shl.b32 	%r13, %r1, 3;
	mov.u32 	%r14, __smem_d;
	add.s32 	%r6, %r14, %r13;
	st.shared.f64 	[%r6], %fd28;
	barrier.sync 	0;
	setp.lt.u32 	%p3, %r3, 66;
	@%p3 bra 	$L__BB95_9;
	mov.u32 	%r43, %r3;
$L__BB95_6:
	shr.u32 	%r8, %r43, 1;
	setp.ge.u32 	%p4, %r1, %r8;
	@%p4 bra 	$L__BB95_8;
	shl.b32 	%r15, %r8, 3;
	add.s32 	%r16, %r6, %r15;
	ld.shared.f64 	%fd13, [%r16];
	add.f64 	%fd28, %fd28, %fd13;
	st.shared.f64 	[%r6], %fd28;
$L__BB95_8:
	barrier.sync 	0;
	setp.gt.u32 	%p5, %r43, 131;
	mov.u32 	%r43, %r8;
	@%p5 bra 	$L__BB95_6;
$L__BB95_9:
	mov.u32 	%r17, %tid.y;
	mov.u32 	%r18, %tid.z;
	mov.u32 	%r19, %ntid.y;
	mad.lo.s32 	%r20, %r18, %r19, %r17;
	mul.lo.s32 	%r9, %r20, %r3;
	add.s32 	%r21, %r9, %r1;
	setp.gt.u32 	%p6, %r21, 31;
	@%p6 bra 	$L__BB95_11;
	ld.shared.f64 	%fd24, [%r6+256];
	add.f64 	%fd14, %fd28, %fd24;
	// begin inline asm
	mov.b64 {%r22,%r23}, %fd14;
	// end inline asm
	shfl.sync.down.b32	%r25|%p7, %r23, 16, 31, -1;
	shfl.sync.down.b32	%r24|%p8, %r22, 16, 31, -1;
	// begin inline asm
	mov.b64 %fd15, {%r24,%r25};
	// end inline asm
	add.f64 	%fd16, %fd14, %fd15;
	// begin inline asm
	mov.b64 {%r26,%r27}, %fd16;
	// end inline asm
	shfl.sync.down.b32	%r29|%p9, %r27, 8, 31, -1;
	shfl.sync.down.b32	%r28|%p10, %r26, 8, 31, -1;
	// begin inline asm
	mov.b64 %fd17, {%r28,%r29};
	// end inline asm
	add.f64 	%fd18, %fd16, %fd17;
	// begin inline asm
	mov.b64 {%r30,%r31}, %fd18;
	// end inline asm
	shfl.sync.down.b32	%r33|%p11, %r31, 4, 31, -1;
	shfl.sync.down.b32	%r32|%p12, %r30, 4, 31, -1;
	// begin inline asm
	mov.b64 %fd19, {%r32,%r33};
	// end inline asm
	add.f64 	%fd20, %fd18, %fd19;
	// begin inline asm
	mov.b64 {%r34,%r35}, %fd20;
	// end inline asm
	shfl.sync.down.b32	%r37|%p13, %r35, 2, 31, -1;
	shfl.sync.down.b32	%r36|%p14, %r34, 2, 31, -1;
	// begin inline asm
	mov.b64 %fd21, {%r36,%r37};
	// end inline asm
	add.f64 	%fd22, %fd20, %fd21;
	// begin inline asm
	mov.b64 {%r38,%r39}, %fd22;
	// end inline asm
	shfl.sync.down.b32	%r41|%p15, %r39, 1, 31, -1;
	shfl.sync.down.b32	%r40|%p16, %r38, 1, 31, -1;
	// begin inline asm
	mov.b64 %fd23, {%r40,%r41};
	// end inline asm
	add.f64 	%fd28, %fd22, %fd23;
$L__BB95_11:
	or.b32  	%r42, %r9, %r1;
	setp.ne.s32 	%p17, %r42, 0;
	@%p17 bra 	$L__BB95_13;
	cvta.to.global.u64 	%rd8, %rd2;
	mul.wide.u32 	%rd9, %r2, 8;
	add.s64 	%rd10, %rd8, %rd9;
	st.global.f64 	[%rd10], %fd28;
$L__BB95_13:
	ret;

}
	// .globl	_Z7reduce4IdLj32EEvPT_S1_j
.visible .entry _Z7reduce4IdLj32EEvPT_S1_j(
	.param .u64 .ptr .align 1 _Z7reduce4IdLj32EEvPT_S1_j_param_0,
	.param .u64 .ptr .align 1 _Z7reduce4IdLj32EEvPT_S1_j_param_1,
	.param .u32 _Z7reduce4IdLj32EEvPT_S1_j_param_2
)
{
	.reg .pred 	%p<18>;
	.reg .b32 	%r<44>;
	.reg .b64 	%rd<11>;
	.reg .b64 	%fd<30>;

	ld.param.u64 	%rd3, [_Z7reduce4IdLj32EEvPT_S1_j_param_0];
	ld.param.u64 	%rd2, [_Z7reduce4IdLj32EEvPT_S1_j_param_1];
	ld.param.u32 	%r10, [_Z7reduce4IdLj32EEvPT_S1_j_param_2];
	cvta.to.global.u64 	%rd1, %rd3;
	mov.u32 	%r1, %tid.x;
	mov.u32 	%r2, %ctaid.x;
	mov.u32 	%r3, %ntid.x;
	mul.lo.s32 	%r11, %r3, %r2;
	shl.b32 	%r12, %r11, 1;
	add.s32 	%r4, %r12, %r1;
	setp.ge.u32 	%p1, %r4, %r10;
	mov.f64 	%fd27, 0d0000000000000000;
	@%p1 bra 	$L__BB96_2;
	mul.wide.u32 	%rd4, %r4, 8;
	add.s64 	%rd5, %rd1, %rd4;
	ld.global.f64 	%fd27, [%rd5];
$L__BB96_2:
	add.s32 	%r5, %r4, 32;
	setp.ge.u32 	%p2, %r5, %r10;
	@%p2 bra 	$L__BB96_4;
	mul.wide.u32 	%rd6, %r5, 8;
	add.s64 	%rd7, %rd1, %rd6;
	ld.global.f64 	%fd12, [%rd7];
	add.f64 	%fd27, %fd27, %fd12;
$L__BB96_4:
	shl.b32 	%r13, %r1, 3;
	mov.u32 	%r14, __smem_d;
	add.s32 	%r6, %r14, %r13;
	st.shared.f64 	[%r6], %fd27;
	barrier.sync 	0;
	setp.lt.u32 	%p3, %r3, 66;
	@%p3 bra 	$L__BB96_9;
	mov.u32 	%r43, %r3;
$L__BB96_6:
	shr.u32 	%r8, %r43, 1;
	setp.ge.u32 	%p4, %r1, %r8;
	@%p4 bra 	$L__BB96_8;
	shl.b32 	%r15, %r8, 3;
	add.s32 	%r16, %r6, %r15;
	ld.shared.f64 	%fd13, [%r16];
	add.f64 	%fd27, %fd27, %fd13;
	st.shared.f64 	[%r6], %fd27;
$L__BB96_8:
	barrier.sync 	0;
	setp.gt.u32 	%p5, %r43, 131;
	mov.u32 	%r43, %r8;
	@%p5 bra 	$L__BB96_6;
$L__BB96_9:
	mov.u32 	%r17, %tid.y;
	mov.u32 	%r18, %tid.z;
	mov.u32 	%r19, %ntid.y;
	mad.lo.s32 	%r20, %r18, %r19, %r17;
	mul.lo.s32 	%r9, %r20, %r3;
	add.s32 	%r21, %r9, %r1;
	setp.gt.u32 	%p6, %r21, 31;
	@%p6 bra 	$L__BB96_11;
	// begin inline asm
	mov.b64 {%r22,%r23}, %fd27;
	// end inline asm
	shfl.sync.down.b32	%r25|%p7, %r23, 16, 31, -1;
	shfl.sync.down.b32	%r24|%p8, %r22, 16, 31, -1;
	// begin inline asm
	mov.b64 %fd15, {%r24,%r25};
	// end inline asm
	add.f64 	%fd16, %fd27, %fd15;
	// begin inline asm
	mov.b64 {%r26,%r27}, %fd16;
	// end inline asm
	shfl.sync.down.b32	%r29|%p9, %r27, 8, 31, -1;
	shfl.sync.down.b32	%r28|%p10, %r26, 8, 31, -1;
	// begin inline asm
	mov.b64 %fd17, {%r28,%r29};
	// end inline asm
	add.f64 	%fd18, %fd16, %fd17;
	// begin inline asm
	mov.b64 {%r30,%r31}, %fd18;
	// end inline asm
	shfl.sync.down.b32	%r33|%p11, %r31, 4, 31, -1;
	shfl.sync.down.b32	%r32|%p12, %r30, 4, 31, -1;
	// begin inline asm
	mov.b64 %fd19, {%r32,%r33};
	// end inline asm
	add.f64 	%fd20, %fd18, %fd19;
	// begin inline asm
	mov.b64 {%r34,%r35}, %fd20;
	// end inline asm
	shfl.sync.down.b32	%r37|%p13, %r35, 2, 31, -1;
	shfl.sync.down.b32	%r36|%p14, %r34, 2, 31, -1;
	// begin inline asm
	mov.b64 %fd21, {%r36,%r37};
	// end inline asm
	add.f64 	%fd22, %fd20, %fd21;
	// begin inline asm
	mov.b64 {%r38,%r39}, %fd22;
	// end inline asm
	shfl.sync.down.b32	%r41|%p15, %r39, 1, 31, -1;
	shfl.sync.down.b32	%r40|%p16, %r38, 1, 31, -1;
	// begin inline asm
	mov.b64 %fd23, {%r40,%r41};
	// end inline asm
	add.f64 	%fd27, %fd22, %fd23;
$L__BB96_11:
	or.b32  	%r42, %r9, %r1;
	setp.ne.s32 	%p17, %r42, 0;
	@%p17 bra 	$L__BB96_13;
	cvta.to.global.u64 	%rd8, %rd2;
	mul.wide.u32 	%rd9, %r2, 8;
	add.s64 	%rd10, %rd8, %rd9;
	st.global.f64 	[%rd10], %fd27;
$L__BB96_13:
	ret;

}
	// .globl	_Z7reduce4IdLj16EEvPT_S1_j
.visible .entry _Z7reduce4IdLj16EEvPT_S1_j(
	.param .u64 .ptr .align 1 _Z7reduce4IdLj16EEvPT_S1_j_param_0,
	.param .u64 .ptr .align 1 _Z7reduce4IdLj16EEvPT_S1_j_param_1,
	.param .u32 _Z7reduce4IdLj16EEvPT_S1_j_param_2
)
{
	.reg .pred 	%p<18>;
	.reg .b32 	%r<44>;
	.reg .b64 	%rd<11>;
	.reg .b64 	%fd<30>;

	ld.param.u64 	%rd3, [_Z7reduce4IdLj16EEvPT_S1_j_param_0];
	ld.param.u64 	%rd2, [_Z7reduce4IdLj16EEvPT_S1_j_param_1];
	ld.param.u32 	%r10, [_Z7reduce4IdLj16EEvPT_S1_j_param_2];
	cvta.to.global.u64 	%rd1, %rd3;
	mov.u32 	%r1, %tid.x;
	mov.u32 	%r2, %ctaid.x;
	mov.u32 	%r3, %ntid.x;
	mul.lo.s32 	%r11, %r3, %r2;
	shl.b32 	%r12, %r11, 1;
	add.s32 	%r4, %r12, %r1;
	setp.ge.u32 	%p1, %r4, %r10;
	mov.f64 	%fd27, 0d0000000000000000;
	@%p1 bra 	$L__BB97_2;
	mul.wide.u32 	%rd4, %r4, 8;
	add.s64 	%rd5, %rd1, %rd4;
	ld.global.f64 	%fd27, [%rd5];
$L__BB97_2:
	add.s32 	%r5, %r4, 16;
	setp.ge.u32 	%p2, %r5, %r10;
	@%p2 bra 	$L__BB97_4;
	mul.wide.u32 	%rd6, %r5, 8;
	add.s64 	%rd7, %rd1, %rd6;
	ld.global.f64 	%fd12, [%rd7];
	add.f64 	%fd27, %fd27, %fd12;
$L__BB97_4:
	shl.b32 	%r13, %r1, 3;
	mov.u32 	%r14, __smem_d;
	add.s32 	%r6, %r14, %r13;
	st.shared.f64 	[%r6], %fd27;
	barrier.sync 	0;
	setp.lt.u32 	%p3, %r3, 66;
	@%p3 bra 	$L__BB97_9;
	mov.u32 	%r43, %r3;
$L__BB97_6:
	shr.u32 	%r8, %r43, 1;
	setp.ge.u32 	%p4, %r1, %r8;
	@%p4 bra 	$L__BB97_8;
	shl.b32 	%r15, %r8, 3;
	add.s32 	%r16, %r6, %r15;
	ld.shared.f64 	%fd13, [%r16];
	add.f64 	%fd27, %fd27, %fd13;
	st.shared.f64 	[%r6], %fd27;
$L__BB97_8:
	barrier.sync 	0;
	setp.gt.u32 	%p5, %r43, 131;
	mov.u32 	%r43, %r8;
	@%p5 bra 	$L__BB97_6;
$L__BB97_9:
	mov.u32 	%r17, %tid.y;
	mov.u32 	%r18, %tid.z;
	mov.u32 	%r19, %ntid.y;
	mad.lo.s32 	%r20, %r18, %r19, %r17;
	mul.lo.s32 	%r9, %r20, %r3;
	add.s32 	%r21, %r9, %r1;
	setp.gt.u32 	%p6, %r21, 31;
	@%p6 bra 	$L__BB97_11;
	// begin inline asm
	mov.b64 {%r22,%r23}, %fd27;
	// end inline asm
	shfl.sync.down.b32	%r25|%p7, %r23, 16, 31, -1;
	shfl.sync.down.b32	%r24|%p8, %r22, 16, 31, -1;
	// begin inline asm
	mov.b64 %fd15, {%r24,%r25};
	// end inline asm
	add.f64 	%fd16, %fd27, %fd15;
	// begin inline asm
	mov.b64 {%r26,%r27}, %fd16;
	// end inline asm
	shfl.sync.down.b32	%r29|%p9, %r27, 8, 31, -1;
	shfl.sync.down.b32	%r28|%p10, %r26, 8, 31, -1;
	// begin inline asm
	mov.b64 %fd17, {%r28,%r29};
	// end inline asm
	add.f64 	%fd18, %fd16, %fd17;
	// begin inline asm
	mov.b64 {%r30,%r31}, %fd18;
	// end inline asm
	shfl.sync.down.b32	%r33|%p11, %r31, 4, 31, -1;
	shfl.sync.down.b32	%r32|%p12, %r30, 4, 31, -1;
	// begin inline asm
	mov.b64 %fd19, {%r32,%r33};
	// end inline asm
	add.f64 	%fd20, %fd18, %fd19;
	// begin inline asm
	mov.b64 {%r34,%r35}, %fd20;
	// end inline asm
	shfl.sync.down.b32	%r37|%p13, %r35, 2, 31, -1;
	shfl.sync.down.b32	%r36|%p14, %r34, 2, 31, -1;
	// begin inline asm
	mov.b64 %fd21, {%r36,%r37};
	// end inline asm
	add.f64 	%fd22, %fd20, %fd21;
	// begin inline asm
	mov.b64 {%r38,%r39}, %fd22;
	// end inline asm
	shfl.sync.down.b32	%r41|%p15, %r39, 1, 31, -1;
	shfl.sync.down.b32	%r40|%p16, %r38, 1, 31, -1;
	// begin inline asm
	mov.b64 %fd23, {%r40,%r41};
	// end inline asm
	add.f64 	%fd27, %fd22, %fd23;
$L__BB97_11:
	or.b32  	%r42, %r9, %r1;
	setp.ne.s32 	%p17, %r42, 0;
	@%p17 bra 	$L__BB97_13;
	cvta.to.global.u64 	%rd8, %rd2;
	mul.wide.u32 	%rd9, %r2, 8;
	add.s64 	%rd10, %rd8, %rd9;
	st.global.f64 	[%rd10], %fd27;
$L__BB97_13:
	ret;

}
	// .globl	_Z7reduce4IdLj8EEvPT_S1_j
.visible .entry _Z7reduce4IdLj8EEvPT_S1_j(
	.param .u64 .ptr .align 1 _Z7reduce4IdLj8EEvPT_S1_j_param_0,
	.param .u64 .ptr .align 1 _Z7reduce4IdLj8EEvPT_S1_j_param_1,
	.param .u32 _Z7reduce4IdLj8EEvPT_S1_j_param_2
)
{
	.reg .pred 	%p<18>;
	.reg .b32 	%r<44>;
	.reg .b64 	%rd<11>;
	.reg .b64 	%fd<30>;

	ld.param.u64 	%rd3, [_Z7reduce4IdLj8EEvPT_S1_j_param_0];
	ld.param.u64 	%rd2, [_Z7reduce4IdLj8EEvPT_S1_j_param_1];
	ld.param.u32 	%r10, [_Z7reduce4IdLj8EEvPT_S1_j_param_2];
	cvta.to.global.u64 	%rd1, %rd3;
	mov.u32 	%r1, %tid.x;
	mov.u32 	%r2, %ctaid.x;
	mov.u32 	%r3, %ntid.x;
	mul.lo.s32 	%r11, %r3, %r2;
	shl.b32 	%r12, %r11, 1;
	add.s32 	%r4, %r12, %r1;
	setp.ge.u32 	%p1, %r4, %r10;
	mov.f64 	%fd27, 0d0000000000000000;
	@%p1 bra 	$L__BB98_2;
	mul.wide.u32 	%rd4, %r4, 8;
	add.s64 	%rd5, %rd1, %rd4;
	ld.global.f64 	%fd27, [%rd5];
$L__BB98_2:
	add.s32 	%r5, %r4, 8;
	setp.ge.u32 	%p2, %r5, %r10;
	@%p2 bra 	$L__BB98_4;
	mul.wide.u32 	%rd6, %r5, 8;
	add.s64 	%rd7, %rd1, %rd6;
	ld.global.f64 	%fd12, [%rd7];
	add.f64 	%fd27, %fd27, %fd12;
$L__BB98_4:
	shl.b32 	%r13, %r1, 3;
	mov.u32 	%r14, __smem_d;
	add.s32 	%r6, %r14, %r13;
	st.shared.f64 	[%r6], %fd27;
	barrier.sync 	0;
	setp.lt.u32 	%p3, %r3, 66;
	@%p3 bra 	$L__BB98_9;
	mov.u32 	%r43, %r3;
$L__BB98_6:
	shr.u32 	%r8, %r43, 1;
	setp.ge.u32 	%p4, %r1, %r8;
	@%p4 bra 	$L__BB98_8;
	shl.b32 	%r15, %r8, 3;
	add.s32 	%r16, %r6, %r15;
	ld.shared.f64 	%fd13, [%r16];
	add.f64 	%fd27, %fd27, %fd13;
	st.shared.f64 	[%r6], %fd27;
$L__BB98_8:
	barrier.sync 	0;
	setp.gt.u32 	%p5, %r43, 131;
	mov.u32 	%r43, %r8;
	@%p5 bra 	$L__BB98_6;
$L__BB98_9:
	mov.u32 	%r17, %tid.y;
	mov.u32 	%r18, %tid.z;
	mov.u32 	%r19, %ntid.y;
	mad.lo.s32 	%r20, %r18, %r19, %r17;
	mul.lo.s32 	%r9, %r20, %r3;
	add.s32 	%r21, %r9, %r1;
	setp.gt.u32 	%p6, %r21, 31;
	@%p6 bra 	$L__BB98_11;
	// begin inline asm
	mov.b64 {%r22,%r23}, %fd27;
	// end inline asm
	shfl.sync.down.b32	%r25|%p7, %r23, 16, 31, -1;
	shfl.sync.down.b32	%r24|%p8, %r22, 16, 31, -1;
	// begin inline asm
	mov.b64 %fd15, {%r24,%r25};
	// end inline asm
	add.f64 	%fd16, %fd27, %fd15;
	// begin inline asm
	mov.b64 {%r26,%r27}, %fd16;
	// end inline asm
	shfl.sync.down.b32	%r29|%p9, %r27, 8, 31, -1;
	shfl.sync.down.b32	%r28|%p10, %r26, 8, 31, -1;
	// begin inline asm
	mov.b64 %fd17, {%r28,%r29};
	// end inline asm
	add.f64 	%fd18, %fd16, %fd17;
	// begin inline asm
	mov.b64 {%r30,%r31}, %fd18;
	// end inline asm
	shfl.sync.down.b32	%r33|%p11, %r31, 4, 31, -1;
	shfl.sync.down.b32	%r32|%p12, %r30, 4, 31, -1;
	// begin inline asm
	mov.b64 %fd19, {%r32,%r33};
	// end inline asm
	add.f64 	%fd20, %fd18, %fd19;
	// begin inline asm
	mov.b64 {%r34,%r35}, %fd20;
	// end inline asm
	shfl.sync.down.b32	%r37|%p13, %r35, 2, 31, -1;
	shfl.sync.down.b32	%r36|%p14, %r34, 2, 31, -1;
	// begin inline asm
	mov.b64 %fd21, {%r36,%r37};
	// end inline asm
	add.f64 	%fd22, %fd20, %fd21;
	// begin inline asm
	mov.b64 {%r38,%r39}, %fd22;
	// end inline asm
	shfl.sync.down.b32	%r41|%p15, %r39, 1, 31, -1;
	shfl.sync.down.b32	%r40|%p16, %r38, 1, 31, -1;
	// begin inline asm
	mov.b64 %fd23, {%r40,%r41};
	// end inline asm
	add.f64 	%fd27, %fd22, %fd23;
$L__BB98_11:
	or.b32  	%r42, %r9, %r1;
	setp.ne.s32 	%p17, %r42, 0;
	@%p17 bra 	$L__BB98_13;
	cvta.to.global.u64 	%rd8, %rd2;
	mul.wide.u32 	%rd9, %r2, 8;
	add.s64 	%rd10, %rd8, %rd9;
	st.global.f64 	[%rd10], %fd27;
$L__BB98_13:
	ret;

}
	// .globl	_Z7reduce4IdLj4EEvPT_S1_j
.visible .entry _Z7reduce4IdLj4EEvPT_S1_j(
	.param .u64 .ptr .align 1 _Z7reduce4IdLj4EEvPT_S1_j_param_0,
	.param .u64 .ptr .align 1 _Z7reduce4IdLj4EEvPT_S1_j_param_1,
	.param .u32 _Z7reduce4IdLj4EEvPT_S1_j_param_2
)
{
	.reg .pred 	%p<18>;
	.reg .b32 	%r<44>;
	.reg .b64 	%rd<11>;
	.reg .b64 	%fd<30>;

	ld.param.u64 	%rd3, [_Z7reduce4IdLj4EEvPT_S1_j_param_0];
	ld.param.u64 	%rd2, [_Z7reduce4IdLj4EEvPT_S1_j_param_1];
	ld.param.u32 	%r10, [_Z7reduce4IdLj4EEvPT_S1_j_param_2];
	cvta.to.global.u64 	%rd1, %rd3;
	mov.u32 	%r1, %tid.x;
	mov.u32 	%r2, %ctaid.x;
	mov.u32 	%r3, %ntid.x;
	mul.lo.s32 	%r11, %r3, %r2;
	shl.b32 	%r12, %r11, 1;
	add.s32 	%r4, %r12, %r1;
	setp.ge.u32 	%p1, %r4, %r10;
	mov.f64 	%fd27, 0d0000000000000000;
	@%p1 bra 	$L__BB99_2;
	mul.wide.u32 	%rd4, %r4, 8;
	add.s64 	%rd5, %rd1, %rd4;
	ld.global.f64 	%fd27, [%rd5];
$L__BB99_2:
	add.s32 	%r5, %r4, 4;
	setp.ge.u32 	%p2, %r5, %r10;
	@%p2 bra 	$L__BB99_4;
	mul.wide.u32 	%rd6, %r5, 8;
	add.s64 	%rd7, %rd1, %rd6;
	ld.global.f64 	%fd12, [%rd7];
	add.f64 	%fd27, %fd27, %fd12;
$L__BB99_4:
	shl.b32 	%r13, %r1, 3;
	mov.u32 	%r14, __smem_d;
	add.s32 	%r6, %r14, %r13;
	st.shared.f64 	[%r6], %fd27;
	barrier.sync 	0;
	setp.lt.u32 	%p3, %r3, 66;
	@%p3 bra 	$L__BB99_9;
	mov.u32 	%r43, %r3;
$L__BB99_6:
	shr.u32 	%r8, %r43, 1;
	setp.ge.u32 	%p4, %r1, %r8;
	@%p4 bra 	$L__BB99_8;
	shl.b32 	%r15, %r8, 3;
	add.s32 	%r16, %r6, %r15;
	ld.shared.f64 	%fd13, [%r16];
	add.f64 	%fd27, %fd27, %fd13;
	st.shared.f64 	[%r6], %fd27;
$L__BB99_8:
	barrier.sync 	0;
	setp.gt.u32 	%p5, %r43, 131;
	mov.u32 	%r43, %r8;
	@%p5 bra 	$L__BB99_6;
$L__BB99_9:
	mov.u32 	%r17, %tid.y;
	mov.u32 	%r18, %tid.z;
	mov.u32 	%r19, %ntid.y;
	mad.lo.s32 	%r20, %r18, %r19, %r17;
	mul.lo.s32 	%r9, %r20, %r3;
	add.s32 	%r21, %r9, %r1;
	setp.gt.u32 	%p6, %r21, 31;
	@%p6 bra 	$L__BB99_11;
	// begin inline asm
	mov.b64 {%r22,%r23}, %fd27;
	// end inline asm
	shfl.sync.down.b32	%r25|%p7, %r23, 16, 31, -1;
	shfl.sync.down.b32	%r24|%p8, %r22, 16, 31, -1;
	// begin inline asm
	mov.b64 %fd15, {%r24,%r25};
	// end inline asm
	add.f64 	%fd16, %fd27, %fd15;
	// begin inline asm
	mov.b64 {%r26,%r27}, %fd16;
	// end inline asm
	shfl.sync.down.b32	%r29|%p9, %r27, 8, 31, -1;
	shfl.sync.down.b32	%r28|%p10, %r26, 8, 31, -1;
	// begin inline asm
	mov.b64 %fd17, {%r28,%r29};
	// end inline asm
	add.f64 	%fd18, %fd16, %fd17;
	// begin inline asm
	mov.b64 {%r30,%r31}, %fd18;
	// end inline asm
	shfl.sync.down.b32	%r33|%p11, %r31, 4, 31, -1;
	shfl.sync.down.b32	%r32|%p12, %r30, 4, 31, -1;
	// begin inline asm
	mov.b64 %fd19, {%r32,%r33};
	// end inline asm
	add.f64 	%fd20, %fd18, %fd19;
	// begin inline asm
	mov.b64 {%r34,%r35}, %fd20;
	// end inline asm
	shfl.sync.down.b32	%r37|%p13, %r35, 2, 31, -1;
	shfl.sync.down.b32	%r36|%p14, %r34, 2, 31, -1;
	// begin inline asm
	mov.b64 %fd21, {%r36,%r37};
	// end inline asm
	add.f64 	%fd22, %fd20, %fd21;
	// begin inline asm
	mov.b64 {%r38,%r39}, %fd22;
	// end inline asm
	shfl.sync.down.b32	%r41|%p15, %r39, 1, 31, -1;
	shfl.sync.down.b32	%r40|%p16, %r38, 1, 31, -1;
	// begin inline asm
	mov.b64 %fd23, {%r40,%r41};
	// end inline asm
	add.f64 	%fd27, %fd22, %fd23;
$L__BB99_11:
	or.b32  	%r42, %r9, %r1;
	setp.ne.s32 	%p17, %r42, 0;
	@%p17 bra 	$L__BB99_13;
	cvta.to.global.u64 	%rd8, %rd2;
	mul.wide.u32 	%rd9, %r2, 8;
	add.s64 	%rd10, %rd8, %rd9;
	st.global.f64 	[%rd10], %fd27;
$L__BB99_13:
	ret;

}
	// .globl	_Z7reduce4IdLj2EEvPT_S1_j
.visible .entry _Z7reduce4IdLj2EEvPT_S1_j(
	.param .u64 .ptr .align 1 _Z7reduce4IdLj2EEvPT_S1_j_param_0,
	.param .u64 .ptr .align 1 _Z7reduce4IdLj2EEvPT_S1_j_param_1,
	.param .u32 _Z7reduce4IdLj2EEvPT_S1_j_param_2
)
{
	.reg .pred 	%p<18>;
	.reg .b32 	%r<44>;
	.reg .b64 	%rd<11>;
	.reg .b64 	%fd<30>;

	ld.param.u64 	%rd3, [_Z7reduce4IdLj2EEvPT_S1_j_param_0];
	ld.param.u64 	%rd2, [_Z7reduce4IdLj2EEvPT_S1_j_param_1];
	ld.param.u32 	%r10, [_Z7reduce4IdLj2EEvPT_S1_j_param_2];
	cvta.to.global.u64 	%rd1, %rd3;
	mov.u32 	%r1, %tid.x;
	mov.u32 	%r2, %ctaid.x;
	mov.u32 	%r3, %ntid.x;
	mul.lo.s32 	%r11, %r3, %r2;
	shl.b32 	%r12, %r11, 1;
	add.s32 	%r4, %r12, %r1;
	setp.ge.u32 	%p1, %r4, %r10;
	mov.f64 	%fd27, 0d0000000000000000;
	@%p1 bra 	$L__BB100_2;
	mul.wide.u32 	%rd4, %r4, 8;
	add.s64 	%rd5, %rd1, %rd4;
	ld.global.f64 	%fd27, [%rd5];
$L__BB100_2:
	add.s32 	%r5, %r4, 2;
	setp.ge.u32 	%p2, %r5, %r10;
	@%p2 bra 	$L__BB100_4;
	mul.wide.u32 	%rd6, %r5, 8;
	add.s64 	%rd7, %rd1, %rd6;
	ld.global.f64 	%fd12, [%rd7];
	add.f64 	%fd27, %fd27, %fd12;
$L__BB100_4:
	shl.b32 	%r13, %r1, 3;
	mov.u32 	%r14, __smem_d;
	add.s32 	%r6, %r14, %r13;
	st.shared.f64 	[%r6], %fd27;
	barrier.sync 	0;
	setp.lt.u32 	%p3, %r3, 66;
	@%p3 bra 	$L__BB100_9;
	mov.u32 	%r43, %r3;
$L__BB100_6:
	shr.u32 	%r8, %r43, 1;
	setp.ge.u32 	%p4, %r1, %r8;
	@%p4 bra 	$L__BB100_8;
	shl.b32 	%r15, %r8, 3;
	add.s32 	%r16, %r6, %r15;
	ld.shared.f64 	%fd13, [%r16];
	add.f64 	%fd27, %fd27, %fd13;
	st.shared.f64 	[%r6], %fd27;
$L__BB100_8:
	barrier.sync 	0;
	setp.gt.u32 	%p5, %r43, 131;
	mov.u32 	%r43, %r8;
	@%p5 bra 	$L__BB100_6;
$L__BB100_9:
	mov.u32 	%r17, %tid.y;
	mov.u32 	%r18, %tid.z;
	mov.u32 	%r19, %ntid.y;
	mad.lo.s32 	%r20, %r18, %r19, %r17;
	mul.lo.s32 	%r9, %r20, %r3;
	add.s32 	%r21, %r9, %r1;
	setp.gt.u32 	%p6, %r21, 31;
	@%p6 bra 	$L__BB100_11;
	// begin inline asm
	mov.b64 {%r22,%r23}, %fd27;
	// end inline asm
	shfl.sync.down.b32	%r25|%p7, %r23, 16, 31, -1;
	shfl.sync.down.b32	%r24|%p8, %r22, 16, 31, -1;
	// begin inline asm
	mov.b64 %fd15, {%r24,%r25};
	// end inline asm
	add.f64 	%fd16, %fd27, %fd15;
	// begin inline asm
	mov.b64 {%r26,%r27}, %fd16;
	// end inline asm
	shfl.sync.down.b32	%r29|%p9, %r27, 8, 31, -1;
	shfl.sync.down.b32	%r28|%p10, %r26, 8, 31, -1;
	// begin inline asm
	mov.b64 %fd17, {%r28,%r29};
	// end inline asm
	add.f64 	%fd18, %fd16, %fd17;
	// begin inline asm
	mov.b64 {%r30,%r31}, %fd18;
	// end inline asm
	shfl.sync.down.b32	%r33|%p11, %r31, 4, 31, -1;
	shfl.sync.down.b32	%r32|%p12, %r30, 4, 31, -1;
	// begin inline asm
	mov.b64 %fd19, {%r32,%r33};
	// end inline asm
	add.f64 	%fd20, %fd18, %fd19;
	// begin inline asm
	mov.b64 {%r34,%r35}, %fd20;
	// end inline asm
	shfl.sync.down.b32	%r37|%p13, %r35, 2, 31, -1;
	shfl.sync.down.b32	%r36|%p14, %r34, 2, 31, -1;
	// begin inline asm
	mov.b64 %fd21, {%r36,%r37};
	// end inline asm
	add.f64 	%fd22, %fd20, %fd21;
	// begin inline asm
	mov.b64 {%r38,%r39}, %fd22;
	// end inline asm
	shfl.sync.down.b32	%r41|%p15, %r39, 1, 31, -1;
	shfl.sync.down.b32	%r40|%p16, %r38, 1, 31, -1;
	// begin inline asm
	mov.b64 %fd23, {%r40,%r41};
	// end inline asm
	add.f64 	%fd27, %fd22, %fd23;
$L__BB100_11:
	or.b32  	%r42, %r9, %r1;
	setp.ne.s32 	%p17, %r42, 0;
	@%p17 bra 	$L__BB100_13;
	cvta.to.global.u64 	%rd8, %rd2;
	mul.wide.u32 	%rd9, %r2, 8;
	add.s64 	%rd10, %rd8, %rd9;
	st.global.f64 	[%rd10], %fd27;
$L__BB100_13:
	ret;

}
	// .globl	_Z7reduce4IdLj1EEvPT_S1_j
.visible .entry _Z7reduce4IdLj1EEvPT_S1_j(
	.param .u64 .ptr .align 1 _Z7reduce4IdLj1EEvPT_S1_j_param_0,
	.param .u64 .ptr .align 1 _Z7reduce4IdLj1EEvPT_S1_j_param_1,
	.param .u32 _Z7reduce4IdLj1EEvPT_S1_j_param_2
)
{
	.reg .pred 	%p<18>;
	.reg .b32 	%r<44>;
	.reg .b64 	%rd<11>;
	.reg .b64 	%fd<30>;

	ld.param.u64 	%rd3, [_Z7reduce4IdLj1EEvPT_S1_j_param_0];
	ld.param.u64 	%rd2, [_Z7reduce4IdLj1EEvPT_S1_j_param_1];
	ld.param.u32 	%r10, [_Z7reduce4IdLj1EEvPT_S1_j_param_2];
	cvta.to.global.u64 	%rd1, %rd3;
	mov.u32 	%r1, %tid.x;
	mov.u32 	%r2, %ctaid.x;
	mov.u32 	%r3, %ntid.x;
	mul.lo.s32 	%r11, %r3, %r2;
	shl.b32 	%r12, %r11, 1;
	add.s32 	%r4, %r12, %r1;
	setp.ge.u32 	%p1, %r4, %r10;
	mov.f64 	%fd27, 0d0000000000000000;
	@%p1 bra 	$L__BB101_2;
	mul.wide.u32 	%rd4, %r4, 8;
	add.s64 	%rd5, %rd1, %rd4;
	ld.global.f64 	%fd27, [%rd5];
$L__BB101_2:
	add.s32 	%r5, %r4, 1;
	setp.ge.u32 	%p2, %r5, %r10;
	@%p2 bra 	$L__BB101_4;
	mul.wide.u32 	%rd6, %r5, 8;
	add.s64 	%rd7, %rd1, %rd6;
	ld.global.f64 	%fd12, [%rd7];
	add.f64 	%fd27, %fd27, %fd12;
$L__BB101_4:
	shl.b32 	%r13, %r1, 3;
	mov.u32 	%r14, __smem_d;
	add.s32 	%r6, %r14, %r13;
	st.shared.f64 	[%r6], %fd27;
	barrier.sync 	0;
	setp.lt.u32 	%p3, %r3, 66;
	@%p3 bra 	$L__BB101_9;
	mov.u32 	%r43, %r3;
$L__BB101_6:
	shr.u32 	%r8, %r43, 1;
	setp.ge.u32 	%p4, %r1, %r8;
	@%p4 bra 	$L__BB101_8;
	shl.b32 	%r15, %r8, 3;
	add.s32 	%r16, %r6, %r15;
	ld.shared.f64 	%fd13, [%r16];
	add.f64 	%fd27, %fd27, %fd13;
	st.shared.f64 	[%r6], %fd27;
$L__BB101_8:
	barrier.sync 	0;
	setp.gt.u32 	%p5, %r43, 131;
	mov.u32 	%r43, %r8;
	@%p5 bra 	$L__BB101_6;
$L__BB101_9:
	mov.u32 	%r17, %tid.y;
	mov.u32 	%r18, %tid.z;
	mov.u32 	%r19, %ntid.y;
	mad.lo.s32 	%r20, %r18, %r19, %r17;
	mul.lo.s32 	%r9, %r20, %r3;
	add.s32 	%r21, %r9, %r1;
	setp.gt.u32 	%p6, %r21, 31;
	@%p6 bra 	$L__BB101_11;
	// begin inline asm
	mov.b64 {%r22,%r23}, %fd27;
	// end inline asm
	shfl.sync.down.b32	%r25|%p7, %r23, 16, 31, -1;
	shfl.sync.down.b32	%r24|%p8, %r22, 16, 31, -1;
	// begin inline asm
	mov.b64 %fd15, {%r24,%r25};
	// end inline asm
	add.f64 	%fd16, %fd27, %fd15;
	// begin inline asm
	mov.b64 {%r26,%r27}, %fd16;
	// end inline asm
	shfl.sync.down.b32	%r29|%p9, %r27, 8, 31, -1;
	shfl.sync.down.b32	%r28|%p10, %r26, 8, 31, -1;
	// begin inline asm
	mov.b64 %fd17, {%r28,%r29};
	// end inline asm
	add.f64 	%fd18, %fd16, %fd17;
	// begin inline asm
	mov.b64 {%r30,%r31}, %fd18;
	// end inline asm
	shfl.sync.down.b32	%r33|%p11, %r31, 4, 31, -1;
	shfl.sync.down.b32	%r32|%p12, %r30, 4, 31, -1;
	// begin inline asm
	mov.b64 %fd19, {%r32,%r33};
	// end inline asm
	add.f64 	%fd20, %fd18, %fd19;
	// begin inline asm
	mov.b64 {%r34,%r35}, %fd20;
	// end inline asm
	shfl.sync.down.b32	%r37|%p13, %r35, 2, 31, -1;
	shfl.sync.down.b32	%r36|%p14, %r34, 2, 31, -1;
	// begin inline asm
	mov.b64 %fd21, {%r36,%r37};
	// end inline asm
	add.f64 	%fd22, %fd20, %fd21;
	// begin inline asm
	mov.b64 {%r38,%r39}, %fd22;
	// end inline asm
	shfl.sync.down.b32	%r41|%p15, %r39, 1, 31, -1;
	shfl.sync.down.b32	%r40|%p16, %r38, 1, 31, -1;
	// begin inline asm
	mov.b64 %fd23, {%r40,%r41};
	// end inline asm
	add.f64 	%fd27, %fd22, %fd23;
$L__BB101_11:
	or.b32  	%r42, %r9, %r1;
	setp.ne.s32 	%p17, %r42, 0;
	@%p17 bra 	$L__BB101_13;
	cvta.to.global.u64 	%rd8, %rd2;
	mul.wide.u32 	%rd9, %r2, 8;
	add.s64 	%rd10, %rd8, %rd9;
	st.global.f64 	[%rd10], %fd27;
$L__BB101_13:
	ret;

}
	// .globl	_Z7reduce5IdLj512EEvPT_S1_j
.visible .entry _Z7reduce5IdLj512EEvPT_S1_j(
	.param .u64 .ptr .align 1 _Z7reduce5IdLj512EEvPT_S1_j_param_0,
	.param .u64 .ptr .align 1 _Z7reduce5IdLj512EEvPT_S1_j_param_1,
	.param .u32 _Z7reduce5IdLj512EEvPT_S1_j_param_2
)
{
	.reg .pred 	%p<18>;
	.reg .b32 	%r<38>;
	.reg .b64 	%rd<11>;
	.reg .b64 	%fd<35>;

	ld.param.u64 	%rd3, [_Z7reduce5IdLj512EEvPT_S1_j_param_0];
	ld.param.u64 	%rd2, [_Z7reduce5IdLj512EEvPT_S1_j_param_1];
	ld.param.u32 	%r7, [_Z7reduce5IdLj512EEvPT_S1_j_param_2];
	cvta.to.global.u64 	%rd1, %rd3;
	mov.u32 	%r1, %tid.x;
	mov.u32 	%r2, %ctaid.x;
	shl.b32 	%r8, %r2, 10;
	or.b32  	%r3, %r8, %r1;
	setp.ge.u32 	%p1, %r3, %r7;
	mov.f64 	%fd30, 0d0000000000000000;
	@%p1 bra 	$L__BB102_2;
	mul.wide.u32 	%rd4, %r3, 8;
	add.s64 	%rd5, %rd1, %rd4;
	ld.global.f64 	%fd30, [%rd5];
$L__BB102_2:
	add.s32 	%r4, %r3, 512;
	setp.ge.u32 	%p2, %r4, %r7;
	@%p2 bra 	$L__BB102_4;
	mul.wide.u32 	%rd6, %r4, 8;
	add.s64 	%rd7, %rd1, %rd6;
	ld.global.f64 	%fd14, [%rd7];
	add.f64 	%fd30, %fd30, %fd14;
$L__BB102_4:
	shl.b32 	%r9, %r1, 3;
	mov.u32 	%r10, __smem_d;
	add.s32 	%r5, %r10, %r9;
	st.shared.f64 	[%r5], %fd30;
	barrier.sync 	0;
	setp.gt.u32 	%p3, %r1, 255;
	@%p3 bra 	$L__BB102_6;
	ld.shared.f64 	%fd15, [%r5+2048];
	add.f64 	%fd30, %fd30, %fd15;
	st.shared.f64 	[%r5], %fd30;
$L__BB102_6:
	barrier.sync 	0;
	setp.gt.u32 	%p4, %r1, 127;
	@%p4 bra 	$L__BB102_8;
	ld.shared.f64 	%fd16, [%r5+1024];
	add.f64 	%fd30, %fd30, %fd16;
	st.shared.f64 	[%r5], %fd30;
$L__BB102_8:
	barrier.sync 	0;
	setp.gt.u32 	%p5, %r1, 63;
	@%p5 bra 	$L__BB102_10;
	ld.shared.f64 	%fd17, [%r5+512];
	add.f64 	%fd30, %fd30, %fd17;
	st.shared.f64 	[%r5], %fd30;
$L__BB102_10:
	barrier.sync 	0;
	mov.u32 	%r11, %tid.y;
	mov.u32 	%r12, %tid.z;
	mov.u32 	%r13, %ntid.x;
	mov.u32 	%r14, %ntid.y;
	mad.lo.s32 	%r15, %r12, %r14, %r11;
	mul.lo.s32 	%r6, %r15, %r13;
	add.s32 	%r16, %r6, %r1;
	setp.gt.u32 	%p6, %r16, 31;
	@%p6 bra 	$L__BB102_12;
	ld.shared.f64 	%fd28, [%r5+256];
	add.f64 	%fd18, %fd30, %fd28;
	// begin inline asm
	mov.b64 {%r17,%r18}, %fd18;
	// end inline asm
	shfl.sync.down.b32	%r20|%p7, %r18, 16, 31, -1;
	shfl.sync.down.b32	%r19|%p8, %r17, 16, 31, -1;
	// begin inline asm
	mov.b64 %fd19, {%r19,%r20};
	// end inline asm
	add.f64 	%fd20, %fd18, %fd19;
	// begin inline asm
	mov.b64 {%r21,%r22}, %fd20;
	// end inline asm
	shfl.sync.down.b32	%r24|%p9, %r22, 8, 31, -1;
	shfl.sync.down.b32	%r23|%p10, %r21, 8, 31, -1;
	// begin inline asm
	mov.b64 %fd21, {%r23,%r24};
	// end inline asm
	add.f64 	%fd22, %fd20, %fd21;
	// begin inline asm
	mov.b64 {%r25,%r26}, %fd22;
	// end inline asm
	shfl.sync.down.b32	%r28|%p11, %r26, 4, 31, -1;
	shfl.sync.down.b32	%r27|%p12, %r25, 4, 31, -1;
	// begin inline asm
	mov.b64 %fd23, {%r27,%r28};
	// end inline asm
	add.f64 	%fd24, %fd22, %fd23;
	// begin inline asm
	mov.b64 {%r29,%r30}, %fd24;
	// end inline asm
	shfl.sync.down.b32	%r32|%p13, %r30, 2, 31, -1;
	shfl.sync.down.b32	%r31|%p14, %r29, 2, 31, -1;
	// begin inline asm
	mov.b64 %fd25, {%r31,%r32};
	// end inline asm
	add.f64 	%fd26, %fd24, %fd25;
	// begin inline asm
	mov.b64 {%r33,%r34}, %fd26;
	// end inline asm
	shfl.sync.down.b32	%r36|%p15, %r34, 1, 31, -1;
	shfl.sync.down.b32	%r35|%p16, %r33, 1, 31, -1;
	// begin inline asm
	mov.b64 %fd27, {%r35,%r36};
	// end inline asm
	add.f64 	%fd30, %fd26, %fd27;
$L__BB102_12:
	or.b32  	%r37, %r6, %r1;
	setp.ne.s32 	%p17, %r37, 0;
	@%p17 bra 	$L__BB102_14;
	cvta.to.global.u64 	%rd8, %rd2;
	mul.wide.u32 	%rd9, %r2, 8;
	add.s64 	%rd10, %rd8, %rd9;
	st.global.f64 	[%rd10], %fd30;
$L__BB102_14:
	ret;

}
	// .globl	_Z7reduce5IdLj256EEvPT_S1_j
.visible .entry _Z7reduce5IdLj256EEvPT_S1_j(
	.param .u64 .ptr .align 1 _Z7reduce5IdLj256EEvPT_S1_j_param_0,
	.param .u64 .ptr .align 1 _Z7reduce5IdLj256EEvPT_S1_j_param_1,
	.param .u32 _Z7reduce5IdLj256EEvPT_S1_j_param_2
)
{
	.reg .pred 	%p<17>;
	.reg .b32 	%r<38>;
	.reg .b64 	%rd<11>;
	.reg .b64 	%fd<31>;

	ld.param.u64 	%rd3, [_Z7reduce5IdLj256EEvPT_S1_j_param_0];
	ld.param.u64 	%rd2, [_Z7reduce5IdLj256EEvPT_S1_j_param_1];
	ld.param.u32 	%r7, [_Z7reduce5IdLj256EEvPT_S1_j_param_2];
	cvta.to.global.u64 	%rd1, %rd3;
	mov.u32 	%r1, %tid.x;
	mov.u32 	%r2, %ctaid.x;
	shl.b32 	%r8, %r2, 9;
	add.s32 	%r3, %r8, %r1;
	setp.ge.u32 	%p1, %r3, %r7;
	mov.f64 	%fd27, 0d0000000000000000;
	@%p1 bra 	$L__BB103_2;
	mul.wide.u32 	%rd4, %r3, 8;
	add.s64 	%rd5, %rd1, %rd4;
	ld.global.f64 	%fd27, [%rd5];
$L__BB103_2:
	add.s32 	%r4, %r3, 256;
	setp.ge.u32 	%p2, %r4, %r7;
	@%p2 bra 	$L__BB103_4;
	mul.wide.u32 	%rd6, %r4, 8;
	add.s64 	%rd7, %rd1, %rd6;
	ld.global.f64 	%fd12, [%rd7];
	add.f64 	%fd27, %fd27, %fd12;
$L__BB103_4:
	shl.b32 	%r9, %r1, 3;
	mov.u32 	%r10, __smem_d;
	add.s32 	%r5, %r10, %r9;
	st.shared.f64 	[%r5], %fd27;
	barrier.sync 	0;
	barrier.sync 	0;
	setp.gt.u32 	%p3, %r1, 127;
	@%p3 bra 	$L__BB103_6;
	ld.shared.f64 	%fd13, [%r5+1024];
	add.f64 	%fd27, %fd27, %fd13;
	st.shared.f64 	[%r5], %fd27;
$L__BB103_6:
	barrier.sync 	0;
	setp.gt.u32 	%p4, %r1, 63;
	@%p4 bra 	$L__BB103_8;
	ld.shared.f64 	%fd14, [%r5+512];
	add.f64 	%fd27, %fd27, %fd14;
	st.shared.f64 	[%r5], %fd27;
$L__BB103_8:
	barrier.sync 	0;
	mov.u32 	%r11, %tid.y;
	mov.u32 	%r12, %tid.z;
	mov.u32 	%r13, %ntid.x;
	mov.u32 	%r14, %ntid.y;
	mad.lo.s32 	%r15, %r12, %r14, %r11;
	mul.lo.s32 	%r6, %r15, %r13;
	add.s32 	%r16, %r6, %r1;
	setp.gt.u32 	%p5, %r16, 31;
	@%p5 bra 	$L__BB103_10;
	ld.shared.f64 	%fd25, [%r5+256];
	add.f64 	%fd15, %fd27, %fd25;
	// begin inline asm
	mov.b64 {%r17,%r18}, %fd15;
	// end inline asm
	shfl.sync.down.b32	%r20|%p6, %r18, 16, 31, -1;
	shfl.sync.down.b32	%r19|%p7, %r17, 16, 31, -1;
	// begin inline asm
	mov.b64 %fd16, {%r19,%r20};
	// end inline asm
	add.f64 	%fd17, %fd15, %fd16;
	// begin inline asm
	mov.b64 {%r21,%r22}, %fd17;
	// end inline asm
	shfl.sync.down.b32	%r24|%p8, %r22, 8, 31, -1;
	shfl.sync.down.b32	%r23|%p9, %r21, 8, 31, -1;
	// begin inline asm
	mov.b64 %fd18, {%r23,%r24};
	// end inline asm
	add.f64 	%fd19, %fd17, %fd18;
	// begin inline asm
	mov.b64 {%r25,%r26}, %fd19;
	// end inline asm
	shfl.sync.down.b32	%r28|%p10, %r26, 4, 31, -1;
	shfl.sync.down.b32	%r27|%p11, %r25, 4, 31, -1;
	// begin inline asm
	mov.b64 %fd20, {%r27,%r28};
	// end inline asm
	add.f64 	%fd21, %fd19, %fd20;
	// begin inline asm
	mov.b64 {%r29,%r30}, %fd21;
	// end inline asm
	shfl.sync.down.b32	%r32|%p12, %r30, 2, 31, -1;
	shfl.sync.down.b32	%r31|%p13, %r29, 2, 31, -1;
	// begin inline asm
	mov.b64 %fd22, {%r31,%r32};
	// end inline asm
	add.f64 	%fd23, %fd21, %fd22;
	// begin inline asm
	mov.b64 {%r33,%r34}, %fd23;
	// end inline asm
	shfl.sync.down.b32	%r36|%p14, %r34, 1, 31, -1;
	shfl.sync.down.b32	%r35|%p15, %r33, 1, 31, -1;
	// begin inline asm
	mov.b64 %fd24, {%r35,%r36};
	// end inline asm
	add.f64 	%fd27, %fd23, %fd24;
$L__BB103_10:
	or.b32  	%r37, %r6, %r1;
	setp.ne.s32 	%p16, %r37, 0;
	@%p16 bra 	$L__BB103_12;
	cvta.to.global.u64 	%rd8, %rd2;
	mul.wide.u32 	%rd9, %r2, 8;
	add.s64 	%rd10, %rd8, %rd9;
	st.global.f64 	[%rd10], %fd27;
$L__BB103_12:
	ret;

}
	// .globl	_Z7reduce5IdLj128EEvPT_S1_j
.visible .entry _Z7reduce5IdLj128EEvPT_S1_j(
	.param .u64 .ptr .align 1 _Z7reduce5IdLj128EEvPT_S1_j_param_0,
	.param .u64 .ptr .align 1 _Z7reduce5IdLj128EEvPT_S1_j_param_1,
	.param .u32 _Z7reduce5IdLj128EEvPT_S1_j_param_2
)
{
	.reg .pred 	%p<16>;
	.reg .b32 	%r<38>;
	.reg .b64 	%rd<11>;
	.reg .b64 	%fd<27>;

	ld.param.u64 	%rd3, [_Z7reduce5IdLj128EEvPT_S1_j_param_0];
	ld.param.u64 	%rd2, [_Z7reduce5IdLj128EEvPT_S1_j_param_1];
	ld.param.u32 	%r7, [_Z7reduce5IdLj128EEvPT_S1_j_param_2];
	cvta.to.global.u64 	%rd1, %rd3;
	mov.u32 	%r1, %tid.x;
	mov.u32 	%r2, %ctaid.x;
	shl.b32 	%r8, %r2, 8;
	add.s32 	%r3, %r8, %r1;
	setp.ge.u32 	%p1, %r3, %r7;
	mov.f64 	%fd24, 0d0000000000000000;
	@%p1 bra 	$L__BB104_2;
	mul.wide.u32 	%rd4, %r3, 8;
	add.s64 	%rd5, %rd1, %rd4;
	ld.global.f64 	%fd24, [%rd5];
$L__BB104_2:
	add.s32 	%r4, %r3, 128;
	setp.ge.u32 	%p2, %r4, %r7;
	@%p2 bra 	$L__BB104_4;
	mul.wide.u32 	%rd6, %r4, 8;
	add.s64 	%rd7, %rd1, %rd6;
	ld.global.f64 	%fd10, [%rd7];
	add.f64 	%fd24, %fd24, %fd10;
$L__BB104_4:
	shl.b32 	%r9, %r1, 3;
	mov.u32 	%r10, __smem_d;
	add.s32 	%r5, %r10, %r9;
	st.shared.f64 	[%r5], %fd24;
	barrier.sync 	0;
	barrier.sync 	0;
	barrier.sync 	0;
	setp.gt.u32 	%p3, %r1, 63;
	@%p3 bra 	$L__BB104_6;
	ld.shared.f64 	%fd11, [%r5+512];
	add.f64 	%fd24, %fd24, %fd11;
	st.shared.f64 	[%r5], %fd24;
$L__BB104_6:
	barrier.sync 	0;
	mov.u32 	%r11, %tid.y;
	mov.u32 	%r12, %tid.z;
	mov.u32 	%r13, %ntid.x;
	mov.u32 	%r14, %ntid.y;
	mad.lo.s32 	%r15, %r12, %r14, %r11;
	mul.lo.s32 	%r6, %r15, %r13;
	add.s32 	%r16, %r6, %r1;
	setp.gt.u32 	%p4, %r16, 31;
	@%p4 bra 	$L__BB104_8;
	ld.shared.f64 	%fd22, [%r5+256];
	add.f64 	%fd12, %fd24, %fd22;
	// begin inline asm
	mov.b64 {%r17,%r18}, %fd12;
	// end inline asm
	shfl.sync.down.b32	%r20|%p5, %r18, 16, 31, -1;
	shfl.sync.down.b32	%r19|%p6, %r17, 16, 31, -1;
	// begin inline asm
	mov.b64 %fd13, {%r19,%r20};
	// end inline asm
	add.f64 	%fd14, %fd12, %fd13;
	// begin inline asm
	mov.b64 {%r21,%r22}, %fd14;
	// end inline asm
	shfl.sync.down.b32	%r24|%p7, %r22, 8, 31, -1;
	shfl.sync.down.b32	%r23|%p8, %r21, 8, 31, -1;
	// begin inline asm
	mov.b64 %fd15, {%r23,%r24};
	// end inline asm
	add.f64 	%fd16, %fd14, %fd15;
	// begin inline asm
	mov.b64 {%r25,%r26}, %fd16;
	// end inline asm
	shfl.sync.down.b32	%r28|%p9, %r26, 4, 31, -1;
	shfl.sync.down.b32	%r27|%p10, %r25, 4, 31, -1;
	// begin inline asm
	mov.b64 %fd17, {%r27,%r28};
	// end inline asm
	add.f64 	%fd18, %fd16, %fd17;
	// begin inline asm
	mov.b64 {%r29,%r30}, %fd18;
	// end inline asm
	shfl.sync.down.b32	%r32|%p11, %r30, 2, 31, -1;
	shfl.sync.down.b32	%r31|%p12, %r29, 2, 31, -1;
	// begin inline asm
	mov.b64 %fd19, {%r31,%r32};
	// end inline asm
	add.f64 	%fd20, %fd18, %fd19;
	// begin inline asm
	mov.b64 {%r33,%r34}, %fd20;
	// end inline asm
	shfl.sync.down.b32	%r36|%p13, %r34, 1, 31, -1;
	shfl.sync.down.b32	%r35|%p14, %r33, 1, 31, -1;
	// begin inline asm
	mov.b64 %fd21, {%r35,%r36};
	// end inline asm
	add.f64 	%fd24, %fd20, %fd21;
$L__BB104_8:
	or.b32  	%r37, %r6, %r1;
	setp.ne.s32 	%p15, %r37, 0;
	@%p15 bra 	$L__BB104_10;
	cvta.to.global.u64 	%rd8, %rd2;
	mul.wide.u32 	%rd9, %r2, 8;
	add.s64 	%rd10, %rd8, %rd9;
	st.global.f64 	[%rd10], %fd24;
$L__BB104_10:
	ret;

}
	// .globl	_Z7reduce5IdLj64EEvPT_S1_j
.visible .entry _Z7reduce5IdLj64EEvPT_S1_j(
	.param .u64 .ptr .align 1 _Z7reduce5IdLj64EEvPT_S1_j_param_0,
	.param .u64 .ptr .align 1 _Z7reduce5IdLj64EEvPT_S1_j_param_1,
	.param .u32 _Z7reduce5IdLj64EEvPT_S1_j_param_2
)
{
	.reg .pred 	%p<15>;
	.reg .b32 	%r<38>;
	.reg .b64 	%rd<11>;
	.reg .b64 	%fd<23>;

	ld.param.u64 	%rd3, [_Z7reduce5IdLj64EEvPT_S1_j_param_0];
	ld.param.u64 	%rd2, [_Z7reduce5IdLj64EEvPT_S1_j_param_1];
	ld.param.u32 	%r7, [_Z7reduce5IdLj64EEvPT_S1_j_param_2];
	cvta.to.global.u64 	%rd1, %rd3;
	mov.u32 	%r1, %tid.x;
	mov.u32 	%r2, %ctaid.x;
	shl.b32 	%r8, %r2, 7;
	add.s32 	%r3, %r8, %r1;
	setp.ge.u32 	%p1, %r3, %r7;
	mov.f64 	%fd21, 0d0000000000000000;
	@%p1 bra 	$L__BB105_2;
	mul.wide.u32 	%rd4, %r3, 8;
	add.s64 	%rd5, %rd1, %rd4;
	ld.global.f64 	%fd21, [%rd5];
$L__BB105_2:
	add.s32 	%r4, %r3, 64;
	setp.ge.u32 	%p2, %r4, %r7;
	@%p2 bra 	$L__BB105_4;
	mul.wide.u32 	%rd6, %r4, 8;
	add.s64 	%rd7, %rd1, %rd6;
	ld.global.f64 	%fd8, [%rd7];
	add.f64 	%fd21, %fd21, %fd8;
$L__BB105_4:
	shl.b32 	%r9, %r1, 3;
	mov.u32 	%r10, __smem_d;
	add.s32 	%r5, %r10, %r9;
	st.shared.f64 	[%r5], %fd21;
	barrier.sync 	0;
	barrier.sync 	0;
	barrier.sync 	0;
	barrier.sync 	0;
	mov.u32 	%r11, %tid.y;
	mov.u32 	%r12, %tid.z;
	mov.u32 	%r13, %ntid.x;
	mov.u32 	%r14, %ntid.y;
	mad.lo.s32 	%r15, %r12, %r14, %r11;
	mul.lo.s32 	%r6, %r15, %r13;
	add.s32 	%r16, %r6, %r1;
	setp.gt.u32 	%p3, %r16, 31;
	@%p3 bra 	$L__BB105_6;
	ld.shared.f64 	%fd19, [%r5+256];
	add.f64 	%fd9, %fd21, %fd19;
	// begin inline asm
	mov.b64 {%r17,%r18}, %fd9;
	// end inline asm
	shfl.sync.down.b32	%r20|%p4, %r18, 16, 31, -1;
	shfl.sync.down.b32	%r19|%p5, %r17, 16, 31, -1;
	// begin inline asm
	mov.b64 %fd10, {%r19,%r20};
	// end inline asm
	add.f64 	%fd11, %fd9, %fd10;
	// begin inline asm
	mov.b64 {%r21,%r22}, %fd11;
	// end inline asm
	shfl.sync.down.b32	%r24|%p6, %r22, 8, 31, -1;
	shfl.sync.down.b32	%r23|%p7, %r21, 8, 31, -1;
	// begin inline asm
	mov.b64 %fd12, {%r23,%r24};
	// end inline asm
	add.f64 	%fd13, %fd11, %fd12;
	// begin inline asm
	mov.b64 {%r25,%r26}, %fd13;
	// end inline asm
	shfl.sync.down.b32	%r28|%p8, %r26, 4, 31, -1;
	shfl.sync.down.b32	%r27|%p9, %r25, 4, 31, -1;
	// begin inline asm
	mov.b64 %fd14, {%r27,%r28};
	// end inline asm
	add.f64 	%fd15, %fd13, %fd14;
	// begin inline asm
	mov.b64 {%r29,%r30}, %fd15;
	// end inline asm
	shfl.sync.down.b32	%r32|%p10, %r30, 2, 31, -1;
	shfl.sync.down.b32	%r31|%p11, %r29, 2, 31, -1;
	// begin inline asm
	mov.b64 %fd16, {%r31,%r32};
	// end inline asm
	add.f64 	%fd17, %fd15, %fd16;
	// begin inline asm
	mov.b64 {%r33,%r34}, %fd17;
	// end inline asm
	shfl.sync.down.b32	%r36|%p12, %r34, 1, 31, -1;
	shfl.sync.down.b32	%r35|%p13, %r33, 1, 31, -1;
	// begin inline asm
	mov.b64 %fd18, {%r35,%r36};
	// end inline asm
	add.f64 	%fd21, %fd17, %fd18;
$L__BB105_6:
	or.b32  	%r37, %r6, %r1;
	setp.ne.s32 	%p14, %r37, 0;
	@%p14 bra 	$L__BB105_8;
	cvta.to.global.u64 	%rd8, %rd2;
	mul.wide.u32 	%rd9, %r2, 8;
	add.s64 	%rd10, %rd8, %rd9;
	st.global.f64 	[%rd10], %fd21;
$L__BB105_8:
	ret;

}
	// .globl	_Z7reduce5IdLj32EEvPT_S1_j
.visible .entry _Z7reduce5IdLj32EEvPT_S1_j(
	.param .u64 .ptr .align 1 _Z7reduce5IdLj32EEvPT_S1_j_param_0,
	.param .u64 .ptr .align 1 _Z7reduce5IdLj32EEvPT_S1_j_param_1,
	.param .u32 _Z7reduce5IdLj32EEvPT_S1_j_param_2
)
{
	.reg .pred 	%p<15>;
	.reg .b32 	%r<38>;
	.reg .b64 	%rd<11>;
	.reg .b64 	%fd<22>;

	ld.param.u64 	%rd3, [_Z7reduce5IdLj32EEvPT_S1_j_param_0];
	ld.param.u64 	%rd2, [_Z7reduce5IdLj32EEvPT_S1_j_param_1];
	ld.param.u32 	%r6, [_Z7reduce5IdLj32EEvPT_S1_j_param_2];
	cvta.to.global.u64 	%rd1, %rd3;
	mov.u32 	%r1, %tid.x;
	mov.u32 	%r2, %ctaid.x;
	shl.b32 	%r7, %r2, 6;
	add.s32 	%r3, %r7, %r1;
	setp.ge.u32 	%p1, %r3, %r6;
	mov.f64 	%fd20, 0d0000000000000000;
	@%p1 bra 	$L__BB106_2;
	mul.wide.u32 	%rd4, %r3, 8;
	add.s64 	%rd5, %rd1, %rd4;
	ld.global.f64 	%fd20, [%rd5];
$L__BB106_2:
	add.s32 	%r4, %r3, 32;
	setp.ge.u32 	%p2, %r4, %r6;
	@%p2 bra 	$L__BB106_4;
	mul.wide.u32 	%rd6, %r4, 8;
	add.s64 	%rd7, %rd1, %rd6;
	ld.global.f64 	%fd8, [%rd7];
	add.f64 	%fd20, %fd20, %fd8;
$L__BB106_4:
	shl.b32 	%r8, %r1, 3;
	mov.u32 	%r9, __smem_d;
	add.s32 	%r10, %r9, %r8;
	st.shared.f64 	[%r10], %fd20;
	barrier.sync 	0;
	barrier.sync 	0;
	barrier.sync 	0;
	barrier.sync 	0;
	mov.u32 	%r11, %tid.y;
	mov.u32 	%r12, %tid.z;
	mov.u32 	%r13, %ntid.x;
	mov.u32 	%r14, %ntid.y;
	mad.lo.s32 	%r15, %r12, %r14, %r11;
	mul.lo.s32 	%r5, %r15, %r13;
	add.s32 	%r16, %r5, %r1;
	setp.gt.u32 	%p3, %r16, 31;
	@%p3 bra 	$L__BB106_6;
	// begin inline asm
	mov.b64 {%r17,%r18}, %fd20;
	// end inline asm
	shfl.sync.down.b32	%r20|%p4, %r18, 16, 31, -1;
	shfl.sync.down.b32	%r19|%p5, %r17, 16, 31, -1;
	// begin inline asm
	mov.b64 %fd10, {%r19,%r20};
	// end inline asm
	add.f64 	%fd11, %fd20, %fd10;
	// begin inline asm
	mov.b64 {%r21,%r22}, %fd11;
	// end inline asm
	shfl.sync.down.b32	%r24|%p6, %r22, 8, 31, -1;
	shfl.sync.down.b32	%r23|%p7, %r21, 8, 31, -1;
	// begin inline asm
	mov.b64 %fd12, {%r23,%r24};
	// end inline asm
	add.f64 	%fd13, %fd11, %fd12;
	// begin inline asm
	mov.b64 {%r25,%r26}, %fd13;
	// end inline asm
	shfl.sync.down.b32	%r28|%p8, %r26, 4, 31, -1;
	shfl.sync.down.b32	%r27|%p9, %r25, 4, 31, -1;
	// begin inline asm
	mov.b64 %fd14, {%r27,%r28};
	// end inline asm
	add.f64 	%fd15, %fd13, %fd14;
	// begin inline asm
	mov.b64 {%r29,%r30}, %fd15;
	// end inline asm
	shfl.sync.down.b32	%r32|%p10, %r30, 2, 31, -1;
	shfl.sync.down.b32	%r31|%p11, %r29, 2, 31, -1;
	// begin inline asm
	mov.b64 %fd16, {%r31,%r32};
	// end inline asm
	add.f64 	%fd17, %fd15, %fd16;
	// begin inline asm
	mov.b64 {%r33,%r34}, %fd17;
	// end inline asm
	shfl.sync.down.b32	%r36|%p12, %r34, 1, 31, -1;
	shfl.sync.down.b32	%r35|%p13, %r33, 1, 31, -1;
	// begin inline asm
	mov.b64 %fd18, {%r35,%r36};
	// end inline asm
	add.f64 	%fd20, %fd17, %fd18;
$L__BB106_6:
	or.b32  	%r37, %r5, %r1;
	setp.ne.s32 	%p14, %r37, 0;
	@%p14 bra 	$L__BB106_8;
	cvta.to.global.u64 	%rd8, %rd2;
	mul.wide.u32 	%rd9, %r2, 8;
	add.s64 	%rd10, %rd8, %rd9;
	st.global.f64 	[%rd10], %fd20;
$L__BB106_8:
	ret;

}
	// .globl	_Z7reduce5IdLj16EEvPT_S1_j
.visible .entry _Z7reduce5IdLj16EEvPT_S1_j(
	.param .u64 .ptr .align 1 _Z7reduce5IdLj16EEvPT_S1_j_param_0,
	.param .u64 .ptr .align 1 _Z7reduce5IdLj16EEvPT_S1_j_param_1,
	.param .u32 _Z7reduce5IdLj16EEvPT_S1_j_param_2
)
{
	.reg .pred 	%p<15>;
	.reg .b32 	%r<38>;
	.reg .b64 	%rd<11>;
	.reg .b64 	%fd<22>;

	ld.param.u64 	%rd3, [_Z7reduce5IdLj16EEvPT_S1_j_param_0];
	ld.param.u64 	%rd2, [_Z7reduce5IdLj16EEvPT_S1_j_param_1];
	ld.param.u32 	%r6, [_Z7reduce5IdLj16EEvPT_S1_j_param_2];
	cvta.to.global.u64 	%rd1, %rd3;
	mov.u32 	%r1, %tid.x;
	mov.u32 	%r2, %ctaid.x;
	shl.b32 	%r7, %r2, 5;
	add.s32 	%r3, %r7, %r1;
	setp.ge.u32 	%p1, %r3, %r6;
	mov.f64 	%fd20, 0d0000000000000000;
	@%p1 bra 	$L__BB107_2;
	mul.wide.u32 	%rd4, %r3, 8;
	add.s64 	%rd5, %rd1, %rd4;
	ld.global.f64 	%fd20, [%rd5];
$L__BB107_2:
	add.s32 	%r4, %r3, 16;
	setp.ge.u32 	%p2, %r4, %r6;
	@%p2 bra 	$L__BB107_4;
	mul.wide.u32 	%rd6, %r4, 8;
	add.s64 	%rd7, %rd1, %rd6;
	ld.global.f64 	%fd8, [%rd7];
	add.f64 	%fd20, %fd20, %fd8;
$L__BB107_4:
	shl.b32 	%r8, %r1, 3;
	mov.u32 	%r9, __smem_d;
	add.s32 	%r10, %r9, %r8;
	st.shared.f64 	[%r10], %fd20;
	barrier.sync 	0;
	barrier.sync 	0;
	barrier.sync 	0;
	barrier.sync 	0;
	mov.u32 	%r11, %tid.y;
	mov.u32 	%r12, %tid.z;
	mov.u32 	%r13, %ntid.x;
	mov.u32 	%r14, %ntid.y;
	mad.lo.s32 	%r15, %r12, %r14, %r11;
	mul.lo.s32 	%r5, %r15, %r13;
	add.s32 	%r16, %r5, %r1;
	setp.gt.u32 	%p3, %r16, 31;
	@%p3 bra 	$L__BB107_6;
	// begin inline asm
	mov.b64 {%r17,%r18}, %fd20;
	// end inline asm
	shfl.sync.down.b32	%r20|%p4, %r18, 16, 31, -1;
	shfl.sync.down.b32	%r19|%p5, %r17, 16, 31, -1;
	// begin inline asm
	mov.b64 %fd10, {%r19,%r20};
	// end inline asm
	add.f64 	%fd11, %fd20, %fd10;
	// begin inline asm
	mov.b64 {%r21,%r22}, %fd11;
	// end inline asm
	shfl.sync.down.b32	%r24|%p6, %r22, 8, 31, -1;
	shfl.sync.down.b32	%r23|%p7, %r21, 8, 31, -1;
	// begin inline asm
	mov.b64 %fd12, {%r23,%r24};
	// end inline asm
	add.f64 	%fd13, %fd11, %fd12;
	// begin inline asm
	mov.b64 {%r25,%r26}, %fd13;
	// end inline asm
	shfl.sync.down.b32	%r28|%p8, %r26, 4, 31, -1;
	shfl.sync.down.b32	%r27|%p9, %r25, 4, 31, -1;
	// begin inline asm
	mov.b64 %fd14, {%r27,%r28};
	// end inline asm
	add.f64 	%fd15, %fd13, %fd14;
	// begin inline asm
	mov.b64 {%r29,%r30}, %fd15;
	// end inline asm
	shfl.sync.down.b32	%r32|%p10, %r30, 2, 31, -1;
	shfl.sync.down.b32	%r31|%p11, %r29, 2, 31, -1;
	// begin inline asm
	mov.b64 %fd16, {%r31,%r32};
	// end inline asm
	add.f64 	%fd17, %fd15, %fd16;
	// begin inline asm
	mov.b64 {%r33,%r34}, %fd17;
	// end inline asm
	shfl.sync.down.b32	%r36|%p12, %r34, 1, 31, -1;
	shfl.sync.down.b32	%r35|%p13, %r33, 1, 31, -1;
	// begin inline asm
	mov.b64 %fd18, {%r35,%r36};
	// end inline asm
	add.f64 	%fd20, %fd17, %fd18;
$L__BB107_6:
	or.b32  	%r37, %r5, %r1;
	setp.ne.s32 	%p14, %r37, 0;
	@%p14 bra 	$L__BB107_8;
	cvta.to.global.u64 	%rd8, %rd2;
	mul.wide.u32 	%rd9, %r2, 8;
	add.s64 	%rd10, %rd8, %rd9;
	st.global.f64 	[%rd10], %fd20;
$L__BB107_8:
	ret;

}
	// .globl	_Z7reduce5IdLj8EEvPT_S1_j
.visible .entry _Z7reduce5IdLj8EEvPT_S1_j(
	.param .u64 .ptr .align 1 _Z7reduce5IdLj8EEvPT_S1_j_param_0,
	.param .u64 .ptr .align 1 _Z7reduce5IdLj8EEvPT_S1_j_param_1,
	.param .u32 _Z7reduce5IdLj8EEvPT_S1_j_param_2
)
{
	.reg .pred 	%p<15>;
	.reg .b32 	%r<38>;
	.reg .b64 	%rd<11>;
	.reg .b64 	%fd<22>;

	ld.param.u64 	%rd3, [_Z7reduce5IdLj8EEvPT_S1_j_param_0];
	ld.param.u64 	%rd2, [_Z7reduce5IdLj8EEvPT_S1_j_param_1];
	ld.param.u32 	%r6, [_Z7reduce5IdLj8EEvPT_S1_j_param_2];
	cvta.to.global.u64 	%rd1, %rd3;
	mov.u32 	%r1, %tid.x;
	mov.u32 	%r2, %ctaid.x;
	shl.b32 	%r7, %r2, 4;
	add.s32 	%r3, %r7, %r1;
	setp.ge.u32 	%p1, %r3, %r6;
	mov.f64 	%fd20, 0d0000000000000000;
	@%p1 bra 	$L__BB108_2;
	mul.wide.u32 	%rd4, %r3, 8;
	add.s64 	%rd5, %rd1, %rd4;
	ld.global.f64 	%fd20, [%rd5];
$L__BB108_2:
	add.s32 	%r4, %r3, 8;
	setp.ge.u32 	%p2, %r4, %r6;
	@%p2 bra 	$L__BB108_4;
	mul.wide.u32 	%rd6, %r4, 8;
	add.s64 	%rd7, %rd1, %rd6;
	ld.global.f64 	%fd8, [%rd7];
	add.f64 	%fd20, %fd20, %fd8;
$L__BB108_4:
	shl.b32 	%r8, %r1, 3;
	mov.u32 	%r9, __smem_d;
	add.s32 	%r10, %r9, %r8;
	st.shared.f64 	[%r10], %fd20;
	barrier.sync 	0;
	barrier.sync 	0;
	barrier.sync 	0;
	barrier.sync 	0;
	mov.u32 	%r11, %tid.y;
	mov.u32 	%r12, %tid.z;
	mov.u32 	%r13, %ntid.x;
	mov.u32 	%r14, %ntid.y;
	mad.lo.s32 	%r15, %r12, %r14, %r11;
	mul.lo.s32 	%r5, %r15, %r13;
	add.s32 	%r16, %r5, %r1;
	setp.gt.u32 	%p3, %r16, 31;
	@%p3 bra 	$L__BB108_6;
	// begin inline asm
	mov.b64 {%r17,%r18}, %fd20;
	// end inline asm
	shfl.sync.down.b32	%r20|%p4, %r18, 16, 31, -1;
	shfl.sync.down.b32	%r19|%p5, %r17, 16, 31, -1;
	// begin inline asm
	mov.b64 %fd10, {%r19,%r20};
	// end inline asm
	add.f64 	%fd11, %fd20, %fd10;
	// begin inline asm
	mov.b64 {%r21,%r22}, %fd11;
	// end inline asm
	shfl.sync.down.b32	%r24|%p6, %r22, 8, 31, -1;
	shfl.sync.down.b32	%r23|%p7, %r21, 8, 31, -1;
	// begin inline asm
	mov.b64 %fd12, {%r23,%r24};
	// end inline asm
	add.f64 	%fd13, %fd11, %fd12;
	// begin inline asm
	mov.b64 {%r25,%r26}, %fd13;
	// end inline asm
	shfl.sync.down.b32	%r28|%p8, %r26, 4, 31, -1;
	shfl.sync.down.b32	%r27|%p9, %r25, 4, 31, -1;
	// begin inline asm
	mov.b64 %fd14, {%r27,%r28};
	// end inline asm
	add.f64 	%fd15, %fd13, %fd14;
	// begin inline asm
	mov.b64 {%r29,%r30}, %fd15;
	// end inline asm
	shfl.sync.down.b32	%r32|%p10, %r30, 2, 31, -1;
	shfl.sync.down.b32	%r31|%p11, %r29, 2, 31, -1;
	// begin inline asm
	mov.b64 %fd16, {%r31,%r32};
	// end inline asm
	add.f64 	%fd17, %fd15, %fd16;
	// begin inline asm
	mov.b64 {%r33,%r34}, %fd17;
	// end inline asm
	shfl.sync.down.b32	%r36|%p12, %r34, 1, 31, -1;
	shfl.sync.down.b32	%r35|%p13, %r33, 1, 31, -1;
	// begin inline asm
	mov.b64 %fd18, {%r35,%r36};
	// end inline asm
	add.f64 	%fd20, %fd17, %fd18;
$L__BB108_6:
	or.b32  	%r37, %r5, %r1;
	setp.ne.s32 	%p14, %r37, 0;
	@%p14 bra 	$L__BB108_8;
	cvta.to.global.u64 	%rd8, %rd2;
	mul.wide.u32 	%rd9, %r2, 8;
	add.s64 	%rd10, %rd8, %rd9;
	st.global.f64 	[%rd10], %fd20;
$L__BB108_8:
	ret;

}
	// .globl	_Z7reduce5IdLj4EEvPT_S1_j
.visible .entry _Z7reduce5IdLj4EEvPT_S1_j(
	.param .u64 .ptr .align 1 _Z7reduce5IdLj4EEvPT_S1_j_param_0,
	.param .u64 .ptr .align 1 _Z7reduce5IdLj4EEvPT_S1_j_param_1,
	.param .u32 _Z7reduce5IdLj4EEvPT_S1_j_param_2
)
{
	.reg .pred 	%p<15>;
	.reg .b32 	%r<38>;
	.reg .b64 	%rd<11>;
	.reg .b64 	%fd<22>;

	ld.param.u64 	%rd3, [_Z7reduce5IdLj4EEvPT_S1_j_param_0];
	ld.param.u64 	%rd2, [_Z7reduce5IdLj4EEvPT_S1_j_param_1];
	ld.param.u32 	%r6, [_Z7reduce5IdLj4EEvPT_S1_j_param_2];
	cvta.to.global.u64 	%rd1, %rd3;
	mov.u32 	%r1, %tid.x;
	mov.u32 	%r2, %ctaid.x;
	shl.b32 	%r7, %r2, 3;
	add.s32 	%r3, %r7, %r1;
	setp.ge.u32 	%p1, %r3, %r6;
	mov.f64 	%fd20, 0d0000000000000000;
	@%p1 bra 	$L__BB109_2;
	mul.wide.u32 	%rd4, %r3, 8;
	add.s64 	%rd5, %rd1, %rd4;
	ld.global.f64 	%fd20, [%rd5];
$L__BB109_2:
	add.s32 	%r4, %r3, 4;
	setp.ge.u32 	%p2, %r4, %r6;
	@%p2 bra 	$L__BB109_4;
	mul.wide.u32 	%rd6, %r4, 8;
	add.s64 	%rd7, %rd1, %rd6;
	ld.global.f64 	%fd8, [%rd7];
	add.f64 	%fd20, %fd20, %fd8;
$L__BB109_4:
	shl.b32 	%r8, %r1, 3;
	mov.u32 	%r9, __smem_d;
	add.s32 	%r10, %r9, %r8;
	st.shared.f64 	[%r10], %fd20;
	barrier.sync 	0;
	barrier.sync 	0;
	barrier.sync 	0;
	barrier.sync 	0;
	mov.u32 	%r11, %tid.y;
	mov.u32 	%r12, %tid.z;
	mov.u32 	%r13, %ntid.x;
	mov.u32 	%r14, %ntid.y;
	mad.lo.s32 	%r15, %r12, %r14, %r11;
	mul.lo.s32 	%r5, %r15, %r13;
	add.s32 	%r16, %r5, %r1;
	setp.gt.u32 	%p3, %r16, 31;
	@%p3 bra 	$L__BB109_6;
	// begin inline asm
	mov.b64 {%r17,%r18}, %fd20;
	// end inline asm
	shfl.sync.down.b32	%r20|%p4, %r18, 16, 31, -1;
	shfl.sync.down.b32	%r19|%p5, %r17, 16, 31, -1;
	// begin inline asm
	mov.b64 %fd10, {%r19,%r20};
	// end inline asm
	add.f64 	%fd11, %fd20, %fd10;
	// begin inline asm
	mov.b64 {%r21,%r22}, %fd11;
	// end inline asm
	shfl.sync.down.b32	%r24|%p6, %r22, 8, 31, -1;
	shfl.sync.down.b32	%r23|%p7, %r21, 8, 31, -1;
	// begin inline asm
	mov.b64 %fd12, {%r23,%r24};
	// end inline asm
	add.f64 	%fd13, %fd11, %fd12;
	// begin inline asm
	mov.b64 {%r25,%r26}, %fd13;
	// end inline asm
	shfl.sync.down.b32	%r28|%p8, %r26, 4, 31, -1;
	shfl.sync.down.b32	%r27|%p9, %r25, 4, 31, -1;
	// begin inline asm
	mov.b64 %fd14, {%r27,%r28};
	// end inline asm
	add.f64 	%fd15, %fd13, %fd14;
	// begin inline asm
	mov.b64 {%r29,%r30}, %fd15;
	// end inline asm
	shfl.sync.down.b32	%r32|%p10, %r30, 2, 31, -1;
	shfl.sync.down.b32	%r31|%p11, %r29, 2, 31, -1;
	// begin inline asm
	mov.b64 %fd16, {%r31,%r32};
	// end inline asm
	add.f64 	%fd17, %fd15, %fd16;
	// begin inline asm
	mov.b64 {%r33,%r34}, %fd17;
	// end inline asm
	shfl.sync.down.b32	%r36|%p12, %r34, 1, 31, -1;
	shfl.sync.down.b32	%r35|%p13, %r33, 1, 31, -1;
	// begin inline asm
	mov.b64 %fd18, {%r35,%r36};
	// end inline asm
	add.f64 	%fd20, %fd17, %fd18;
$L__BB109_6:
	or.b32  	%r37, %r5, %r1;
	setp.ne.s32 	%p14, %r37, 0;
	@%p14 bra 	$L__BB109_8;
	cvta.to.global.u64 	%rd8, %rd2;
	mul.wide.u32 	%rd9, %r2, 8;
	add.s64 	%rd10, %rd8, %rd9;
	st.global.f64 	[%rd10], %fd20;
$L__BB109_8:
	ret;

}
	// .globl	_Z7reduce5IdLj2EEvPT_S1_j
.visible .entry _Z7reduce5IdLj2EEvPT_S1_j(
	.param .u64 .ptr .align 1 _Z7reduce5IdLj2EEvPT_S1_j_param_0,
	.param .u64 .ptr .align 1 _Z7reduce5IdLj2EEvPT_S1_j_param_1,
	.param .u32 _Z7reduce5IdLj2EEvPT_S1_j_param_2
)
{
	.reg .pred 	%p<15>;
	.reg .b32 	%r<38>;
	.reg .b64 	%rd<11>;
	.reg .b64 	%fd<22>;

	ld.param.u64 	%rd3, [_Z7reduce5IdLj2EEvPT_S1_j_param_0];
	ld.param.u64 	%rd2, [_Z7reduce5IdLj2EEvPT_S1_j_param_1];
	ld.param.u32 	%r6, [_Z7reduce5IdLj2EEvPT_S1_j_param_2];
	cvta.to.global.u64 	%rd1, %rd3;
	mov.u32 	%r1, %tid.x;
	mov.u32 	%r2, %ctaid.x;
	shl.b32 	%r7, %r2, 2;
	add.s32 	%r3, %r7, %r1;
	setp.ge.u32 	%p1, %r3, %r6;
	mov.f64 	%fd20, 0d0000000000000000;
	@%p1 bra 	$L__BB110_2;
	mul.wide.u32 	%rd4, %r3, 8;
	add.s64 	%rd5, %rd1, %rd4;
	ld.global.f64 	%fd20, [%rd5];
$L__BB110_2:
	add.s32 	%r4, %r3, 2;
	setp.ge.u32 	%p2, %r4, %r6;
	@%p2 bra 	$L__BB110_4;
	mul.wide.u32 	%rd6, %r4, 8;
	add.s64 	%rd7, %rd1, %rd6;
	ld.global.f64 	%fd8, [%rd7];
	add.f64 	%fd20, %fd20, %fd8;
$L__BB110_4:
	shl.b32 	%r8, %r1, 3;
	mov.u32 	%r9, __smem_d;
	add.s32 	%r10, %r9, %r8;
	st.shared.f64 	[%r10], %fd20;
	barrier.sync 	0;
	barrier.sync 	0;
	barrier.sync 	0;
	barrier.sync 	0;
	mov.u32 	%r11, %tid.y;
	mov.u32 	%r12, %tid.z;
	mov.u32 	%r13, %ntid.x;
	mov.u32 	%r14, %ntid.y;
	mad.lo.s32 	%r15, %r12, %r14, %r11;
	mul.lo.s32 	%r5, %r15, %r13;
	add.s32 	%r16, %r5, %r1;
	setp.gt.u32 	%p3, %r16, 31;
	@%p3 bra 	$L__BB110_6;
	// begin inline asm
	mov.b64 {%r17,%r18}, %fd20;
	// end inline asm
	shfl.sync.down.b32	%r20|%p4, %r18, 16, 31, -1;
	shfl.sync.down.b32	%r19|%p5, %r17, 16, 31, -1;
	// begin inline asm
	mov.b64 %fd10, {%r19,%r20};
	// end inline asm
	add.f64 	%fd11, %fd20, %fd10;
	// begin inline asm
	mov.b64 {%r21,%r22}, %fd11;
	// end inline asm
	shfl.sync.down.b32	%r24|%p6, %r22, 8, 31, -1;
	shfl.sync.down.b32	%r23|%p7, %r21, 8, 31, -1;
	// begin inline asm
	mov.b64 %fd12, {%r23,%r24};
	// end inline asm
	add.f64 	%fd13, %fd11, %fd12;
	// begin inline asm
	mov.b64 {%r25,%r26}, %fd13;
	// end inline asm
	shfl.sync.down.b32	%r28|%p8, %r26, 4, 31, -1;
	shfl.sync.down.b32	%r27|%p9, %r25, 4, 31, -1;
	// begin inline asm
	mov.b64 %fd14, {%r27,%r28};
	// end inline asm
	add.f64 	%fd15, %fd13, %fd14;
	// begin inline asm
	mov.b64 {%r29,%r30}, %fd15;
	// end inline asm
	shfl.sync.down.b32	%r32|%p10, %r30, 2, 31, -1;
	shfl.sync.down.b32	%r31|%p11, %r29, 2, 31, -1;
	// begin inline asm
	mov.b64 %fd16, {%r31,%r32};
	// end inline asm
	add.f64 	%fd17, %fd15, %fd16;
	// begin inline asm
	mov.b64 {%r33,%r34}, %fd17;
	// end inline asm
	shfl.sync.down.b32	%r36|%p12, %r34, 1, 31, -1;
	shfl.sync.down.b32	%r35|%p13, %r33, 1, 31, -1;
	// begin inline asm
	mov.b64 %fd18, {%r35,%r36};
	// end inline asm
	add.f64 	%fd20, %fd17, %fd18;
$L__BB110_6:
	or.b32  	%r37, %r5, %r1;
	setp.ne.s32 	%p14, %r37, 0;
	@%p14 bra 	$L__BB110_8;
	cvta.to.global.u64 	%rd8, %rd2;
	mul.wide.u32 	%rd9, %r2, 8;
	add.s64 	%rd10, %rd8, %rd9;
	st.global.f64 	[%rd10], %fd20;
$L__BB110_8:
	ret;

}
	// .globl	_Z7reduce5IdLj1EEvPT_S1_j
.visible .entry _Z7reduce5IdLj1EEvPT_S1_j(
	.param .u64 .ptr .align 1 _Z7reduce5IdLj1EEvPT_S1_j_param_0,
	.param .u64 .ptr .align 1 _Z7reduce5IdLj1EEvPT_S1_j_param_1,
	.param .u32 _Z7reduce5IdLj1EEvPT_S1_j_param_2
)
{
	.reg .pred 	%p<15>;
	.reg .b32 	%r<38>;
	.reg .b64 	%rd<11>;
	.reg .b64 	%fd<22>;

	ld.param.u64 	%rd3, [_Z7reduce5IdLj1EEvPT_S1_j_param_0];
	ld.param.u64 	%rd2, [_Z7reduce5IdLj1EEvPT_S1_j_param_1];
	ld.param.u32 	%r6, [_Z7reduce5IdLj1EEvPT_S1_j_param_2];
	cvta.to.global.u64 	%rd1, %rd3;
	mov.u32 	%r1, %tid.x;
	mov.u32 	%r2, %ctaid.x;
	shl.b32 	%r7, %r2, 1;
	add.s32 	%r3, %r7, %r1;
	setp.ge.u32 	%p1, %r3, %r6;
	mov.f64 	%fd20, 0d0000000000000000;
	@%p1 bra 	$L__BB111_2;
	mul.wide.u32 	%rd4, %r3, 8;
	add.s64 	%rd5, %rd1, %rd4;
	ld.global.f64 	%fd20, [%rd5];
$L__BB111_2:
	add.s32 	%r4, %r3, 1;
	setp.ge.u32 	%p2, %r4, %r6;
	@%p2 bra 	$L__BB111_4;
	mul.wide.u32 	%rd6, %r4, 8;
	add.s64 	%rd7, %rd1, %rd6;
	ld.global.f64 	%fd8, [%rd7];
	add.f64 	%fd20, %fd20, %fd8;
$L__BB111_4:
	shl.b32 	%r8, %r1, 3;
	mov.u32 	%r9, __smem_d;
	add.s32 	%r10, %r9, %r8;
	st.shared.f64 	[%r10], %fd20;
	barrier.sync 	0;
	barrier.sync 	0;
	barrier.sync 	0;
	barrier.sync 	0;
	mov.u32 	%r11, %tid.y;
	mov.u32 	%r12, %tid.z;
	mov.u32 	%r13, %ntid.x;
	mov.u32 	%r14, %ntid.y;
	mad.lo.s32 	%r15, %r12, %r14, %r11;
	mul.lo.s32 	%r5, %r15, %r13;
	add.s32 	%r16, %r5, %r1;
	setp.gt.u32 	%p3, %r16, 31;
	@%p3 bra 	$L__BB111_6;
	// begin inline asm
	mov.b64 {%r17,%r18}, %fd20;
	// end inline asm
	shfl.sync.down.b32	%r20|%p4, %r18, 16, 31, -1;
	shfl.sync.down.b32	%r19|%p5, %r17, 16, 31, -1;
	// begin inline asm
	mov.b64 %fd10, {%r19,%r20};
	// end inline asm
	add.f64 	%fd11, %fd20, %fd10;
	// begin inline asm
	mov.b64 {%r21,%r22}, %fd11;
	// end inline asm
	shfl.sync.down.b32	%r24|%p6, %r22, 8, 31, -1;
	shfl.sync.down.b32	%r23|%p7, %r21, 8, 31, -1;
	// begin inline asm
	mov.b64 %fd12, {%r23,%r24};
	// end inline asm
	add.f64 	%fd13, %fd11, %fd12;
	// begin inline asm
	mov.b64 {%r25,%r26}, %fd13;
	// end inline asm
	shfl.sync.down.b32	%r28|%p8, %r26, 4, 31, -1;
	shfl.sync.down.b32	%r27|%p9, %r25, 4, 31, -1;
	// begin inline asm
	mov.b64 %fd14, {%r27,%r28};
	// end inline asm
	add.f64 	%fd15, %fd13, %fd14;
	// begin inline asm
	mov.b64 {%r29,%r30}, %fd15;
	// end inline asm
	shfl.sync.down.b32	%r32|%p10, %r30, 2, 31, -1;
	shfl.sync.down.b32	%r31|%p11, %r29, 2, 31, -1;
	// begin inline asm
	mov.b64 %fd16, {%r31,%r32};
	// end inline asm
	add.f64 	%fd17, %fd15, %fd16;
	// begin inline asm
	mov.b64 {%r33,%r34}, %fd17;
	// end inline asm
	shfl.sync.down.b32	%r36|%p12, %r34, 1, 31, -1;
	shfl.sync.down.b32	%r35|%p13, %r33, 1, 31, -1;
	// begin inline asm
	mov.b64 %fd18, {%r35,%r36};
	// end inline asm
	add.f64 	%fd20, %fd17, %fd18;
$L__BB111_6:
	or.b32  	%r37, %r5, %r1;
	setp.ne.s32 	%p14, %r37, 0;
	@%p14 bra 	$L__BB111_8;
	cvta.to.global.u64 	%rd8, %rd2;
	mul.wide.u32 	%rd9, %r2, 8;
	add.s64 	%rd10, %rd8, %rd9;
	st.global.f64 	[%rd10], %fd20;
$L__BB111_8:
	ret;

}
	// .globl	_Z7reduce6IdLj512ELb1EEvPT_S1_j
.visible .entry _Z7reduce6IdLj512ELb1EEvPT_S1_j(
	.param .u64 .ptr .align 1 _Z7reduce6IdLj512ELb1EEvPT_S1_j_param_0,
	.param .u64 .ptr .align 1 _Z7reduce6IdLj512ELb1EEvPT_S1_j_param_1,
	.param .u32 _Z7reduce6IdLj512ELb1EEvPT_S1_j_param_2
)
{
	.reg .pred 	%p<18>;
	.reg .b32 	%r<43>;
	.reg .b64 	%rd<11>;
	.reg .b64 	%fd<37>;

	ld.param.u64 	%rd2, [_Z7reduce6IdLj512ELb1EEvPT_S1_j_param_0];
	ld.param.u64 	%rd3, [_Z7reduce6IdLj512ELb1EEvPT_S1_j_param_1];
	ld.param.u32 	%r9, [_Z7reduce6IdLj512ELb1EEvPT_S1_j_param_2];
	mov.u32 	%r1, %tid.x;
	mov.u32 	%r2, %ctaid.x;
	shl.b32 	%r10, %r2, 10;
	or.b32  	%r42, %r10, %r1;
	setp.ge.u32 	%p1, %r42, %r9;
	mov.f64 	%fd32, 0d0000000000000000;
	@%p1 bra 	$L__BB112_3;
	cvta.to.global.u64 	%rd1, %rd2;
	mov.u32 	%r11, %nctaid.x;
	shl.b32 	%r4, %r11, 10;
	mov.f64 	%fd32, 0d0000000000000000;
$L__BB112_2:
	mul.wide.u32 	%rd4, %r42, 8;
	add.s64 	%rd5, %rd1, %rd4;
	ld.global.f64 	%fd14, [%rd5];
	add.f64 	%fd15, %fd32, %fd14;
	add.s32 	%r12, %r42, 512;
	mul.wide.u32 	%rd6, %r12, 8;
	add.s64 	%rd7, %rd1, %rd6;
	ld.global.f64 	%fd16, [%rd7];
	add.f64 	%fd32, %fd15, %fd16;
	add.s32 	%r42, %r42, %r4;
	setp.lt.u32 	%p2, %r42, %r9;
	@%p2 bra 	$L__BB112_2;
$L__BB112_3:
	shl.b32 	%r13, %r1, 3;
	mov.u32 	%r14, __smem_d;
	add.s32 	%r7, %r14, %r13;
	st.shared.f64 	[%r7], %fd32;
	barrier.sync 	0;
	setp.gt.u32 	%p3, %r1, 255;
	@%p3 bra 	$L__BB112_5;
	ld.shared.f64 	%fd17, [%r7+2048];
	add.f64 	%fd32, %fd32, %fd17;
	st.shared.f64 	[%r7], %fd32;
$L__BB112_5:
	barrier.sync 	0;
	setp.gt.u32 	%p4, %r1, 127;
	@%p4 bra 	$L__BB112_7;
	ld.shared.f64 	%fd18, [%r7+1024];
	add.f64 	%fd32, %fd32, %fd18;
	st.shared.f64 	[%r7], %fd32;
$L__BB112_7:
	barrier.sync 	0;
	setp.gt.u32 	%p5, %r1, 63;
	@%p5 bra 	$L__BB112_9;
	ld.shared.f64 	%fd19, [%r7+512];
	add.f64 	%fd32, %fd32, %fd19;
	st.shared.f64 	[%r7], %fd32;
$L__BB112_9:
	barrier.sync 	0;
	mov.u32 	%r15, %tid.y;
	mov.u32 	%r16, %tid.z;
	mov.u32 	%r17, %ntid.x;
	mov.u32 	%r18, %ntid.y;
	mad.lo.s32 	%r19, %r16, %r18, %r15;
	mul.lo.s32 	%r8, %r19, %r17;
	add.s32 	%r20, %r8, %r1;
	setp.gt.u32 	%p6, %r20, 31;
	@%p6 bra 	$L__BB112_11;
	ld.shared.f64 	%fd30, [%r7+256];
	add.f64 	%fd20, %fd32, %fd30;
	// begin inline asm
	mov.b64 {%r21,%r22}, %fd20;
	// end inline asm
	shfl.sync.down.b32	%r24|%p7, %r22, 16, 31, -1;
	shfl.sync.down.b32	%r23|%p8, %r21, 16, 31, -1;
	// begin inline asm
	mov.b64 %fd21, {%r23,%r24};
	// end inline asm
	add.f64 	%fd22, %fd20, %fd21;
	// begin inline asm
	mov.b64 {%r25,%r26}, %fd22;
	// end inline asm
	shfl.sync.down.b32	%r28|%p9, %r26, 8, 31, -1;
	shfl.sync.down.b32	%r27|%p10, %r25, 8, 31, -1;
	// begin inline asm
	mov.b64 %fd23, {%r27,%r28};
	// end inline asm
	add.f64 	%fd24, %fd22, %fd23;
	// begin inline asm
	mov.b64 {%r29,%r30}, %fd24;
	// end inline asm
	shfl.sync.down.b32	%r32|%p11, %r30, 4, 31, -1;
	shfl.sync.down.b32	%r31|%p12, %r29, 4, 31, -1;
	// begin inline asm
	mov.b64 %fd25, {%r31,%r32};
	// end inline asm
	add.f64 	%fd26, %fd24, %fd25;
	// begin inline asm
	mov.b64 {%r33,%r34}, %fd26;
	// end inline asm
	shfl.sync.down.b32	%r36|%p13, %r34, 2, 31, -1;
	shfl.sync.down.b32	%r35|%p14, %r33, 2, 31, -1;
	// begin inline asm
	mov.b64 %fd27, {%r35,%r36};
	// end inline asm
	add.f64 	%fd28, %fd26, %fd27;
	// begin inline asm
	mov.b64 {%r37,%r38}, %fd28;
	// end inline asm
	shfl.sync.down.b32	%r40|%p15, %r38, 1, 31, -1;
	shfl.sync.down.b32	%r39|%p16, %r37, 1, 31, -1;
	// begin inline asm
	mov.b64 %fd29, {%r39,%r40};
	// end inline asm
	add.f64 	%fd32, %fd28, %fd29;
$L__BB112_11:
	or.b32  	%r41, %r8, %r1;
	setp.ne.s32 	%p17, %r41, 0;
	@%p17 bra 	$L__BB112_13;
	cvta.to.global.u64 	%rd8, %rd3;
	mul.wide.u32 	%rd9, %r2, 8;
	add.s64 	%rd10, %rd8, %rd9;
	st.global.f64 	[%rd10], %fd32;
$L__BB112_13:
	ret;

}
	// .globl	_Z7reduce6IdLj256ELb1EEvPT_S1_j
.visible .entry _Z7reduce6IdLj256ELb1EEvPT_S1_j(
	.param .u64 .ptr .align 1 _Z7reduce6IdLj256ELb1EEvPT_S1_j_param_0,
	.param .u64 .ptr .align 1 _Z7reduce6IdLj256ELb1EEvPT_S1_j_param_1,
	.param .u32 _Z7reduce6IdLj256ELb1EEvPT_S1_j_param_2
)
{
	.reg .pred 	%p<17>;
	.reg .b32 	%r<43>;
	.reg .b64 	%rd<11>;
	.reg .b64 	%fd<33>;

	ld.param.u64 	%rd2, [_Z7reduce6IdLj256ELb1EEvPT_S1_j_param_0];
	ld.param.u64 	%rd3, [_Z7reduce6IdLj256ELb1EEvPT_S1_j_param_1];
	ld.param.u32 	%r9, [_Z7reduce6IdLj256ELb1EEvPT_S1_j_param_2];
	mov.u32 	%r1, %tid.x;
	mov.u32 	%r2, %ctaid.x;
	shl.b32 	%r10, %r2, 9;
	add.s32 	%r42, %r10, %r1;
	setp.ge.u32 	%p1, %r42, %r9;
	mov.f64 	%fd29, 0d0000000000000000;
	@%p1 bra 	$L__BB113_3;
	cvta.to.global.u64 	%rd1, %rd2;
	mov.u32 	%r11, %nctaid.x;
	shl.b32 	%r4, %r11, 9;
	mov.f64 	%fd29, 0d0000000000000000;
$L__BB113_2:
	mul.wide.u32 	%rd4, %r42, 8;
	add.s64 	%rd5, %rd1, %rd4;
	ld.global.f64 	%fd12, [%rd5];
	add.f64 	%fd13, %fd29, %fd12;
	add.s32 	%r12, %r42, 256;
	mul.wide.u32 	%rd6, %r12, 8;
	add.s64 	%rd7, %rd1, %rd6;
	ld.global.f64 	%fd14, [%rd7];
	add.f64 	%fd29, %fd13, %fd14;
	add.s32 	%r42, %r42, %r4;
	setp.lt.u32 	%p2, %r42, %r9;
	@%p2 bra 	$L__BB113_2;
$L__BB113_3:
	shl.b32 	%r13, %r1, 3;
	mov.u32 	%r14, __smem_d;
	add.s32 	%r7, %r14, %r13;
	st.shared.f64 	[%r7], %fd29;
	barrier.sync 	0;
	barrier.sync 	0;
	setp.gt.u32 	%p3, %r1, 127;
	@%p3 bra 	$L__BB113_5;
	ld.shared.f64 	%fd15, [%r7+1024];
	add.f64 	%fd29, %fd29, %fd15;
	st.shared.f64 	[%r7], %fd29;
$L__BB113_5:
	barrier.sync 	0;
	setp.gt.u32 	%p4, %r1, 63;
	@%p4 bra 	$L__BB113_7;
	ld.shared.f64 	%fd16, [%r7+512];
	add.f64 	%fd29, %fd29, %fd16;
	st.shared.f64 	[%r7], %fd29;
$L__BB113_7:
	barrier.sync 	0;
	mov.u32 	%r15, %tid.y;
	mov.u32 	%r16, %tid.z;
	mov.u32 	%r17, %ntid.x;
	mov.u32 	%r18, %ntid.y;
	mad.lo.s32 	%r19, %r16, %r18, %r15;
	mul.lo.s32 	%r8, %r19, %r17;
	add.s32 	%r20, %r8, %r1;
	setp.gt.u32 	%p5, %r20, 31;
	@%p5 bra 	$L__BB113_9;
	ld.shared.f64 	%fd27, [%r7+256];
	add.f64 	%fd17, %fd29, %fd27;
	// begin inline asm
	mov.b64 {%r21,%r22}, %fd17;
	// end inline asm
	shfl.sync.down.b32	%r24|%p6, %r22, 16, 31, -1;
	shfl.sync.down.b32	%r23|%p7, %r21, 16, 31, -1;
	// begin inline asm
	mov.b64 %fd18, {%r23,%r24};
	// end inline asm
	add.f64 	%fd19, %fd17, %fd18;
	// begin inline asm
	mov.b64 {%r25,%r26}, %fd19;
	// end inline asm
	shfl.sync.down.b32	%r28|%p8, %r26, 8, 31, -1;
	shfl.sync.down.b32	%r27|%p9, %r25, 8, 31, -1;
	// begin inline asm
	mov.b64 %fd20, {%r27,%r28};
	// end inline asm
	add.f64 	%fd21, %fd19, %fd20;
	// begin inline asm
	mov.b64 {%r29,%r30}, %fd21;
	// end inline asm
	shfl.sync.down.b32	%r32|%p10, %r30, 4, 31, -1;
	shfl.sync.down.b32	%r31|%p11, %r29, 4, 31, -1;
	// begin inline asm
	mov.b64 %fd22, {%r31,%r32};
	// end inline asm
	add.f64 	%fd23, %fd21, %fd22;
	// begin inline asm
	mov.b64 {%r33,%r34}, %fd23;
	// end inline asm
	shfl.sync.down.b32	%r36|%p12, %r34, 2, 31, -1;
	shfl.sync.down.b32	%r35|%p13, %r33, 2, 31, -1;
	// begin inline asm
	mov.b64 %fd24, {%r35,%r36};
	// end inline asm
	add.f64 	%fd25, %fd23, %fd24;
	// begin inline asm
	mov.b64 {%r37,%r38}, %fd25;
	// end inline asm
	shfl.sync.down.b32	%r40|%p14, %r38, 1, 31, -1;
	shfl.sync.down.b32	%r39|%p15, %r37, 1, 31, -1;
	// begin inline asm
	mov.b64 %fd26, {%r39,%r40};
	// end inline asm
	add.f64 	%fd29, %fd25, %fd26;
$L__BB113_9:
	or.b32  	%r41, %r8, %r1;
	setp.ne.s32 	%p16, %r41, 0;
	@%p16 bra 	$L__BB113_11;
	cvta.to.global.u64 	%rd8, %rd3;
	mul.wide.u32 	%rd9, %r2, 8;
	add.s64 	%rd10, %rd8, %rd9;
	st.global.f64 	[%rd10], %fd29;
$L__BB113_11:
	ret;

}
	// .globl	_Z7reduce6IdLj128ELb1EEvPT_S1_j
.visible .entry _Z7reduce6IdLj128ELb1EEvPT_S1_j(
	.param .u64 .ptr .align 1 _Z7reduce6IdLj128ELb1EEvPT_S1_j_param_0,
	.param .u64 .ptr .align 1 _Z7reduce6IdLj128ELb1EEvPT_S1_j_param_1,
	.param .u32 _Z7reduce6IdLj128ELb1EEvPT_S1_j_param_2
)
{
	.reg .pred 	%p<16>;
	.reg .b32 	%r<43>;
	.reg .b64 	%rd<11>;
	.reg .b64 	%fd<29>;

	ld.param.u64 	%rd2, [_Z7reduce6IdLj128ELb1EEvPT_S1_j_param_0];
	ld.param.u64 	%rd3, [_Z7reduce6IdLj128ELb1EEvPT_S1_j_param_1];
	ld.param.u32 	%r9, [_Z7reduce6IdLj128ELb1EEvPT_S1_j_param_2];
	mov.u32 	%r1, %tid.x;
	mov.u32 	%r2, %ctaid.x;
	shl.b32 	%r10, %r2, 8;
	add.s32 	%r42, %r10, %r1;
	setp.ge.u32 	%p1, %r42, %r9;
	mov.f64 	%fd26, 0d0000000000000000;
	@%p1 bra 	$L__BB114_3;
	cvta.to.global.u64 	%rd1, %rd2;
	mov.u32 	%r11, %nctaid.x;
	shl.b32 	%r4, %r11, 8;
	mov.f64 	%fd26, 0d0000000000000000;
$L__BB114_2:
	mul.wide.u32 	%rd4, %r42, 8;
	add.s64 	%rd5, %rd1, %rd4;
	ld.global.f64 	%fd10, [%rd5];
	add.f64 	%fd11, %fd26, %fd10;
	add.s32 	%r12, %r42, 128;
	mul.wide.u32 	%rd6, %r12, 8;
	add.s64 	%rd7, %rd1, %rd6;
	ld.global.f64 	%fd12, [%rd7];
	add.f64 	%fd26, %fd11, %fd12;
	add.s32 	%r42, %r42, %r4;
	setp.lt.u32 	%p2, %r42, %r9;
	@%p2 bra 	$L__BB114_2;
$L__BB114_3:
	shl.b32 	%r13, %r1, 3;
	mov.u32 	%r14, __smem_d;
	add.s32 	%r7, %r14, %r13;
	st.shared.f64 	[%r7], %fd26;
	barrier.sync 	0;
	barrier.sync 	0;
	barrier.sync 	0;
	setp.gt.u32 	%p3, %r1, 63;
	@%p3 bra 	$L__BB114_5;
	ld.shared.f64 	%fd13, [%r7+512];
	add.f64 	%fd26, %fd26, %fd13;
	st.shared.f64 	[%r7], %fd26;
$L__BB114_5:
	barrier.sync 	0;
	mov.u32 	%r15, %tid.y;
	mov.u32 	%r16, %tid.z;
	mov.u32 	%r17, %ntid.x;
	mov.u32 	%r18, %ntid.y;
	mad.lo.s32 	%r19, %r16, %r18, %r15;
	mul.lo.s32 	%r8, %r19, %r17;
	add.s32 	%r20, %r8, %r1;
	setp.gt.u32 	%p4, %r20, 31;
	@%p4 bra 	$L__BB114_7;
	ld.shared.f64 	%fd24, [%r7+256];
	add.f64 	%fd14, %fd26, %fd24;
	// begin inline asm
	mov.b64 {%r21,%r22}, %fd14;
	// end inline asm
	shfl.sync.down.b32	%r24|%p5, %r22, 16, 31, -1;
	shfl.sync.down.b32	%r23|%p6, %r21, 16, 31, -1;
	// begin inline asm
	mov.b64 %fd15, {%r23,%r24};
	// end inline asm
	add.f64 	%fd16, %fd14, %fd15;
	// begin inline asm
	mov.b64 {%r25,%r26}, %fd16;
	// end inline asm
	shfl.sync.down.b32	%r28|%p7, %r26, 8, 31, -1;
	shfl.sync.down.b32	%r27|%p8, %r25, 8, 31, -1;
	// begin inline asm
	mov.b64 %fd17, {%r27,%r28};
	// end inline asm
	add.f64 	%fd18, %fd16, %fd17;
	// begin inline asm
	mov.b64 {%r29,%r30}, %fd18;
	// end inline asm
	shfl.sync.down.b32	%r32|%p9, %r30, 4, 31, -1;
	shfl.sync.down.b32	%r31|%p10, %r29, 4, 31, -1;
	// begin inline asm
	mov.b64 %fd19, {%r31,%r32};
	// end inline asm
	add.f64 	%fd20, %fd18, %fd19;
	// begin inline asm
	mov.b64 {%r33,%r34}, %fd20;
	// end inline asm
	shfl.sync.down.b32	%r36|%p11, %r34, 2, 31, -1;
	shfl.sync.down.b32	%r35|%p12, %r33, 2, 31, -1;
	// begin inline asm
	mov.b64 %fd21, {%r35,%r36};
	// end inline asm
	add.f64 	%fd22, %fd20, %fd21;
	// begin inline asm
	mov.b64 {%r37,%r38}, %fd22;
	// end inline asm
	shfl.sync.down.b32	%r40|%p13, %r38, 1, 31, -1;
	shfl.sync.down.b32	%r39|%p14, %r37, 1, 31, -1;
	// begin inline asm
	mov.b64 %fd23, {%r39,%r40};
	// end inline asm
	add.f64 	%fd26, %fd22, %fd23;
$L__BB114_7:
	or.b32  	%r41, %r8, %r1;
	setp.ne.s32 	%p15, %r41, 0;
	@%p15 bra 	$L__BB114_9;
	cvta.to.global.u64 	%rd8, %rd3;
	mul.wide.u32 	%rd9, %r2, 8;
	add.s64 	%rd10, %rd8, %rd9;
	st.global.f64 	[%rd10], %fd26;
$L__BB114_9:
	ret;

}
	// .globl	_Z7reduce6IdLj64ELb1EEvPT_S1_j
.visible .entry _Z7reduce6IdLj64ELb1EEvPT_S1_j(
	.param .u64 .ptr .align 1 _Z7reduce6IdLj64ELb1EEvPT_S1_j_param_0,
	.param .u64 .ptr .align 1 _Z7reduce6IdLj64ELb1EEvPT_S1_j_param_1,
	.param .u32 _Z7reduce6IdLj64ELb1EEvPT_S1_j_param_2
)
{
	.reg .pred 	%p<15>;
	.reg .b32 	%r<43>;
	.reg .b64 	%rd<11>;
	.reg .b64 	%fd<25>;

	ld.param.u64 	%rd2, [_Z7reduce6IdLj64ELb1EEvPT_S1_j_param_0];
	ld.param.u64 	%rd3, [_Z7reduce6IdLj64ELb1EEvPT_S1_j_param_1];
	ld.param.u32 	%r9, [_Z7reduce6IdLj64ELb1EEvPT_S1_j_param_2];
	mov.u32 	%r1, %tid.x;
	mov.u32 	%r2, %ctaid.x;
	shl.b32 	%r10, %r2, 7;
	add.s32 	%r42, %r10, %r1;
	setp.ge.u32 	%p1, %r42, %r9;
	mov.f64 	%fd23, 0d0000000000000000;
	@%p1 bra 	$L__BB115_3;
	cvta.to.global.u64 	%rd1, %rd2;
	mov.u32 	%r11, %nctaid.x;
	shl.b32 	%r4, %r11, 7;
	mov.f64 	%fd23, 0d0000000000000000;
$L__BB115_2:
	mul.wide.u32 	%rd4, %r42, 8;
	add.s64 	%rd5, %rd1, %rd4;
	ld.global.f64 	%fd8, [%rd5];
	add.f64 	%fd9, %fd23, %fd8;
	add.s32 	%r12, %r42, 64;
	mul.wide.u32 	%rd6, %r12, 8;
	add.s64 	%rd7, %rd1, %rd6;
	ld.global.f64 	%fd10, [%rd7];
	add.f64 	%fd23, %fd9, %fd10;
	add.s32 	%r42, %r42, %r4;
	setp.lt.u32 	%p2, %r42, %r9;
	@%p2 bra 	$L__BB115_2;
$L__BB115_3:
	shl.b32 	%r13, %r1, 3;
	mov.u32 	%r14, __smem_d;
	add.s32 	%r7, %r14, %r13;
	st.shared.f64 	[%r7], %fd23;
	barrier.sync 	0;
	barrier.sync 	0;
	barrier.sync 	0;
	barrier.sync 	0;
	mov.u32 	%r15, %tid.y;
	mov.u32 	%r16, %tid.z;
	mov.u32 	%r17, %ntid.x;
	mov.u32 	%r18, %ntid.y;
	mad.lo.s32 	%r19, %r16, %r18, %r15;
	mul.lo.s32 	%r8, %r19, %r17;
	add.s32 	%r20, %r8, %r1;
	setp.gt.u32 	%p3, %r20, 31;
	@%p3 bra 	$L__BB115_5;
	ld.shared.f64 	%fd21, [%r7+256];
	add.f64 	%fd11, %fd23, %fd21;
	// begin inline asm
	mov.b64 {%r21,%r22}, %fd11;
	// end inline asm
	shfl.sync.down.b32	%r24|%p4, %r22, 16, 31, -1;
	shfl.sync.down.b32	%r23|%p5, %r21, 16, 31, -1;
	// begin inline asm
	mov.b64 %fd12, {%r23,%r24};
	// end inline asm
	add.f64 	%fd13, %fd11, %fd12;
	// begin inline asm
	mov.b64 {%r25,%r26}, %fd13;
	// end inline asm
	shfl.sync.down.b32	%r28|%p6, %r26, 8, 31, -1;
	shfl.sync.down.b32	%r27|%p7, %r25, 8, 31, -1;
	// begin inline asm
	mov.b64 %fd14, {%r27,%r28};
	// end inline asm
	add.f64 	%fd15, %fd13, %fd14;
	// begin inline asm
	mov.b64 {%r29,%r30}, %fd15;
	// end inline asm
	shfl.sync.down.b32	%r32|%p8, %r30, 4, 31, -1;
	shfl.sync.down.b32	%r31|%p9, %r29, 4, 31, -1;
	// begin inline asm
	mov.b64 %fd16, {%r31,%r32};
	// end inline asm
	add.f64 	%fd17, %fd15, %fd16;
	// begin inline asm
	mov.b64 {%r33,%r34}, %fd17;
	// end inline asm
	shfl.sync.down.b32	%r36|%p10, %r34, 2, 31, -1;
	shfl.sync.down.b32	%r35|%p11, %r33, 2, 31, -1;
	// begin inline asm
	mov.b64 %fd18, {%r35,%r36};
	// end inline asm
	add.f64 	%fd19, %fd17, %fd18;
	// begin inline asm
	mov.b64 {%r37,%r38}, %fd19;
	// end inline asm
	shfl.sync.down.b32	%r40|%p12, %r38, 1, 31, -1;
	shfl.sync.down.b32	%r39|%p13, %r37, 1, 31, -1;
	// begin inline asm
	mov.b64 %fd20, {%r39,%r40};
	// end inline asm
	add.f64 	%fd23, %fd19, %fd20;
$L__BB115_5:
	or.b32  	%r41, %r8, %r1;
	setp.ne.s32 	%p14, %r41, 0;
	@%p14 bra 	$L__BB115_7;
	cvta.to.global.u64 	%rd8, %rd3;
	mul.wide.u32 	%rd9, %r2, 8;
	add.s64 	%rd10, %rd8, %rd9;
	st.global.f64 	[%rd10], %fd23;
$L__BB115_7:
	ret;

}
	// .globl	_Z7reduce6IdLj32ELb1EEvPT_S1_j
.visible .entry _Z7reduce6IdLj32ELb1EEvPT_S1_j(
	.param .u64 .ptr .align 1 _Z7reduce6IdLj32ELb1EEvPT_S1_j_param_0,
	.param .u64 .ptr .align 1 _Z7reduce6IdLj32ELb1EEvPT_S1_j_param_1,
	.param .u32 _Z7reduce6IdLj32ELb1EEvPT_S1_j_param_2
)
{
	.reg .pred 	%p<15>;
	.reg .b32 	%r<43>;
	.reg .b64 	%rd<11>;
	.reg .b64 	%fd<24>;

	ld.param.u64 	%rd2, [_Z7reduce6IdLj32ELb1EEvPT_S1_j_param_0];
	ld.param.u64 	%rd3, [_Z7reduce6IdLj32ELb1EEvPT_S1_j_param_1];
	ld.param.u32 	%r8, [_Z7reduce6IdLj32ELb1EEvPT_S1_j_param_2];
	mov.u32 	%r1, %tid.x;
	mov.u32 	%r2, %ctaid.x;
	shl.b32 	%r9, %r2, 6;
	add.s32 	%r42, %r9, %r1;
	setp.ge.u32 	%p1, %r42, %r8;
	mov.f64 	%fd22, 0d0000000000000000;
	@%p1 bra 	$L__BB116_3;
	cvta.to.global.u64 	%rd1, %rd2;
	mov.u32 	%r10, %nctaid.x;
	shl.b32 	%r4, %r10, 6;
	mov.f64 	%fd22, 0d0000000000000000;
$L__BB116_2:
	mul.wide.u32 	%rd4, %r42, 8;
	add.s64 	%rd5, %rd1, %rd4;
	ld.global.f64 	%fd8, [%rd5];
	add.f64 	%fd9, %fd22, %fd8;
	add.s32 	%r11, %r42, 32;
	mul.wide.u32 	%rd6, %r11, 8;
	add.s64 	%rd7, %rd1, %rd6;
	ld.global.f64 	%fd10, [%rd7];
	add.f64 	%fd22, %fd9, %fd10;
	add.s32 	%r42, %r42, %r4;
	setp.lt.u32 	%p2, %r42, %r8;
	@%p2 bra 	$L__BB116_2;
$L__BB116_3:
	shl.b32 	%r12, %r1, 3;
	mov.u32 	%r13, __smem_d;
	add.s32 	%r14, %r13, %r12;
	st.shared.f64 	[%r14], %fd22;
	barrier.sync 	0;
	barrier.sync 	0;
	barrier.sync 	0;
	barrier.sync 	0;
	mov.u32 	%r15, %tid.y;
	mov.u32 	%r16, %tid.z;
	mov.u32 	%r17, %ntid.x;
	mov.u32 	%r18, %ntid.y;
	mad.lo.s32 	%r19, %r16, %r18, %r15;
	mul.lo.s32 	%r7, %r19, %r17;
	add.s32 	%r20, %r7, %r1;
	setp.gt.u32 	%p3, %r20, 31;
	@%p3 bra 	$L__BB116_5;
	// begin inline asm
	mov.b64 {%r21,%r22}, %fd22;
	// end inline asm
	shfl.sync.down.b32	%r24|%p4, %r22, 16, 31, -1;
	shfl.sync.down.b32	%r23|%p5, %r21, 16, 31, -1;
	// begin inline asm
	mov.b64 %fd12, {%r23,%r24};
	// end inline asm
	add.f64 	%fd13, %fd22, %fd12;
	// begin inline asm
	mov.b64 {%r25,%r26}, %fd13;
	// end inline asm
	shfl.sync.down.b32	%r28|%p6, %r26, 8, 31, -1;
	shfl.sync.down.b32	%r27|%p7, %r25, 8, 31, -1;
	// begin inline asm
	mov.b64 %fd14, {%r27,%r28};
	// end inline asm
	add.f64 	%fd15, %fd13, %fd14;
	// begin inline asm
	mov.b64 {%r29,%r30}, %fd15;
	// end inline asm
	shfl.sync.down.b32	%r32|%p8, %r30, 4, 31, -1;
	shfl.sync.down.b32	%r31|%p9, %r29, 4, 31, -1;
	// begin inline asm
	mov.b64 %fd16, {%r31,%r32};
	// end inline asm
	add.f64 	%fd17, %fd15, %fd16;
	// begin inline asm
	mov.b64 {%r33,%r34}, %fd17;
	// end inline asm
	shfl.sync.down.b32	%r36|%p10, %r34, 2, 31, -1;
	shfl.sync.down.b32	%r35|%p11, %r33, 2, 31, -1;
	// begin inline asm
	mov.b64 %fd18, {%r35,%r36};
	// end inline asm
	add.f64 	%fd19, %fd17, %fd18;
	// begin inline asm
	mov.b64 {%r37,%r38}, %fd19;
	// end inline asm
	shfl.sync.down.b32	%r40|%p12, %r38, 1, 31, -1;
	shfl.sync.down.b32	%r39|%p13, %r37, 1, 31, -1;
	// begin inline asm
	mov.b64 %fd20, {%r39,%r40};
	// end inline asm
	add.f64 	%fd22, %fd19, %fd20;
$L__BB116_5:
	or.b32  	%r41, %r7, %r1;
	setp.ne.s32 	%p14, %r41, 0;
	@%p14 bra 	$L__BB116_7;
	cvta.to.global.u64 	%rd8, %rd3;
	mul.wide.u32 	%rd9, %r2, 8;
	add.s64 	%rd10, %rd8, %rd9;
	st.global.f64 	[%rd10], %fd22;
$L__BB116_7:
	ret;

}
	// .globl	_Z7reduce6IdLj16ELb1EEvPT_S1_j
.visible .entry _Z7reduce6IdLj16ELb1EEvPT_S1_j(
	.param .u64 .ptr .align 1 _Z7reduce6IdLj16ELb1EEvPT_S1_j_param_0,
	.param .u64 .ptr .align 1 _Z7reduce6IdLj16ELb1EEvPT_S1_j_param_1,
	.param .u32 _Z7reduce6IdLj16ELb1EEvPT_S1_j_param_2
)
{
	.reg .pred 	%p<15>;
	.reg .b32 	%r<43>;
	.reg .b64 	%rd<11>;
	.reg .b64 	%fd<24>;

	ld.param.u64 	%rd2, [_Z7reduce6IdLj16ELb1EEvPT_S1_j_param_0];
	ld.param.u64 	%rd3, [_Z7reduce6IdLj16ELb1EEvPT_S1_j_param_1];
	ld.param.u32 	%r8, [_Z7reduce6IdLj16ELb1EEvPT_S1_j_param_2];
	mov.u32 	%r1, %tid.x;
	mov.u32 	%r2, %ctaid.x;
	shl.b32 	%r9, %r2, 5;
	add.s32 	%r42, %r9, %r1;
	setp.ge.u32 	%p1, %r42, %r8;
	mov.f64 	%fd22, 0d0000000000000000;
	@%p1 bra 	$L__BB117_3;
	cvta.to.global.u64 	%rd1, %rd2;
	mov.u32 	%r10, %nctaid.x;
	shl.b32 	%r4, %r10, 5;
	mov.f64 	%fd22, 0d0000000000000000;
$L__BB117_2:
	mul.wide.u32 	%rd4, %r42, 8;
	add.s64 	%rd5, %rd1, %rd4;
	ld.global.f64 	%fd8, [%rd5];
	add.f64 	%fd9, %fd22, %fd8;
	add.s32 	%r11, %r42, 16;
	mul.wide.u32 	%rd6, %r11, 8;
	add.s64 	%rd7, %rd1, %rd6;
	ld.global.f64 	%fd10, [%rd7];
	add.f64 	%fd22, %fd9, %fd10;
	add.s32 	%r42, %r42, %r4;
	setp.lt.u32 	%p2, %r42, %r8;
	@%p2 bra 	$L__BB117_2;
$L__BB117_3:
	shl.b32 	%r12, %r1, 3;
	mov.u32 	%r13, __smem_d;
	add.s32 	%r14, %r13, %r12;
	st.shared.f64 	[%r14], %fd22;
	barrier.sync 	0;
	barrier.sync 	0;
	barrier.sync 	0;
	barrier.sync 	0;
	mov.u32 	%r15, %tid.y;
	mov.u32 	%r16, %tid.z;
	mov.u32 	%r17, %ntid.x;
	mov.u32 	%r18, %ntid.y;
	mad.lo.s32 	%r19, %r16, %r18, %r15;
	mul.lo.s32 	%r7, %r19, %r17;
	add.s32 	%r20, %r7, %r1;
	setp.gt.u32 	%p3, %r20, 31;
	@%p3 bra 	$L__BB117_5;
	// begin inline asm
	mov.b64 {%r21,%r22}, %fd22;
	// end inline asm
	shfl.sync.down.b32	%r24|%p4, %r22, 16, 31, -1;
	shfl.sync.down.b32	%r23|%p5, %r21, 16, 31, -1;
	// begin inline asm
	mov.b64 %fd12, {%r23,%r24};
	// end inline asm
	add.f64 	%fd13, %fd22, %fd12;
	// begin inline asm
	mov.b64 {%r25,%r26}, %fd13;
	// end inline asm
	shfl.sync.down.b32	%r28|%p6, %r26, 8, 31, -1;
	shfl.sync.down.b32	%r27|%p7, %r25, 8, 31, -1;
	// begin inline asm
	mov.b64 %fd14, {%r27,%r28};
	// end inline asm
	add.f64 	%fd15, %fd13, %fd14;
	// begin inline asm
	mov.b64 {%r29,%r30}, %fd15;
	// end inline asm
	shfl.sync.down.b32	%r32|%p8, %r30, 4, 31, -1;
	shfl.sync.down.b32	%r31|%p9, %r29, 4, 31, -1;
	// begin inline asm
	mov.b64 %fd16, {%r31,%r32};
	// end inline asm
	add.f64 	%fd17, %fd15, %fd16;
	// begin inline asm
	mov.b64 {%r33,%r34}, %fd17;
	// end inline asm
	shfl.sync.down.b32	%r36|%p10, %r34, 2, 31, -1;
	shfl.sync.down.b32	%r35|%p11, %r33, 2, 31, -1;
	// begin inline asm
	mov.b64 %fd18, {%r35,%r36};
	// end inline asm
	add.f64 	%fd19, %fd17, %fd18;
	// begin inline asm
	mov.b64 {%r37,%r38}, %fd19;
	// end inline asm
	shfl.sync.down.b32	%r40|%p12, %r38, 1, 31, -1;
	shfl.sync.down.b32	%r39|%p13, %r37, 1, 31, -1;
	// begin inline asm
	mov.b64 %fd20, {%r39,%r40};
	// end inline asm
	add.f64 	%fd22, %fd19, %fd20;
$L__BB117_5:
	or.b32  	%r41, %r7, %r1;
	setp.ne.s32 	%p14, %r41, 0;
	@%p14 bra 	$L__BB117_7;
	cvta.to.global.u64 	%rd8, %rd3;
	mul.wide.u32 	%rd9, %r2, 8;
	add.s64 	%rd10, %rd8, %rd9;
	st.global.f64 	[%rd10], %fd22;
$L__BB117_7:
	ret;

}
	// .globl	_Z7reduce6IdLj8ELb1EEvPT_S1_j
.visible .entry _Z7reduce6IdLj8ELb1EEvPT_S1_j(
	.param .u64 .ptr .align 1 _Z7reduce6IdLj8ELb1EEvPT_S1_j_param_0,
	.param .u64 .ptr .align 1 _Z7reduce6IdLj8ELb1EEvPT_S1_j_param_1,
	.param .u32 _Z7reduce6IdLj8ELb1EEvPT_S1_j_param_2
)
{
	.reg .pred 	%p<15>;
	.reg .b32 	%r<43>;
	.reg .b64 	%rd<11>;
	.reg .b64 	%fd<24>;

	ld.param.u64 	%rd2, [_Z7reduce6IdLj8ELb1EEvPT_S1_j_param_0];
	ld.param.u64 	%rd3, [_Z7reduce6IdLj8ELb1EEvPT_S1_j_param_1];
	ld.param.u32 	%r8, [_Z7reduce6IdLj8ELb1EEvPT_S1_j_param_2];
	mov.u32 	%r1, %tid.x;
	mov.u32 	%r2, %ctaid.x;
	shl.b32 	%r9, %r2, 4;
	add.s32 	%r42, %r9, %r1;
	setp.ge.u32 	%p1, %r42, %r8;
	mov.f64 	%fd22, 0d0000000000000000;
	@%p1 bra 	$L__BB118_3;
	cvta.to.global.u64 	%rd1, %rd2;
	mov.u32 	%r10, %nctaid.x;
	shl.b32 	%r4, %r10, 4;
	mov.f64 	%fd22, 0d0000000000000000;
$L__BB118_2:
	mul.wide.u32 	%rd4, %r42, 8;
	add.s64 	%rd5, %rd1, %rd4;
	ld.global.f64 	%fd8, [%rd5];
	add.f64 	%fd9, %fd22, %fd8;
	add.s32 	%r11, %r42, 8;
	mul.wide.u32 	%rd6, %r11, 8;
	add.s64 	%rd7, %rd1, %rd6;
	ld.global.f64 	%fd10, [%rd7];
	add.f64 	%fd22, %fd9, %fd10;
	add.s32 	%r42, %r42, %r4;
	setp.lt.u32 	%p2, %r42, %r8;
	@%p2 bra 	$L__BB118_2;
$L__BB118_3:
	shl.b32 	%r12, %r1, 3;
	mov.u32 	%r13, __smem_d;
	add.s32 	%r14, %r13, %r12;
	st.shared.f64 	[%r14], %fd22;
	barrier.sync 	0;
	barrier.sync 	0;
	barrier.sync 	0;
	barrier.sync 	0;
	mov.u32 	%r15, %tid.y;
	mov.u32 	%r16, %tid.z;
	mov.u32 	%r17, %ntid.x;
	mov.u32 	%r18, %ntid.y;
	mad.lo.s32 	%r19, %r16, %r18, %r15;
	mul.lo.s32 	%r7, %r19, %r17;
	add.s32 	%r20, %r7, %r1;
	setp.gt.u32 	%p3, %r20, 31;
	@%p3 bra 	$L__BB118_5;
	// begin inline asm
	mov.b64 {%r21,%r22}, %fd22;
	// end inline asm
	shfl.sync.down.b32	%r24|%p4, %r22, 16, 31, -1;
	shfl.sync.down.b32	%r23|%p5, %r21, 16, 31, -1;
	// begin inline asm
	mov.b64 %fd12, {%r23,%r24};
	// end inline asm
	add.f64 	%fd13, %fd22, %fd12;
	// begin inline asm
	mov.b64 {%r25,%r26}, %fd13;
	// end inline asm
	shfl.sync.down.b32	%r28|%p6, %r26, 8, 31, -1;
	shfl.sync.down.b32	%r27|%p7, %r25, 8, 31, -1;
	// begin inline asm
	mov.b64 %fd14, {%r27,%r28};
	// end inline asm
	add.f64 	%fd15, %fd13, %fd14;
	// begin inline asm
	mov.b64 {%r29,%r30}, %fd15;
	// end inline asm
	shfl.sync.down.b32	%r32|%p8, %r30, 4, 31, -1;
	shfl.sync.down.b32	%r31|%p9, %r29, 4, 31, -1;
	// begin inline asm
	mov.b64 %fd16, {%r31,%r32};
	// end inline asm
	add.f64 	%fd17, %fd15, %fd16;
	// begin inline asm
	mov.b64 {%r33,%r34}, %fd17;
	// end inline asm
	shfl.sync.down.b32	%r36|%p10, %r34, 2, 31, -1;
	shfl.sync.down.b32	%r35|%p11, %r33, 2, 31, -1;
	// begin inline asm
	mov.b64 %fd18, {%r35,%r36};
	// end inline asm
	add.f64 	%fd19, %fd17, %fd18;
	// begin inline asm
	mov.b64 {%r37,%r38}, %fd19;
	// end inline asm
	shfl.sync.down.b32	%r40|%p12, %r38, 1, 31, -1;
	shfl.sync.down.b32	%r39|%p13, %r37, 1, 31, -1;
	// begin inline asm
	mov.b64 %fd20, {%r39,%r40};
	// end inline asm
	add.f64 	%fd22, %fd19, %fd20;
$L__BB118_5:
	or.b32  	%r41, %r7, %r1;
	setp.ne.s32 	%p14, %r41, 0;
	@%p14 bra 	$L__BB118_7;
	cvta.to.global.u64 	%rd8, %rd3;
	mul.wide.u32 	%rd9, %r2, 8;
	add.s64 	%rd10, %rd8, %rd9;
	st.global.f64 	[%rd10], %fd22;
$L__BB118_7:
	ret;

}
	// .globl	_Z7reduce6IdLj4ELb1EEvPT_S1_j
.visible .entry _Z7reduce6IdLj4ELb1EEvPT_S1_j(
	.param .u64 .ptr .align 1 _Z7reduce6IdLj4ELb1EEvPT_S1_j_param_0,
	.param .u64 .ptr .align 1 _Z7reduce6IdLj4ELb1EEvPT_S1_j_param_1,
	.param .u32 _Z7reduce6IdLj4ELb1EEvPT_S1_j_param_2
)
{
	.reg .pred 	%p<15>;
	.reg .b32 	%r<43>;
	.reg .b64 	%rd<11>;
	.reg .b64 	%fd<24>;

	ld.param.u64 	%rd2, [_Z7reduce6IdLj4ELb1EEvPT_S1_j_param_0];
	ld.param.u64 	%rd3, [_Z7reduce6IdLj4ELb1EEvPT_S1_j_param_1];
	ld.param.u32 	%r8, [_Z7reduce6IdLj4ELb1EEvPT_S1_j_param_2];
	mov.u32 	%r1, %tid.x;
	mov.u32 	%r2, %ctaid.x;
	shl.b32 	%r9, %r2, 3;
	add.s32 	%r42, %r9, %r1;
	setp.ge.u32 	%p1, %r42, %r8;
	mov.f64 	%fd22, 0d0000000000000000;
	@%p1 bra 	$L__BB119_3;
	cvta.to.global.u64 	%rd1, %rd2;
	mov.u32 	%r10, %nctaid.x;
	shl.b32 	%r4, %r10, 3;
	mov.f64 	%fd22, 0d0000000000000000;
$L__BB119_2:
	mul.wide.u32 	%rd4, %r42, 8;
	add.s64 	%rd5, %rd1, %rd4;
	ld.global.f64 	%fd8, [%rd5];
	add.f64 	%fd9, %fd22, %fd8;
	add.s32 	%r11, %r42, 4;
	mul.wide.u32 	%rd6, %r11, 8;
	add.s64 	%rd7, %rd1, %rd6;
	ld.global.f64 	%fd10, [%rd7];
	add.f64 	%fd22, %fd9, %fd10;
	add.s32 	%r42, %r42, %r4;
	setp.lt.u32 	%p2, %r42, %r8;
	@%p2 bra 	$L__BB119_2;
$L__BB119_3:
	shl.b32 	%r12, %r1, 3;
	mov.u32 	%r13, __smem_d;
	add.s32 	%r14, %r13, %r12;
	st.shared.f64 	[%r14], %fd22;
	barrier.sync 	0;
	barrier.sync 	0;
	barrier.sync 	0;
	barrier.sync 	0;
	mov.u32 	%r15, %tid.y;
	mov.u32 	%r16, %tid.z;
	mov.u32 	%r17, %ntid.x;
	mov.u32 	%r18, %ntid.y;
	mad.lo.s32 	%r19, %r16, %r18, %r15;
	mul.lo.s32 	%r7, %r19, %r17;
	add.s32 	%r20, %r7, %r1;
	setp.gt.u32 	%p3, %r20, 31;
	@%p3 bra 	$L__BB119_5;
	// begin inline asm
	mov.b64 {%r21,%r22}, %fd22;
	// end inline asm
	shfl.sync.down.b32	%r24|%p4, %r22, 16, 31, -1;
	shfl.sync.down.b32	%r23|%p5, %r21, 16, 31, -1;
	// begin inline asm
	mov.b64 %fd12, {%r23,%r24};
	// end inline asm
	add.f64 	%fd13, %fd22, %fd12;
	// begin inline asm
	mov.b64 {%r25,%r26}, %fd13;
	// end inline asm
	shfl.sync.down.b32	%r28|%p6, %r26, 8, 31, -1;
	shfl.sync.down.b32	%r27|%p7, %r25, 8, 31, -1;
	// begin inline asm
	mov.b64 %fd14, {%r27,%r28};
	// end inline asm
	add.f64 	%fd15, %fd13, %fd14;
	// begin inline asm
	mov.b64 {%r29,%r30}, %fd15;
	// end inline asm
	shfl.sync.down.b32	%r32|%p8, %r30, 4, 31, -1;
	shfl.sync.down.b32	%r31|%p9, %r29, 4, 31, -1;
	// begin inline asm
	mov.b64 %fd16, {%r31,%r32};
	// end inline asm
	add.f64 	%fd17, %fd15, %fd16;
	// begin inline asm
	mov.b64 {%r33,%r34}, %fd17;
	// end inline asm
	shfl.sync.down.b32	%r36|%p10, %r34, 2, 31, -1;
	shfl.sync.down.b32	%r35|%p11, %r33, 2, 31, -1;
	// begin inline asm
	mov.b64 %fd18, {%r35,%r36};
	// end inline asm
	add.f64 	%fd19, %fd17, %fd18;
	// begin inline asm
	mov.b64 {%r37,%r38}, %fd19;
	// end inline asm
	shfl.sync.down.b32	%r40|%p12, %r38, 1, 31, -1;
	shfl.sync.down.b32	%r39|%p13, %r37, 1, 31, -1;
	// begin inline asm
	mov.b64 %fd20, {%r39,%r40};
	// end inline asm
	add.f64 	%fd22, %fd19, %fd20;
$L__BB119_5:
	or.b32  	%r41, %r7, %r1;
	setp.ne.s32 	%p14, %r41, 0;
	@%p14 bra 	$L__BB119_7;
	cvta.to.global.u64 	%rd8, %rd3;
	mul.wide.u32 	%rd9, %r2, 8;
	add.s64 	%rd10, %rd8, %rd9;
	st.global.f64 	[%rd10], %fd22;
$L__BB119_7:
	ret;

}
	// .globl	_Z7reduce6IdLj2ELb1EEvPT_S1_j
.visible .entry _Z7reduce6IdLj2ELb1EEvPT_S1_j(
	.param .u64 .ptr .align 1 _Z7reduce6IdLj2ELb1EEvPT_S1_j_param_0,
	.param .u64 .ptr .align 1 _Z7reduce6IdLj2ELb1EEvPT_S1_j_param_1,
	.param .u32 _Z7reduce6IdLj2ELb1EEvPT_S1_j_param_2
)
{
	.reg .pred 	%p<15>;
	.reg .b32 	%r<43>;
	.reg .b64 	%rd<11>;
	.reg .b64 	%fd<24>;

	ld.param.u64 	%rd2, [_Z7reduce6IdLj2ELb1EEvPT_S1_j_param_0];
	ld.param.u64 	%rd3, [_Z7reduce6IdLj2ELb1EEvPT_S1_j_param_1];
	ld.param.u32 	%r8, [_Z7reduce6IdLj2ELb1EEvPT_S1_j_param_2];
	mov.u32 	%r1, %tid.x;
	mov.u32 	%r2, %ctaid.x;
	shl.b32 	%r9, %r2, 2;
	add.s32 	%r42, %r9, %r1;
	setp.ge.u32 	%p1, %r42, %r8;
	mov.f64 	%fd22, 0d0000000000000000;
	@%p1 bra 	$L__BB120_3;
	cvta.to.global.u64 	%rd1, %rd2;
	mov.u32 	%r10, %nctaid.x;
	shl.b32 	%r4, %r10, 2;
	mov.f64 	%fd22, 0d0000000000000000;
$L__BB120_2:
	mul.wide.u32 	%rd4, %r42, 8;
	add.s64 	%rd5, %rd1, %rd4;
	ld.global.f64 	%fd8, [%rd5];
	add.f64 	%fd9, %fd22, %fd8;
	add.s32 	%r11, %r42, 2;
	mul.wide.u32 	%rd6, %r11, 8;
	add.s64 	%rd7, %rd1, %rd6;
	ld.global.f64 	%fd10, [%rd7];
	add.f64 	%fd22, %fd9, %fd10;
	add.s32 	%r42, %r42, %r4;
	setp.lt.u32 	%p2, %r42, %r8;
	@%p2 bra 	$L__BB120_2;
$L__BB120_3:
	shl.b32 	%r12, %r1, 3;
	mov.u32 	%r13, __smem_d;
	add.s32 	%r14, %r13, %r12;
	st.shared.f64 	[%r14], %fd22;
	barrier.sync 	0;
	barrier.sync 	0;
	barrier.sync 	0;
	barrier.sync 	0;
	mov.u32 	%r15, %tid.y;
	mov.u32 	%r16, %tid.z;
	mov.u32 	%r17, %ntid.x;
	mov.u32 	%r18, %ntid.y;
	mad.lo.s32 	%r19, %r16, %r18, %r15;
	mul.lo.s32 	%r7, %r19, %r17;
	add.s32 	%r20, %r7, %r1;
	setp.gt.u32 	%p3, %r20, 31;
	@%p3 bra 	$L__BB120_5;
	// begin inline asm
	mov.b64 {%r21,%r22}, %fd22;
	// end inline asm
	shfl.sync.down.b32	%r24|%p4, %r22, 16, 31, -1;
	shfl.sync.down.b32	%r23|%p5, %r21, 16, 31, -1;
	// begin inline asm
	mov.b64 %fd12, {%r23,%r24};
	// end inline asm
	add.f64 	%fd13, %fd22, %fd12;
	// begin inline asm
	mov.b64 {%r25,%r26}, %fd13;
	// end inline asm
	shfl.sync.down.b32	%r28|%p6, %r26, 8, 31, -1;
	shfl.sync.down.b32	%r27|%p7, %r25, 8, 31, -1;
	// begin inline asm
	mov.b64 %fd14, {%r27,%r28};
	// end inline asm
	add.f64 	%fd15, %fd13, %fd14;
	// begin inline asm
	mov.b64 {%r29,%r30}, %fd15;
	// end inline asm
	shfl.sync.down.b32	%r32|%p8, %r30, 4, 31, -1;
	shfl.sync.down.b32	%r31|%p9, %r29, 4, 31, -1;
	// begin inline asm
	mov.b64 %fd16, {%r31,%r32};
	// end inline asm
	add.f64 	%fd17, %fd15, %fd16;
	// begin inline asm
	mov.b64 {%r33,%r34}, %fd17;
	// end inline asm
	shfl.sync.down.b32	%r36|%p10, %r34, 2, 31, -1;
	shfl.sync.down.b32	%r35|%p11, %r33, 2, 31, -1;
	// begin inline asm
	mov.b64 %fd18, {%r35,%r36};
	// end inline asm
	add.f64 	%fd19, %fd17, %fd18;
	// begin inline asm
	mov.b64 {%r37,%r38}, %fd19;
	// end inline asm
	shfl.sync.down.b32	%r40|%p12, %r38, 1, 31, -1;
	shfl.sync.down.b32	%r39|%p13, %r37, 1, 31, -1;
	// begin inline asm
	mov.b64 %fd20, {%r39,%r40};
	// end inline asm
	add.f64 	%fd22, %fd19, %fd20;
$L__BB120_5:
	or.b32  	%r41, %r7, %r1;
	setp.ne.s32 	%p14, %r41, 0;
	@%p14 bra 	$L__BB120_7;
	cvta.to.global.u64 	%rd8, %rd3;
	mul.wide.u32 	%rd9, %r2, 8;
	add.s64 	%rd10, %rd8, %rd9;
	st.global.f64 	[%rd10], %fd22;
$L__BB120_7:
	ret;

}
	// .globl	_Z7reduce6IdLj1ELb1EEvPT_S1_j
.visible .entry _Z7reduce6IdLj1ELb1EEvPT_S1_j(
	.param .u64 .ptr .align 1 _Z7reduce6IdLj1ELb1EEvPT_S1_j_param_0,
	.param .u64 .ptr .align 1 _Z7reduce6IdLj1ELb1EEvPT_S1_j_param_1,
	.param .u32 _Z7reduce6IdLj1ELb1EEvPT_S1_j_param_2
)
{
	.reg .pred 	%p<15>;
	.reg .b32 	%r<42>;
	.reg .b64 	%rd<9>;
	.reg .b64 	%fd<24>;

	ld.param.u64 	%rd2, [_Z7reduce6IdLj1ELb1EEvPT_S1_j_param_0];
	ld.param.u64 	%rd3, [_Z7reduce6IdLj1ELb1EEvPT_S1_j_param_1];
	ld.param.u32 	%r8, [_Z7reduce6IdLj1ELb1EEvPT_S1_j_param_2];
	mov.u32 	%r1, %tid.x;
	mov.u32 	%r2, %ctaid.x;
	shl.b32 	%r9, %r2, 1;
	add.s32 	%r41, %r9, %r1;
	setp.ge.u32 	%p1, %r41, %r8;
	mov.f64 	%fd22, 0d0000000000000000;
	@%p1 bra 	$L__BB121_3;
	mov.u32 	%r10, %nctaid.x;
	shl.b32 	%r4, %r10, 1;
	cvta.to.global.u64 	%rd1, %rd2;
	mov.f64 	%fd22, 0d0000000000000000;
$L__BB121_2:
	mul.wide.u32 	%rd4, %r41, 8;
	add.s64 	%rd5, %rd1, %rd4;
	ld.global.f64 	%fd8, [%rd5];
	add.f64 	%fd9, %fd22, %fd8;
	ld.global.f64 	%fd10, [%rd5+8];
	add.f64 	%fd22, %fd9, %fd10;
	add.s32 	%r41, %r41, %r4;
	setp.lt.u32 	%p2, %r41, %r8;
	@%p2 bra 	$L__BB121_2;
$L__BB121_3:
	shl.b32 	%r11, %r1, 3;
	mov.u32 	%r12, __smem_d;
	add.s32 	%r13, %r12, %r11;
	st.shared.f64 	[%r13], %fd22;
	barrier.sync 	0;
	barrier.sync 	0;
	barrier.sync 	0;
	barrier.sync 	0;
	mov.u32 	%r14, %tid.y;
	mov.u32 	%r15, %tid.z;
	mov.u32 	%r16, %ntid.x;
	mov.u32 	%r17, %ntid.y;
	mad.lo.s32 	%r18, %r15, %r17, %r14;
	mul.lo.s32 	%r7, %r18, %r16;
	add.s32 	%r19, %r7, %r1;
	setp.gt.u32 	%p3, %r19, 31;
	@%p3 bra 	$L__BB121_5;
	// begin inline asm
	mov.b64 {%r20,%r21}, %fd22;
	// end inline asm
	shfl.sync.down.b32	%r23|%p4, %r21, 16, 31, -1;
	shfl.sync.down.b32	%r22|%p5, %r20, 16, 31, -1;
	// begin inline asm
	mov.b64 %fd12, {%r22,%r23};
	// end inline asm
	add.f64 	%fd13, %fd22, %fd12;
	// begin inline asm
	mov.b64 {%r24,%r25}, %fd13;
	// end inline asm
	shfl.sync.down.b32	%r27|%p6, %r25, 8, 31, -1;
	shfl.sync.down.b32	%r26|%p7, %r24, 8, 31, -1;
	// begin inline asm
	mov.b64 %fd14, {%r26,%r27};
	// end inline asm
	add.f64 	%fd15, %fd13, %fd14;
	// begin inline asm
	mov.b64 {%r28,%r29}, %fd15;
	// end inline asm
	shfl.sync.down.b32	%r31|%p8, %r29, 4, 31, -1;
	shfl.sync.down.b32	%r30|%p9, %r28, 4, 31, -1;
	// begin inline asm
	mov.b64 %fd16, {%r30,%r31};
	// end inline asm
	add.f64 	%fd17, %fd15, %fd16;
	// begin inline asm
	mov.b64 {%r32,%r33}, %fd17;
	// end inline asm
	shfl.sync.down.b32	%r35|%p10, %r33, 2, 31, -1;
	shfl.sync.down.b32	%r34|%p11, %r32, 2, 31, -1;
	// begin inline asm
	mov.b64 %fd18, {%r34,%r35};
	// end inline asm
	add.f64 	%fd19, %fd17, %fd18;
	// begin inline asm
	mov.b64 {%r36,%r37}, %fd19;
	// end inline asm
	shfl.sync.down.b32	%r39|%p12, %r37, 1, 31, -1;
	shfl.sync.down.b32	%r38|%p13, %r36, 1, 31, -1;
	// begin inline asm
	mov.b64 %fd20, {%r38,%r39};
	// end inline asm
	add.f64 	%fd22, %fd19, %fd20;
$L__BB121_5:
	or.b32  	%r40, %r7, %r1;
	setp.ne.s32 	%p14, %r40, 0;
	@%p14 bra 	$L__BB121_7;
	cvta.to.global.u64 	%rd6, %rd3;
	mul.wide.u32 	%rd7, %r2, 8;
	add.s64 	%rd8, %rd6, %rd7;
	st.global.f64 	[%rd8], %fd22;
$L__BB121_7:
	ret;

}
	// .globl	_Z7reduce6IdLj512ELb0EEvPT_S1_j
.visible .entry _Z7reduce6IdLj512ELb0EEvPT_S1_j(
	.param .u64 .ptr .align 1 _Z7reduce6IdLj512ELb0EEvPT_S1_j_param_0,
	.param .u64 .ptr .align 1 _Z7reduce6IdLj512ELb0EEvPT_S1_j_param_1,
	.param .u32 _Z7reduce6IdLj512ELb0EEvPT_S1_j_param_2
)
{
	.reg .pred 	%p<19>;
	.reg .b32 	%r<43>;
	.reg .b64 	%rd<11>;
	.reg .b64 	%fd<39>;

	ld.param.u64 	%rd3, [_Z7reduce6IdLj512ELb0EEvPT_S1_j_param_0];
	ld.param.u64 	%rd2, [_Z7reduce6IdLj512ELb0EEvPT_S1_j_param_1];
	ld.param.u32 	%r10, [_Z7reduce6IdLj512ELb0EEvPT_S1_j_param_2];
	cvta.to.global.u64 	%rd1, %rd3;
	mov.u32 	%r1, %tid.x;
	mov.u32 	%r2, %ctaid.x;
	shl.b32 	%r11, %r2, 10;
	or.b32  	%r42, %r11, %r1;
	setp.ge.u32 	%p1, %r42, %r10;
	mov.f64 	%fd32, 0d0000000000000000;
	@%p1 bra 	$L__BB122_5;
	mov.u32 	%r12, %nctaid.x;
	shl.b32 	%r4, %r12, 10;
	mov.f64 	%fd32, 0d0000000000000000;
$L__BB122_2:
	mul.wide.u32 	%rd4, %r42, 8;
	add.s64 	%rd5, %rd1, %rd4;
	ld.global.f64 	%fd16, [%rd5];
	add.f64 	%fd32, %fd32, %fd16;
	add.s32 	%r6, %r42, 512;
	setp.ge.u32 	%p2, %r6, %r10;
	@%p2 bra 	$L__BB122_4;
	mul.wide.u32 	%rd6, %r6, 8;
	add.s64 	%rd7, %rd1, %rd6;
	ld.global.f64 	%fd17, [%rd7];
	add.f64 	%fd32, %fd32, %fd17;
$L__BB122_4:
	add.s32 	%r42, %r42, %r4;
	setp.lt.u32 	%p3, %r42, %r10;
	@%p3 bra 	$L__BB122_2;
$L__BB122_5:
	shl.b32 	%r13, %r1, 3;
	mov.u32 	%r14, __smem_d;
	add.s32 	%r8, %r14, %r13;
	st.shared.f64 	[%r8], %fd32;
	barrier.sync 	0;
	setp.gt.u32 	%p4, %r1, 255;
	@%p4 bra 	$L__BB122_7;
	ld.shared.f64 	%fd18, [%r8+2048];
	add.f64 	%fd32, %fd32, %fd18;
	st.shared.f64 	[%r8], %fd32;
$L__BB122_7:
	barrier.sync 	0;
	setp.gt.u32 	%p5, %r1, 127;
	@%p5 bra 	$L__BB122_9;
	ld.shared.f64 	%fd19, [%r8+1024];
	add.f64 	%fd32, %fd32, %fd19;
	st.shared.f64 	[%r8], %fd32;
$L__BB122_9:
	barrier.sync 	0;
	setp.gt.u32 	%p6, %r1, 63;
	@%p6 bra 	$L__BB122_11;
	ld.shared.f64 	%fd20, [%r8+512];
	add.f64 	%fd32, %fd32, %fd20;
	st.shared.f64 	[%r8], %fd32;
$L__BB122_11:
	barrier.sync 	0;
	mov.u32 	%r15, %tid.y;
	mov.u32 	%r16, %tid.z;
	mov.u32 	%r17, %ntid.x;
	mov.u32 	%r18, %ntid.y;
	mad.lo.s32 	%r19, %r16, %r18, %r15;
	mul.lo.s32 	%r9, %r19, %r17;
	add.s32 	%r20, %r9, %r1;
	setp.gt.u32 	%p7, %r20, 31;
	@%p7 bra 	$L__BB122_13;
	ld.shared.f64 	%fd31, [%r8+256];
	add.f64 	%fd21, %fd32, %fd31;
	// begin inline asm
	mov.b64 {%r21,%r22}, %fd21;
	// end inline asm
	shfl.sync.down.b32	%r24|%p8, %r22, 16, 31, -1;
	shfl.sync.down.b32	%r23|%p9, %r21, 16, 31, -1;
	// begin inline asm
	mov.b64 %fd22, {%r23,%r24};
	// end inline asm
	add.f64 	%fd23, %fd21, %fd22;
	// begin inline asm
	mov.b64 {%r25,%r26}, %fd23;
	// end inline asm
	shfl.sync.down.b32	%r28|%p10, %r26, 8, 31, -1;
	shfl.sync.down.b32	%r27|%p11, %r25, 8, 31, -1;
	// begin inline asm
	mov.b64 %fd24, {%r27,%r28};
	// end inline asm
	add.f64 	%fd25, %fd23, %fd24;
	// begin inline asm
	mov.b64 {%r29,%r30}, %fd25;
	// end inline asm
	shfl.sync.down.b32	%r32|%p12, %r30, 4, 31, -1;
	shfl.sync.down.b32	%r31|%p13, %r29, 4, 31, -1;
	// begin inline asm
	mov.b64 %fd26, {%r31,%r32};
	// end inline asm
	add.f64 	%fd27, %fd25, %fd26;
	// begin inline asm
	mov.b64 {%r33,%r34}, %fd27;
	// end inline asm
	shfl.sync.down.b32	%r36|%p14, %r34, 2, 31, -1;
	shfl.sync.down.b32	%r35|%p15, %r33, 2, 31, -1;
	// begin inline asm
	mov.b64 %fd28, {%r35,%r36};
	// end inline asm
	add.f64 	%fd29, %fd27, %fd28;
	// begin inline asm
	mov.b64 {%r37,%r38}, %fd29;
	// end inline asm
	shfl.sync.down.b32	%r40|%p16, %r38, 1, 31, -1;
	shfl.sync.down.b32	%r39|%p17, %r37, 1, 31, -1;
	// begin inline asm
	mov.b64 %fd30, {%r39,%r40};
	// end inline asm
	add.f64 	%fd32, %fd29, %fd30;
$L__BB122_13:
	or.b32  	%r41, %r9, %r1;
	setp.ne.s32 	%p18, %r41, 0;
	@%p18 bra 	$L__BB122_15;
	cvta.to.global.u64 	%rd8, %rd2;
	mul.wide.u32 	%rd9, %r2, 8;
	add.s64 	%rd10, %rd8, %rd9;
	st.global.f64 	[%rd10], %fd32;
$L__BB122_15:
	ret;

}
	// .globl	_Z7reduce6IdLj256ELb0EEvPT_S1_j
.visible .entry _Z7reduce6IdLj256ELb0EEvPT_S1_j(
	.param .u64 .ptr .align 1 _Z7reduce6IdLj256ELb0EEvPT_S1_j_param_0,
	.param .u64 .ptr .align 1 _Z7reduce6IdLj256ELb0EEvPT_S1_j_param_1,
	.param .u32 _Z7reduce6IdLj256ELb0EEvPT_S1_j_param_2
)
{
	.reg .pred 	%p<18>;
	.reg .b32 	%r<43>;
	.reg .b64 	%rd<11>;
	.reg .b64 	%fd<35>;

	ld.param.u64 	%rd3, [_Z7reduce6IdLj256ELb0EEvPT_S1_j_param_0];
	ld.param.u64 	%rd2, [_Z7reduce6IdLj256ELb0EEvPT_S1_j_param_1];
	ld.param.u32 	%r10, [_Z7reduce6IdLj256ELb0EEvPT_S1_j_param_2];
	cvta.to.global.u64 	%rd1, %rd3;
	mov.u32 	%r1, %tid.x;
	mov.u32 	%r2, %ctaid.x;
	shl.b32 	%r11, %r2, 9;
	add.s32 	%r42, %r11, %r1;
	setp.ge.u32 	%p1, %r42, %r10;
	mov.f64 	%fd29, 0d0000000000000000;
	@%p1 bra 	$L__BB123_5;
	mov.u32 	%r12, %nctaid.x;
	shl.b32 	%r4, %r12, 9;
	mov.f64 	%fd29, 0d0000000000000000;
$L__BB123_2:
	mul.wide.u32 	%rd4, %r42, 8;
	add.s64 	%rd5, %rd1, %rd4;
	ld.global.f64 	%fd14, [%rd5];
	add.f64 	%fd29, %fd29, %fd14;
	add.s32 	%r6, %r42, 256;
	setp.ge.u32 	%p2, %r6, %r10;
	@%p2 bra 	$L__BB123_4;
	mul.wide.u32 	%rd6, %r6, 8;
	add.s64 	%rd7, %rd1, %rd6;
	ld.global.f64 	%fd15, [%rd7];
	add.f64 	%fd29, %fd29, %fd15;
$L__BB123_4:
	add.s32 	%r42, %r42, %r4;
	setp.lt.u32 	%p3, %r42, %r10;
	@%p3 bra 	$L__BB123_2;
$L__BB123_5:
	shl.b32 	%r13, %r1, 3;
	mov.u32 	%r14, __smem_d;
	add.s32 	%r8, %r14, %r13;
	st.shared.f64 	[%r8], %fd29;
	barrier.sync 	0;
	barrier.sync 	0;
	setp.gt.u32 	%p4, %r1, 127;
	@%p4 bra 	$L__BB123_7;
	ld.shared.f64 	%fd16, [%r8+1024];
	add.f64 	%fd29, %fd29, %fd16;
	st.shared.f64 	[%r8], %fd29;
$L__BB123_7:
	barrier.sync 	0;
	setp.gt.u32 	%p5, %r1, 63;
	@%p5 bra 	$L__BB123_9;
	ld.shared.f64 	%fd17, [%r8+512];
	add.f64 	%fd29, %fd29, %fd17;
	st.shared.f64 	[%r8], %fd29;
$L__BB123_9:
	barrier.sync 	0;
	mov.u32 	%r15, %tid.y;
	mov.u32 	%r16, %tid.z;
	mov.u32 	%r17, %ntid.x;
	mov.u32 	%r18, %ntid.y;
	mad.lo.s32 	%r19, %r16, %r18, %r15;
	mul.lo.s32 	%r9, %r19, %r17;
	add.s32 	%r20, %r9, %r1;
	setp.gt.u32 	%p6, %r20, 31;
	@%p6 bra 	$L__BB123_11;
	ld.shared.f64 	%fd28, [%r8+256];
	add.f64 	%fd18, %fd29, %fd28;
	// begin inline asm
	mov.b64 {%r21,%r22}, %fd18;
	// end inline asm
	shfl.sync.down.b32	%r24|%p7, %r22, 16, 31, -1;
	shfl.sync.down.b32	%r23|%p8, %r21, 16, 31, -1;
	// begin inline asm
	mov.b64 %fd19, {%r23,%r24};
	// end inline asm
	add.f64 	%fd20, %fd18, %fd19;
	// begin inline asm
	mov.b64 {%r25,%r26}, %fd20;
	// end inline asm
	shfl.sync.down.b32	%r28|%p9, %r26, 8, 31, -1;
	shfl.sync.down.b32	%r27|%p10, %r25, 8, 31, -1;
	// begin inline asm
	mov.b64 %fd21, {%r27,%r28};
	// end inline asm
	add.f64 	%fd22, %fd20, %fd21;
	// begin inline asm
	mov.b64 {%r29,%r30}, %fd22;
	// end inline asm
	shfl.sync.down.b32	%r32|%p11, %r30, 4, 31, -1;
	shfl.sync.down.b32	%r31|%p12, %r29, 4, 31, -1;
	// begin inline asm
	mov.b64 %fd23, {%r31,%r32};
	// end inline asm
	add.f64 	%fd24, %fd22, %fd23;
	// begin inline asm
	mov.b64 {%r33,%r34}, %fd24;
	// end inline asm
	shfl.sync.down.b32	%r36|%p13, %r34, 2, 31, -1;
	shfl.sync.down.b32	%r35|%p14, %r33, 2, 31, -1;
	// begin inline asm
	mov.b64 %fd25, {%r35,%r36};
	// end inline asm
	add.f64 	%fd26, %fd24, %fd25;
	// begin inline asm
	mov.b64 {%r37,%r38}, %fd26;
	// end inline asm
	shfl.sync.down.b32	%r40|%p15, %r38, 1, 31, -1;
	shfl.sync.down.b32	%r39|%p16, %r37, 1, 31, -1;
	// begin inline asm
	mov.b64 %fd27, {%r39,%r40};
	// end inline asm
	add.f64 	%fd29, %fd26, %fd27;
$L__BB123_11:
	or.b32  	%r41, %r9, %r1;
	setp.ne.s32 	%p17, %r41, 0;
	@%p17 bra 	$L__BB123_13;
	cvta.to.global.u64 	%rd8, %rd2;
	mul.wide.u32 	%rd9, %r2, 8;
	add.s64 	%rd10, %rd8, %rd9;
	st.global.f64 	[%rd10], %fd29;
$L__BB123_13:
	ret;

}
	// .globl	_Z7reduce6IdLj128ELb0EEvPT_S1_j
.visible .entry _Z7reduce6IdLj128ELb0EEvPT_S1_j(
	.param .u64 .ptr .align 1 _Z7reduce6IdLj128ELb0EEvPT_S1_j_param_0,
	.param .u64 .ptr .align 1 _Z7reduce6IdLj128ELb0EEvPT_S1_j_param_1,
	.param .u32 _Z7reduce6IdLj128ELb0EEvPT_S1_j_param_2
)
{
	.reg .pred 	%p<17>;
	.reg .b32 	%r<43>;
	.reg .b64 	%rd<11>;
	.reg .b64 	%fd<31>;

	ld.param.u64 	%rd3, [_Z7reduce6IdLj128ELb0EEvPT_S1_j_param_0];
	ld.param.u64 	%rd2, [_Z7reduce6IdLj128ELb0EEvPT_S1_j_param_1];
	ld.param.u32 	%r10, [_Z7reduce6IdLj128ELb0EEvPT_S1_j_param_2];
	cvta.to.global.u64 	%rd1, %rd3;
	mov.u32 	%r1, %tid.x;
	mov.u32 	%r2, %ctaid.x;
	shl.b32 	%r11, %r2, 8;
	add.s32 	%r42, %r11, %r1;
	setp.ge.u32 	%p1, %r42, %r10;
	mov.f64 	%fd26, 0d0000000000000000;
	@%p1 bra 	$L__BB124_5;
	mov.u32 	%r12, %nctaid.x;
	shl.b32 	%r4, %r12, 8;
	mov.f64 	%fd26, 0d0000000000000000;
$L__BB124_2:
	mul.wide.u32 	%rd4, %r42, 8;
	add.s64 	%rd5, %rd1, %rd4;
	ld.global.f64 	%fd12, [%rd5];
	add.f64 	%fd26, %fd26, %fd12;
	add.s32 	%r6, %r42, 128;
	setp.ge.u32 	%p2, %r6, %r10;
	@%p2 bra 	$L__BB124_4;
	mul.wide.u32 	%rd6, %r6, 8;
	add.s64 	%rd7, %rd1, %rd6;
	ld.global.f64 	%fd13, [%rd7];
	add.f64 	%fd26, %fd26, %fd13;
$L__BB124_4:
	add.s32 	%r42, %r42, %r4;
	setp.lt.u32 	%p3, %r42, %r10;
	@%p3 bra 	$L__BB124_2;
$L__BB124_5:
	shl.b32 	%r13, %r1, 3;
	mov.u32 	%r14, __smem_d;
	add.s32 	%r8, %r14, %r13;
	st.shared.f64 	[%r8], %fd26;
	barrier.sync 	0;
	barrier.sync 	0;
	barrier.sync 	0;
	setp.gt.u32 	%p4, %r1, 63;
	@%p4 bra 	$L__BB124_7;
	ld.shared.f64 	%fd14, [%r8+512];
	add.f64 	%fd26, %fd26, %fd14;
	st.shared.f64 	[%r8], %fd26;
$L__BB124_7:
	barrier.sync 	0;
	mov.u32 	%r15, %tid.y;
	mov.u32 	%r16, %tid.z;
	mov.u32 	%r17, %ntid.x;
	mov.u32 	%r18, %ntid.y;
	mad.lo.s32 	%r19, %r16, %r18, %r15;
	mul.lo.s32 	%r9, %r19, %r17;
	add.s32 	%r20, %r9, %r1;
	setp.gt.u32 	%p5, %r20, 31;
	@%p5 bra 	$L__BB124_9;
	ld.shared.f64 	%fd25, [%r8+256];
	add.f64 	%fd15, %fd26, %fd25;
	// begin inline asm
	mov.b64 {%r21,%r22}, %fd15;
	// end inline asm
	shfl.sync.down.b32	%r24|%p6, %r22, 16, 31, -1;
	shfl.sync.down.b32	%r23|%p7, %r21, 16, 31, -1;
	// begin inline asm
	mov.b64 %fd16, {%r23,%r24};
	// end inline asm
	add.f64 	%fd17, %fd15, %fd16;
	// begin inline asm
	mov.b64 {%r25,%r26}, %fd17;
	// end inline asm
	shfl.sync.down.b32	%r28|%p8, %r26, 8, 31, -1;
	shfl.sync.down.b32	%r27|%p9, %r25, 8, 31, -1;
	// begin inline asm
	mov.b64 %fd18, {%r27,%r28};
	// end inline asm
	add.f64 	%fd19, %fd17, %fd18;
	// begin inline asm
	mov.b64 {%r29,%r30}, %fd19;
	// end inline asm
	shfl.sync.down.b32	%r32|%p10, %r30, 4, 31, -1;
	shfl.sync.down.b32	%r31|%p11, %r29, 4, 31, -1;
	// begin inline asm
	mov.b64 %fd20, {%r31,%r32};
	// end inline asm
	add.f64 	%fd21, %fd19, %fd20;
	// begin inline asm
	mov.b64 {%r33,%r34}, %fd21;
	// end inline asm
	shfl.sync.down.b32	%r36|%p12, %r34, 2, 31, -1;
	shfl.sync.down.b32	%r35|%p13, %r33, 2, 31, -1;
	// begin inline asm
	mov.b64 %fd22, {%r35,%r36};
	// end inline asm
	add.f64 	%fd23, %fd21, %fd22;
	// begin inline asm
	mov.b64 {%r37,%r38}, %fd23;
	// end inline asm
	shfl.sync.down.b32	%r40|%p14, %r38, 1, 31, -1;
	shfl.sync.down.b32	%r39|%p15, %r37, 1, 31, -1;
	// begin inline asm
	mov.b64 %fd24, {%r39,%r40};
	// end inline asm
	add.f64 	%fd26, %fd23, %fd24;
$L__BB124_9:
	or.b32  	%r41, %r9, %r1;
	setp.ne.s32 	%p16, %r41, 0;
	@%p16 bra 	$L__BB124_11;
	cvta.to.global.u64 	%rd8, %rd2;
	mul.wide.u32 	%rd9, %r2, 8;
	add.s64 	%rd10, %rd8, %rd9;
	st.global.f64 	[%rd10], %fd26;
$L__BB124_11:
	ret;

}
	// .globl	_Z7reduce6IdLj64ELb0EEvPT_S1_j
.visible .entry _Z7reduce6IdLj64ELb0EEvPT_S1_j(
	.param .u64 .ptr .align 1 _Z7reduce6IdLj64ELb0EEvPT_S1_j_param_0,
	.param .u64 .ptr .align 1 _Z7reduce6IdLj64ELb0EEvPT_S1_j_param_1,
	.param .u32 _Z7reduce6IdLj64ELb0EEvPT_S1_j_param_2
)
{
	.reg .pred 	%p<16>;
	.reg .b32 	%r<43>;
	.reg .b64 	%rd<11>;
	.reg .b64 	%fd<27>;

	ld.param.u64 	%rd3, [_Z7reduce6IdLj64ELb0EEvPT_S1_j_param_0];
	ld.param.u64 	%rd2, [_Z7reduce6IdLj64ELb0EEvPT_S1_j_param_1];
	ld.param.u32 	%r10, [_Z7reduce6IdLj64ELb0EEvPT_S1_j_param_2];
	cvta.to.global.u64 	%rd1, %rd3;
	mov.u32 	%r1, %tid.x;
	mov.u32 	%r2, %ctaid.x;
	shl.b32 	%r11, %r2, 7;
	add.s32 	%r42, %r11, %r1;
	setp.ge.u32 	%p1, %r42, %r10;
	mov.f64 	%fd23, 0d0000000000000000;
	@%p1 bra 	$L__BB125_5;
	mov.u32 	%r12, %nctaid.x;
	shl.b32 	%r4, %r12, 7;
	mov.f64 	%fd23, 0d0000000000000000;
$L__BB125_2:
	mul.wide.u32 	%rd4, %r42, 8;
	add.s64 	%rd5, %rd1, %rd4;
	ld.global.f64 	%fd10, [%rd5];
	add.f64 	%fd23, %fd23, %fd10;
	add.s32 	%r6, %r42, 64;
	setp.ge.u32 	%p2, %r6, %r10;
	@%p2 bra 	$L__BB125_4;
	mul.wide.u32 	%rd6, %r6, 8;
	add.s64 	%rd7, %rd1, %rd6;
	ld.global.f64 	%fd11, [%rd7];
	add.f64 	%fd23, %fd23, %fd11;
$L__BB125_4:
	add.s32 	%r42, %r42, %r4;
	setp.lt.u32 	%p3, %r42, %r10;
	@%p3 bra 	$L__BB125_2;
$L__BB125_5:
	shl.b32 	%r13, %r1, 3;
	mov.u32 	%r14, __smem_d;
	add.s32 	%r8, %r14, %r13;
	st.shared.f64 	[%r8], %fd23;
	barrier.sync 	0;
	barrier.sync 	0;
	barrier.sync 	0;
	barrier.sync 	0;
	mov.u32 	%r15, %tid.y;
	mov.u32 	%r16, %tid.z;
	mov.u32 	%r17, %ntid.x;
	mov.u32 	%r18, %ntid.y;
	mad.lo.s32 	%r19, %r16, %r18, %r15;
	mul.lo.s32 	%r9, %r19, %r17;
	add.s32 	%r20, %r9, %r1;
	setp.gt.u32 	%p4, %r20, 31;
	@%p4 bra 	$L__BB125_7;
	ld.shared.f64 	%fd22, [%r8+256];
	add.f64 	%fd12, %fd23, %fd22;
	// begin inline asm
	mov.b64 {%r21,%r22}, %fd12;
	// end inline asm
	shfl.sync.down.b32	%r24|%p5, %r22, 16, 31, -1;
	shfl.sync.down.b32	%r23|%p6, %r21, 16, 31, -1;
	// begin inline asm
	mov.b64 %fd13, {%r23,%r24};
	// end inline asm
	add.f64 	%fd14, %fd12, %fd13;
	// begin inline asm
	mov.b64 {%r25,%r26}, %fd14;
	// end inline asm
	shfl.sync.down.b32	%r28|%p7, %r26, 8, 31, -1;
	shfl.sync.down.b32	%r27|%p8, %r25, 8, 31, -1;
	// begin inline asm
	mov.b64 %fd15, {%r27,%r28};
	// end inline asm
	add.f64 	%fd16, %fd14, %fd15;
	// begin inline asm
	mov.b64 {%r29,%r30}, %fd16;
	// end inline asm
	shfl.sync.down.b32	%r32|%p9, %r30, 4, 31, -1;
	shfl.sync.down.b32	%r31|%p10, %r29, 4, 31, -1;
	// begin inline asm
	mov.b64 %fd17, {%r31,%r32};
	// end inline asm
	add.f64 	%fd18, %fd16, %fd17;
	// begin inline asm
	mov.b64 {%r33,%r34}, %fd18;
	// end inline asm
	shfl.sync.down.b32	%r36|%p11, %r34, 2, 31, -1;
	shfl.sync.down.b32	%r35|%p12, %r33, 2, 31, -1;
	// begin inline asm
	mov.b64 %fd19, {%r35,%r36};
	// end inline asm
	add.f64 	%fd20, %fd18, %fd19;
	// begin inline asm
	mov.b64 {%r37,%r38}, %fd20;
	// end inline asm
	shfl.sync.down.b32	%r40|%p13, %r38, 1, 31, -1;
	shfl.sync.down.b32	%r39|%p14, %r37, 1, 31, -1;
	// begin inline asm
	mov.b64 %fd21, {%r39,%r40};
	// end inline asm
	add.f64 	%fd23, %fd20, %fd21;
$L__BB125_7:
	or.b32  	%r41, %r9, %r1;
	setp.ne.s32 	%p15, %r41, 0;
	@%p15 bra 	$L__BB125_9;
	cvta.to.global.u64 	%rd8, %rd2;
	mul.wide.u32 	%rd9, %r2, 8;
	add.s64 	%rd10, %rd8, %rd9;
	st.global.f64 	[%rd10], %fd23;
$L__BB125_9:
	ret;

}
	// .globl	_Z7reduce6IdLj32ELb0EEvPT_S1_j
.visible .entry _Z7reduce6IdLj32ELb0EEvPT_S1_j(
	.param .u64 .ptr .align 1 _Z7reduce6IdLj32ELb0EEvPT_S1_j_param_0,
	.param .u64 .ptr .align 1 _Z7reduce6IdLj32ELb0EEvPT_S1_j_param_1,
	.param .u32 _Z7reduce6IdLj32ELb0EEvPT_S1_j_param_2
)
{
	.reg .pred 	%p<16>;
	.reg .b32 	%r<43>;
	.reg .b64 	%rd<11>;
	.reg .b64 	%fd<26>;

	ld.param.u64 	%rd3, [_Z7reduce6IdLj32ELb0EEvPT_S1_j_param_0];
	ld.param.u64 	%rd2, [_Z7reduce6IdLj32ELb0EEvPT_S1_j_param_1];
	ld.param.u32 	%r9, [_Z7reduce6IdLj32ELb0EEvPT_S1_j_param_2];
	cvta.to.global.u64 	%rd1, %rd3;
	mov.u32 	%r1, %tid.x;
	mov.u32 	%r2, %ctaid.x;
	shl.b32 	%r10, %r2, 6;
	add.s32 	%r42, %r10, %r1;
	setp.ge.u32 	%p1, %r42, %r9;
	mov.f64 	%fd22, 0d0000000000000000;
	@%p1 bra 	$L__BB126_5;
	mov.u32 	%r11, %nctaid.x;
	shl.b32 	%r4, %r11, 6;
	mov.f64 	%fd22, 0d0000000000000000;
$L__BB126_2:
	mul.wide.u32 	%rd4, %r42, 8;
	add.s64 	%rd5, %rd1, %rd4;
	ld.global.f64 	%fd10, [%rd5];
	add.f64 	%fd22, %fd22, %fd10;
	add.s32 	%r6, %r42, 32;
	setp.ge.u32 	%p2, %r6, %r9;
	@%p2 bra 	$L__BB126_4;
	mul.wide.u32 	%rd6, %r6, 8;
	add.s64 	%rd7, %rd1, %rd6;
	ld.global.f64 	%fd11, [%rd7];
	add.f64 	%fd22, %fd22, %fd11;
$L__BB126_4:
	add.s32 	%r42, %r42, %r4;
	setp.lt.u32 	%p3, %r42, %r9;
	@%p3 bra 	$L__BB126_2;
$L__BB126_5:
	shl.b32 	%r12, %r1, 3;
	mov.u32 	%r13, __smem_d;
	add.s32 	%r14, %r13, %r12;
	st.shared.f64 	[%r14], %fd22;
	barrier.sync 	0;
	barrier.sync 	0;
	barrier.sync 	0;
	barrier.sync 	0;
	mov.u32 	%r15, %tid.y;
	mov.u32 	%r16, %tid.z;
	mov.u32 	%r17, %ntid.x;
	mov.u32 	%r18, %ntid.y;
	mad.lo.s32 	%r19, %r16, %r18, %r15;
	mul.lo.s32 	%r8, %r19, %r17;
	add.s32 	%r20, %r8, %r1;
	setp.gt.u32 	%p4, %r20, 31;
	@%p4 bra 	$L__BB126_7;
	// begin inline asm
	mov.b64 {%r21,%r22}, %fd22;
	// end inline asm
	shfl.sync.down.b32	%r24|%p5, %r22, 16, 31, -1;
	shfl.sync.down.b32	%r23|%p6, %r21, 16, 31, -1;
	// begin inline asm
	mov.b64 %fd13, {%r23,%r24};
	// end inline asm
	add.f64 	%fd14, %fd22, %fd13;
	// begin inline asm
	mov.b64 {%r25,%r26}, %fd14;
	// end inline asm
	shfl.sync.down.b32	%r28|%p7, %r26, 8, 31, -1;
	shfl.sync.down.b32	%r27|%p8, %r25, 8, 31, -1;
	// begin inline asm
	mov.b64 %fd15, {%r27,%r28};
	// end inline asm
	add.f64 	%fd16, %fd14, %fd15;
	// begin inline asm
	mov.b64 {%r29,%r30}, %fd16;
	// end inline asm
	shfl.sync.down.b32	%r32|%p9, %r30, 4, 31, -1;
	shfl.sync.down.b32	%r31|%p10, %r29, 4, 31, -1;
	// begin inline asm
	mov.b64 %fd17, {%r31,%r32};
	// end inline asm
	add.f64 	%fd18, %fd16, %fd17;
	// begin inline asm
	mov.b64 {%r33,%r34}, %fd18;
	// end inline asm
	shfl.sync.down.b32	%r36|%p11, %r34, 2, 31, -1;
	shfl.sync.down.b32	%r35|%p12, %r33, 2, 31, -1;
	// begin inline asm
	mov.b64 %fd19, {%r35,%r36};
	// end inline asm
	add.f64 	%fd20, %fd18, %fd19;
	// begin inline asm
	mov.b64 {%r37,%r38}, %fd20;
	// end inline asm
	shfl.sync.down.b32	%r40|%p13, %r38, 1, 31, -1;
	shfl.sync.down.b32	%r39|%p14, %r37, 1, 31, -1;
	// begin inline asm
	mov.b64 %fd21, {%r39,%r40};
	// end inline asm
	add.f64 	%fd22, %fd20, %fd21;
$L__BB126_7:
	or.b32  	%r41, %r8, %r1;
	setp.ne.s32 	%p15, %r41, 0;
	@%p15 bra 	$L__BB126_9;
	cvta.to.global.u64 	%rd8, %rd2;
	mul.wide.u32 	%rd9, %r2, 8;
	add.s64 	%rd10, %rd8, %rd9;
	st.global.f64 	[%rd10], %fd22;
$L__BB126_9:
	ret;

}
	// .globl	_Z7reduce6IdLj16ELb0EEvPT_S1_j
.visible .entry _Z7reduce6IdLj16ELb0EEvPT_S1_j(
	.param .u64 .ptr .align 1 _Z7reduce6IdLj16ELb0EEvPT_S1_j_param_0,
	.param .u64 .ptr .align 1 _Z7reduce6IdLj16ELb0EEvPT_S1_j_param_1,
	.param .u32 _Z7reduce6IdLj16ELb0EEvPT_S1_j_param_2
)
{
	.reg .pred 	%p<16>;
	.reg .b32 	%r<43>;
	.reg .b64 	%rd<11>;
	.reg .b64 	%fd<26>;

	ld.param.u64 	%rd3, [_Z7reduce6IdLj16ELb0EEvPT_S1_j_param_0];
	ld.param.u64 	%rd2, [_Z7reduce6IdLj16ELb0EEvPT_S1_j_param_1];
	ld.param.u32 	%r9, [_Z7reduce6IdLj16ELb0EEvPT_S1_j_param_2];
	cvta.to.global.u64 	%rd1, %rd3;
	mov.u32 	%r1, %tid.x;
	mov.u32 	%r2, %ctaid.x;
	shl.b32 	%r10, %r2, 5;
	add.s32 	%r42, %r10, %r1;
	setp.ge.u32 	%p1, %r42, %r9;
	mov.f64 	%fd22, 0d0000000000000000;
	@%p1 bra 	$L__BB127_5;
	mov.u32 	%r11, %nctaid.x;
	shl.b32 	%r4, %r11, 5;
	mov.f64 	%fd22, 0d0000000000000000;
$L__BB127_2:
	mul.wide.u32 	%rd4, %r42, 8;
	add.s64 	%rd5, %rd1, %rd4;
	ld.global.f64 	%fd10, [%rd5];
	add.f64 	%fd22, %fd22, %fd10;
	add.s32 	%r6, %r42, 16;
	setp.ge.u32 	%p2, %r6, %r9;
	@%p2 bra 	$L__BB127_4;
	mul.wide.u32 	%rd6, %r6, 8;
	add.s64 	%rd7, %rd1, %rd6;
	ld.global.f64 	%fd11, [%rd7];
	add.f64 	%fd22, %fd22, %fd11;
$L__BB127_4:
	add.s32 	%r42, %r42, %r4;
	setp.lt.u32 	%p3, %r42, %r9;
	@%p3 bra 	$L__BB127_2;
$L__BB127_5:
	shl.b32 	%r12, %r1, 3;
	mov.u32 	%r13, __smem_d;
	add.s32 	%r14, %r13, %r12;
	st.shared.f64 	[%r14], %fd22;
	barrier.sync 	0;
	barrier.sync 	0;
	barrier.sync 	0;
	barrier.sync 	0;
	mov.u32 	%r15, %tid.y;
	mov.u32 	%r16, %tid.z;
	mov.u32 	%r17, %ntid.x;
	mov.u32 	%r18, %ntid.y;
	mad.lo.s32 	%r19, %r16, %r18, %r15;
	mul.lo.s32 	%r8, %r19, %r17;
	add.s32 	%r20, %r8, %r1;
	setp.gt.u32 	%p4, %r20, 31;
	@%p4 bra 	$L__BB127_7;
	// begin inline asm
	mov.b64 {%r21,%r22}, %fd22;
	// end inline asm
	shfl.sync.down.b32	%r24|%p5, %r22, 16, 31, -1;
	shfl.sync.down.b32	%r23|%p6, %r21, 16, 31, -1;
	// begin inline asm
	mov.b64 %fd13, {%r23,%r24};
	// end inline asm
	add.f64 	%fd14, %fd22, %fd13;
	// begin inline asm
	mov.b64 {%r25,%r26}, %fd14;
	// end inline asm
	shfl.sync.down.b32	%r28|%p7, %r26, 8, 31, -1;
	shfl.sync.down.b32	%r27|%p8, %r25, 8, 31, -1;
	// begin inline asm
	mov.b64 %fd15, {%r27,%r28};
	// end inline asm
	add.f64 	%fd16, %fd14, %fd15;
	// begin inline asm
	mov.b64 {%r29,%r30}, %fd16;
	// end inline asm
	shfl.sync.down.b32	%r32|%p9, %r30, 4, 31, -1;
	shfl.sync.down.b32	%r31|%p10, %r29, 4, 31, -1;
	// begin inline asm
	mov.b64 %fd17, {%r31,%r32};
	// end inline asm
	add.f64 	%fd18, %fd16, %fd17;
	// begin inline asm
	mov.b64 {%r33,%r34}, %fd18;
	// end inline asm
	shfl.sync.down.b32	%r36|%p11, %r34, 2, 31, -1;
	shfl.sync.down.b32	%r35|%p12, %r33, 2, 31, -1;
	// begin inline asm
	mov.b64 %fd19, {%r35,%r36};
	// end inline asm
	add.f64 	%fd20, %fd18, %fd19;
	// begin inline asm
	mov.b64 {%r37,%r38}, %fd20;
	// end inline asm
	shfl.sync.down.b32	%r40|%p13, %r38, 1, 31, -1;
	shfl.sync.down.b32	%r39|%p14, %r37, 1, 31, -1;
	// begin inline asm
	mov.b64 %fd21, {%r39,%r40};
	// end inline asm
	add.f64 	%fd22, %fd20, %fd21;
$L__BB127_7:
	or.b32  	%r41, %r8, %r1;
	setp.ne.s32 	%p15, %r41, 0;
	@%p15 bra 	$L__BB127_9;
	cvta.to.global.u64 	%rd8, %rd2;
	mul.wide.u32 	%rd9, %r2, 8;
	add.s64 	%rd10, %rd8, %rd9;
	st.global.f64 	[%rd10], %fd22;
$L__BB127_9:
	ret;

}
	// .globl	_Z7reduce6IdLj8ELb0EEvPT_S1_j
.visible .entry _Z7reduce6IdLj8ELb0EEvPT_S1_j(
	.param .u64 .ptr .align 1 _Z7reduce6IdLj8ELb0EEvPT_S1_j_param_0,
	.param .u64 .ptr .align 1 _Z7reduce6IdLj8ELb0EEvPT_S1_j_param_1,
	.param .u32 _Z7reduce6IdLj8ELb0EEvPT_S1_j_param_2
)
{
	.reg .pred 	%p<16>;
	.reg .b32 	%r<43>;
	.reg .b64 	%rd<11>;
	.reg .b64 	%fd<26>;

	ld.param.u64 	%rd3, [_Z7reduce6IdLj8ELb0EEvPT_S1_j_param_0];
	ld.param.u64 	%rd2, [_Z7reduce6IdLj8ELb0EEvPT_S1_j_param_1];
	ld.param.u32 	%r9, [_Z7reduce6IdLj8ELb0EEvPT_S1_j_param_2];
	cvta.to.global.u64 	%rd1, %rd3;
	mov.u32 	%r1, %tid.x;
	mov.u32 	%r2, %ctaid.x;
	shl.b32 	%r10, %r2, 4;
	add.s32 	%r42, %r10, %r1;
	setp.ge.u32 	%p1, %r42, %r9;
	mov.f64 	%fd22, 0d0000000000000000;
	@%p1 bra 	$L__BB128_5;
	mov.u32 	%r11, %nctaid.x;
	shl.b32 	%r4, %r11, 4;
	mov.f64 	%fd22, 0d0000000000000000;
$L__BB128_2:
	mul.wide.u32 	%rd4, %r42, 8;
	add.s64 	%rd5, %rd1, %rd4;
	ld.global.f64 	%fd10, [%rd5];
	add.f64 	%fd22, %fd22, %fd10;
	add.s32 	%r6, %r42, 8;
	setp.ge.u32 	%p2, %r6, %r9;
	@%p2 bra 	$L__BB128_4;
	mul.wide.u32 	%rd6, %r6, 8;
	add.s64 	%rd7, %rd1, %rd6;
	ld.global.f64 	%fd11, [%rd7];
	add.f64 	%fd22, %fd22, %fd11;
$L__BB128_4:
	add.s32 	%r42, %r42, %r4;
	setp.lt.u32 	%p3, %r42, %r9;
	@%p3 bra 	$L__BB128_2;
$L__BB128_5:
	shl.b32 	%r12, %r1, 3;
	mov.u32 	%r13, __smem_d;
	add.s32 	%r14, %r13, %r12;
	st.shared.f64 	[%r14], %fd22;
	barrier.sync 	0;
	barrier.sync 	0;
	barrier.sync 	0;
	barrier.sync 	0;
	mov.u32 	%r15, %tid.y;
	mov.u32 	%r16, %tid.z;
	mov.u32 	%r17, %ntid.x;
	mov.u32 	%r18, %ntid.y;
	mad.lo.s32 	%r19, %r16, %r18, %r15;
	mul.lo.s32 	%r8, %r19, %r17;
	add.s32 	%r20, %r8, %r1;
	setp.gt.u32 	%p4, %r20, 31;
	@%p4 bra 	$L__BB128_7;
	// begin inline asm
	mov.b64 {%r21,%r22}, %fd22;
	// end inline asm
	shfl.sync.down.b32	%r24|%p5, %r22, 16, 31, -1;
	shfl.sync.down.b32	%r23|%p6, %r21, 16, 31, -1;
	// begin inline asm
	mov.b64 %fd13, {%r23,%r24};
	// end inline asm
	add.f64 	%fd14, %fd22, %fd13;
	// begin inline asm
	mov.b64 {%r25,%r26}, %fd14;
	// end inline asm
	shfl.sync.down.b32	%r28|%p7, %r26, 8, 31, -1;
	shfl.sync.down.b32	%r27|%p8, %r25, 8, 31, -1;
	// begin inline asm
	mov.b64 %fd15, {%r27,%r28};
	// end inline asm
	add.f64 	%fd16, %fd14, %fd15;
	// begin inline asm
	mov.b64 {%r29,%r30}, %fd16;
	// end inline asm
	shfl.sync.down.b32	%r32|%p9, %r30, 4, 31, -1;
	shfl.sync.down.b32	%r31|%p10, %r29, 4, 31, -1;
	// begin inline asm
	mov.b64 %fd17, {%r31,%r32};
	// end inline asm
	add.f64 	%fd18, %fd16, %fd17;
	// begin inline asm
	mov.b64 {%r33,%r34}, %fd18;
	// end inline asm
	shfl.sync.down.b32	%r36|%p11, %r34, 2, 31, -1;
	shfl.sync.down.b32	%r35|%p12, %r33, 2, 31, -1;
	// begin inline asm
	mov.b64 %fd19, {%r35,%r36};
	// end inline asm
	add.f64 	%fd20, %fd18, %fd19;
	// begin inline asm
	mov.b64 {%r37,%r38}, %fd20;
	// end inline asm
	shfl.sync.down.b32	%r40|%p13, %r38, 1, 31, -1;
	shfl.sync.down.b32	%r39|%p14, %r37, 1, 31, -1;
	// begin inline asm
	mov.b64 %fd21, {%r39,%r40};
	// end inline asm
	add.f64 	%fd22, %fd20, %fd21;
$L__BB128_7:
	or.b32  	%r41, %r8, %r1;
	setp.ne.s32 	%p15, %r41, 0;
	@%p15 bra 	$L__BB128_9;
	cvta.to.global.u64 	%rd8, %rd2;
	mul.wide.u32 	%rd9, %r2, 8;
	add.s64 	%rd10, %rd8, %rd9;
	st.global.f64 	[%rd10], %fd22;
$L__BB128_9:
	ret;

}
	// .globl	_Z7reduce6IdLj4ELb0EEvPT_S1_j
.visible .entry _Z7reduce6IdLj4ELb0EEvPT_S1_j(
	.param .u64 .ptr .align 1 _Z7reduce6IdLj4ELb0EEvPT_S1_j_param_0,
	.param .u64 .ptr .align 1 _Z7reduce6IdLj4ELb0EEvPT_S1_j_param_1,
	.param .u32 _Z7reduce6IdLj4ELb0EEvPT_S1_j_param_2
)
{
	.reg .pred 	%p<16>;
	.reg .b32 	%r<43>;
	.reg .b64 	%rd<11>;
	.reg .b64 	%fd<26>;

	ld.param.u64 	%rd3, [_Z7reduce6IdLj4ELb0EEvPT_S1_j_param_0];
	ld.param.u64 	%rd2, [_Z7reduce6IdLj4ELb0EEvPT_S1_j_param_1];
	ld.param.u32 	%r9, [_Z7reduce6IdLj4ELb0EEvPT_S1_j_param_2];
	cvta.to.global.u64 	%rd1, %rd3;
	mov.u32 	%r1, %tid.x;
	mov.u32 	%r2, %ctaid.x;
	shl.b32 	%r10, %r2, 3;
	add.s32 	%r42, %r10, %r1;
	setp.ge.u32 	%p1, %r42, %r9;
	mov.f64 	%fd22, 0d0000000000000000;
	@%p1 bra 	$L__BB129_5;
	mov.u32 	%r11, %nctaid.x;
	shl.b32 	%r4, %r11, 3;
	mov.f64 	%fd22, 0d0000000000000000;
$L__BB129_2:
	mul.wide.u32 	%rd4, %r42, 8;
	add.s64 	%rd5, %rd1, %rd4;
	ld.global.f64 	%fd10, [%rd5];
	add.f64 	%fd22, %fd22, %fd10;
	add.s32 	%r6, %r42, 4;
	setp.ge.u32 	%p2, %r6, %r9;
	@%p2 bra 	$L__BB129_4;
	mul.wide.u32 	%rd6, %r6, 8;
	add.s64 	%rd7, %rd1, %rd6;
	ld.global.f64 	%fd11, [%rd7];
	add.f64 	%fd22, %fd22, %fd11;
$L__BB129_4:
	add.s32 	%r42, %r42, %r4;
	setp.lt.u32 	%p3, %r42, %r9;
	@%p3 bra 	$L__BB129_2;
$L__BB129_5:
	shl.b32 	%r12, %r1, 3;
	mov.u32 	%r13, __smem_d;
	add.s32 	%r14, %r13, %r12;
	st.shared.f64 	[%r14], %fd22;
	barrier.sync 	0;
	barrier.sync 	0;
	barrier.sync 	0;
	barrier.sync 	0;
	mov.u32 	%r15, %tid.y;
	mov.u32 	%r16, %tid.z;
	mov.u32 	%r17, %ntid.x;
	mov.u32 	%r18, %ntid.y;
	mad.lo.s32 	%r19, %r16, %r18, %r15;
	mul.lo.s32 	%r8, %r19, %r17;
	add.s32 	%r20, %r8, %r1;
	setp.gt.u32 	%p4, %r20, 31;
	@%p4 bra 	$L__BB129_7;
	// begin inline asm
	mov.b64 {%r21,%r22}, %fd22;
	// end inline asm
	shfl.sync.down.b32	%r24|%p5, %r22, 16, 31, -1;
	shfl.sync.down.b32	%r23|%p6, %r21, 16, 31, -1;
	// begin inline asm
	mov.b64 %fd13, {%r23,%r24};
	// end inline asm
	add.f64 	%fd14, %fd22, %fd13;
	// begin inline asm
	mov.b64 {%r25,%r26}, %fd14;
	// end inline asm
	shfl.sync.down.b32	%r28|%p7, %r26, 8, 31, -1;
	shfl.sync.down.b32	%r27|%p8, %r25, 8, 31, -1;
	// begin inline asm
	mov.b64 %fd15, {%r27,%r28};
	// end inline asm
	add.f64 	%fd16, %fd14, %fd15;
	// begin inline asm
	mov.b64 {%r29,%r30}, %fd16;
	// end inline asm
	shfl.sync.down.b32	%r32|%p9, %r30, 4, 31, -1;
	shfl.sync.down.b32	%r31|%p10, %r29, 4, 31, -1;
	// begin inline asm
	mov.b64 %fd17, {%r31,%r32};
	// end inline asm
	add.f64 	%fd18, %fd16, %fd17;
	// begin inline asm
	mov.b64 {%r33,%r34}, %fd18;
	// end inline asm
	shfl.sync.down.b32	%r36|%p11, %r34, 2, 31, -1;
	shfl.sync.down.b32	%r35|%p12, %r33, 2, 31, -1;
	// begin inline asm
	mov.b64 %fd19, {%r35,%r36};
	// end inline asm
	add.f64 	%fd20, %fd18, %fd19;
	// begin inline asm
	mov.b64 {%r37,%r38}, %fd20;
	// end inline asm
	shfl.sync.down.b32	%r40|%p13, %r38, 1, 31, -1;
	shfl.sync.down.b32	%r39|%p14, %r37, 1, 31, -1;
	// begin inline asm
	mov.b64 %fd21, {%r39,%r40};
	// end inline asm
	add.f64 	%fd22, %fd20, %fd21;
$L__BB129_7:
	or.b32  	%r41, %r8, %r1;
	setp.ne.s32 	%p15, %r41, 0;
	@%p15 bra 	$L__BB129_9;
	cvta.to.global.u64 	%rd8, %rd2;
	mul.wide.u32 	%rd9, %r2, 8;
	add.s64 	%rd10, %rd8, %rd9;
	st.global.f64 	[%rd10], %fd22;
$L__BB129_9:
	ret;

}
	// .globl	_Z7reduce6IdLj2ELb0EEvPT_S1_j
.visible .entry _Z7reduce6IdLj2ELb0EEvPT_S1_j(
	.param .u64 .ptr .align 1 _Z7reduce6IdLj2ELb0EEvPT_S1_j_param_0,
	.param .u64 .ptr .align 1 _Z7reduce6IdLj2ELb0EEvPT_S1_j_param_1,
	.param .u32 _Z7reduce6IdLj2ELb0EEvPT_S1_j_param_2
)
{
	.reg .pred 	%p<16>;
	.reg .b32 	%r<43>;
	.reg .b64 	%rd<11>;
	.reg .b64 	%fd<26>;

	ld.param.u64 	%rd3, [_Z7reduce6IdLj2ELb0EEvPT_S1_j_param_0];
	ld.param.u64 	%rd2, [_Z7reduce6IdLj2ELb0EEvPT_S1_j_param_1];
	ld.param.u32 	%r9, [_Z7reduce6IdLj2ELb0EEvPT_S1_j_param_2];
	cvta.to.global.u64 	%rd1, %rd3;
	mov.u32 	%r1, %tid.x;
	mov.u32 	%r2, %ctaid.x;
	shl.b32 	%r10, %r2, 2;
	add.s32 	%r42, %r10, %r1;
	setp.ge.u32 	%p1, %r42, %r9;
	mov.f64 	%fd22, 0d0000000000000000;
	@%p1 bra 	$L__BB130_5;
	mov.u32 	%r11, %nctaid.x;
	shl.b32 	%r4, %r11, 2;
	mov.f64 	%fd22, 0d0000000000000000;
$L__BB130_2:
	mul.wide.u32 	%rd4, %r42, 8;
	add.s64 	%rd5, %rd1, %rd4;
	ld.global.f64 	%fd10, [%rd5];
	add.f64 	%fd22, %fd22, %fd10;
	add.s32 	%r6, %r42, 2;
	setp.ge.u32 	%p2, %r6, %r9;
	@%p2 bra 	$L__BB130_4;
	mul.wide.u32 	%rd6, %r6, 8;
	add.s64 	%rd7, %rd1, %rd6;
	ld.global.f64 	%fd11, [%rd7];
	add.f64 	%fd22, %fd22, %fd11;
$L__BB130_4:
	add.s32 	%r42, %r42, %r4;
	setp.lt.u32 	%p3, %r42, %r9;
	@%p3 bra 	$L__BB130_2;
$L__BB130_5:
	shl.b32 	%r12, %r1, 3;
	mov.u32 	%r13, __smem_d;
	add.s32 	%r14, %r13, %r12;
	st.shared.f64 	[%r14], %fd22;
	barrier.sync 	0;
	barrier.sync 	0;
	barrier.sync 	0;
	barrier.sync 	0;
	mov.u32 	%r15, %tid.y;
	mov.u32 	%r16, %tid.z;
	mov.u32 	%r17, %ntid.x;
	mov.u32 	%r18, %ntid.y;
	mad.lo.s32 	%r19, %r16, %r18, %r15;
	mul.lo.s32 	%r8, %r19, %r17;
	add.s32 	%r20, %r8, %r1;
	setp.gt.u32 	%p4, %r20, 31;
	@%p4 bra 	$L__BB130_7;
	// begin inline asm
	mov.b64 {%r21,%r22}, %fd22;
	// end inline asm
	shfl.sync.down.b32	%r24|%p5, %r22, 16, 31, -1;
	shfl.sync.down.b32	%r23|%p6, %r21, 16, 31, -1;
	// begin inline asm
	mov.b64 %fd13, {%r23,%r24};
	// end inline asm
	add.f64 	%fd14, %fd22, %fd13;
	// begin inline asm
	mov.b64 {%r25,%r26}, %fd14;
	// end inline asm
	shfl.sync.down.b32	%r28|%p7, %r26, 8, 31, -1;
	shfl.sync.down.b32	%r27|%p8, %r25, 8, 31, -1;
	// begin inline asm
	mov.b64 %fd15, {%r27,%r28};
	// end inline asm
	add.f64 	%fd16, %fd14, %fd15;
	// begin inline asm
	mov.b64 {%r29,%r30}, %fd16;
	// end inline asm
	shfl.sync.down.b32	%r32|%p9, %r30, 4, 31, -1;
	shfl.sync.down.b32	%r31|%p10, %r29, 4, 31, -1;
	// begin inline asm
	mov.b64 %fd17, {%r31,%r32};
	// end inline asm
	add.f64 	%fd18, %fd16, %fd17;
	// begin inline asm
	mov.b64 {%r33,%r34}, %fd18;
	// end inline asm
	shfl.sync.down.b32	%r36|%p11, %r34, 2, 31, -1;
	shfl.sync.down.b32	%r35|%p12, %r33, 2, 31, -1;
	// begin inline asm
	mov.b64 %fd19, {%r35,%r36};
	// end inline asm
	add.f64 	%fd20, %fd18, %fd19;
	// begin inline asm
	mov.b64 {%r37,%r38}, %fd20;
	// end inline asm
	shfl.sync.down.b32	%r40|%p13, %r38, 1, 31, -1;
	shfl.sync.down.b32	%r39|%p14, %r37, 1, 31, -1;
	// begin inline asm
	mov.b64 %fd21, {%r39,%r40};
	// end inline asm
	add.f64 	%fd22, %fd20, %fd21;
$L__BB130_7:
	or.b32  	%r41, %r8, %r1;
	setp.ne.s32 	%p15, %r41, 0;
	@%p15 bra 	$L__BB130_9;
	cvta.to.global.u64 	%rd8, %rd2;
	mul.wide.u32 	%rd9, %r2, 8;
	add.s64 	%rd10, %rd8, %rd9;
	st.global.f64 	[%rd10], %fd22;
$L__BB130_9:
	ret;

}
	// .globl	_Z7reduce6IdLj1ELb0EEvPT_S1_j
.visible .entry _Z7reduce6IdLj1ELb0EEvPT_S1_j(
	.param .u64 .ptr .align 1 _Z7reduce6IdLj1ELb0EEvPT_S1_j_param_0,
	.param .u64 .ptr .align 1 _Z7reduce6IdLj1ELb0EEvPT_S1_j_param_1,
	.param .u32 _Z7reduce6IdLj1ELb0EEvPT_S1_j_param_2
)
{
	.reg .pred 	%p<16>;
	.reg .b32 	%r<43>;
	.reg .b64 	%rd<9>;
	.reg .b64 	%fd<26>;

	ld.param.u64 	%rd3, [_Z7reduce6IdLj1ELb0EEvPT_S1_j_param_0];
	ld.param.u64 	%rd4, [_Z7reduce6IdLj1ELb0EEvPT_S1_j_param_1];
	ld.param.u32 	%r8, [_Z7reduce6IdLj1ELb0EEvPT_S1_j_param_2];
	mov.u32 	%r1, %tid.x;
	mov.u32 	%r2, %ctaid.x;
	shl.b32 	%r9, %r2, 1;
	add.s32 	%r42, %r9, %r1;
	setp.ge.u32 	%p1, %r42, %r8;
	mov.f64 	%fd22, 0d0000000000000000;
	@%p1 bra 	$L__BB131_5;
	mov.u32 	%r10, %nctaid.x;
	shl.b32 	%r4, %r10, 1;
	cvta.to.global.u64 	%rd1, %rd3;
	mov.f64 	%fd22, 0d0000000000000000;
$L__BB131_2:
	mul.wide.u32 	%rd5, %r42, 8;
	add.s64 	%rd2, %rd1, %rd5;
	ld.global.f64 	%fd10, [%rd2];
	add.f64 	%fd22, %fd22, %fd10;
	add.s32 	%r11, %r42, 1;
	setp.ge.u32 	%p2, %r11, %r8;
	@%p2 bra 	$L__BB131_4;
	ld.global.f64 	%fd11, [%rd2+8];
	add.f64 	%fd22, %fd22, %fd11;
$L__BB131_4:
	add.s32 	%r42, %r42, %r4;
	setp.lt.u32 	%p3, %r42, %r8;
	@%p3 bra 	$L__BB131_2;
$L__BB131_5:
	shl.b32 	%r12, %r1, 3;
	mov.u32 	%r13, __smem_d;
	add.s32 	%r14, %r13, %r12;
	st.shared.f64 	[%r14], %fd22;
	barrier.sync 	0;
	barrier.sync 	0;
	barrier.sync 	0;
	barrier.sync 	0;
	mov.u32 	%r15, %tid.y;
	mov.u32 	%r16, %tid.z;
	mov.u32 	%r17, %ntid.x;
	mov.u32 	%r18, %ntid.y;
	mad.lo.s32 	%r19, %r16, %r18, %r15;
	mul.lo.s32 	%r7, %r19, %r17;
	add.s32 	%r20, %r7, %r1;
	setp.gt.u32 	%p4, %r20, 31;
	@%p4 bra 	$L__BB131_7;
	// begin inline asm
	mov.b64 {%r21,%r22}, %fd22;
	// end inline asm
	shfl.sync.down.b32	%r24|%p5, %r22, 16, 31, -1;
	shfl.sync.down.b32	%r23|%p6, %r21, 16, 31, -1;
	// begin inline asm
	mov.b64 %fd13, {%r23,%r24};
	// end inline asm
	add.f64 	%fd14, %fd22, %fd13;
	// begin inline asm
	mov.b64 {%r25,%r26}, %fd14;
	// end inline asm
	shfl.sync.down.b32	%r28|%p7, %r26, 8, 31, -1;
	shfl.sync.down.b32	%r27|%p8, %r25, 8, 31, -1;
	// begin inline asm
	mov.b64 %fd15, {%r27,%r28};
	// end inline asm
	add.f64 	%fd16, %fd14, %fd15;
	// begin inline asm
	mov.b64 {%r29,%r30}, %fd16;
	// end inline asm
	shfl.sync.down.b32	%r32|%p9, %r30, 4, 31, -1;
	shfl.sync.down.b32	%r31|%p10, %r29, 4, 31, -1;
	// begin inline asm
	mov.b64 %fd17, {%r31,%r32};
	// end inline asm
	add.f64 	%fd18, %fd16, %fd17;
	// begin inline asm
	mov.b64 {%r33,%r34}, %fd18;
	// end inline asm
	shfl.sync.down.b32	%r36|%p11, %r34, 2, 31, -1;
	shfl.sync.down.b32	%r35|%p12, %r33, 2, 31, -1;
	// begin inline asm
	mov.b64 %fd19, {%r35,%r36};
	// end inline asm
	add.f64 	%fd20, %fd18, %fd19;
	// begin inline asm
	mov.b64 {%r37,%r38}, %fd20;
	// end inline asm
	shfl.sync.down.b32	%r40|%p13, %r38, 1, 31, -1;
	shfl.sync.down.b32	%r39|%p14, %r37, 1, 31, -1;
	// begin inline asm
	mov.b64 %fd21, {%r39,%r40};
	// end inline asm
	add.f64 	%fd22, %fd20, %fd21;
$L__BB131_7:
	or.b32  	%r41, %r7, %r1;
	setp.ne.s32 	%p15, %r41, 0;
	@%p15 bra 	$L__BB131_9;
	cvta.to.global.u64 	%rd6, %rd4;
	mul.wide.u32 	%rd7, %r2, 8;
	add.s64 	%rd8, %rd6, %rd7;
	st.global.f64 	[%rd8], %fd22;
$L__BB131_9:
	ret;

}


// ===== COMPILED SASS (sm_100) =====

	.target	sm_100

	.elftype	@"ET_EXEC"


//--------------------- .note.nv.tkinfo           --------------------------
	.section	.note.nv.tkinfo,"",@"SHT_NOTE"
	.sectionflags	@"SHF_NOTE_NV_TKINFO"
	.tkinfo
        /*0018*/ 	.word	0x00000002
        /*0030*/ 	.string	""
        /*0030*/ 	.string	"ptxas"
        /*0030*/ 	.string	"Cuda compilation tools, release 13.0, V13.0.88"
        /*0030*/ 	.string	"Build cuda_13.0.r13.0/compiler.36424714_0"
        /*0030*/ 	.string	"-arch sm_100 -m 64 "



//--------------------- .note.nv.cuinfo           --------------------------
	.section	.note.nv.cuinfo,"",@"SHT_NOTE"
	.sectionflags	@"SHF_NOTE_NV_CUINFO"
        /*0018*/ 	.short	0x0002
        /*001a*/ 	.short	0x0064
        /*001c*/ 	.short	0x0082
	.zero		2


//--------------------- .nv.info                  --------------------------
	.section	.nv.info,"",@"SHT_CUDA_INFO"
	.align	4


	//----- nvinfo : EIATTR_REGCOUNT
	.align		4
        /*0000*/ 	.byte	0x04, 0x2f
        /*0002*/ 	.short	(.L_1 - .L_0)
	.align		4
.L_0:
        /*0004*/ 	.word	index@(_Z7reduce0IiEvPT_S1_j)
        /*0008*/ 	.word	0x0000000b


	//----- nvinfo : EIATTR_FRAME_SIZE
	.align		4
.L_1:
        /*000c*/ 	.byte	0x04, 0x11
        /*000e*/ 	.short	(.L_3 - .L_2)
	.align		4
.L_2:
        /*0010*/ 	.word	index@(_Z7reduce0IiEvPT_S1_j)
        /*0014*/ 	.word	0x00000000


	//----- nvinfo : EIATTR_REGCOUNT
	.align		4
.L_3:
        /*0018*/ 	.byte	0x04, 0x2f
        /*001a*/ 	.short	(.L_5 - .L_4)
	.align		4
.L_4:
        /*001c*/ 	.word	index@(_Z7reduce1IiEvPT_S1_j)
        /*0020*/ 	.word	0x0000000a


	//----- nvinfo : EIATTR_FRAME_SIZE
	.align		4
.L_5:
        /*0024*/ 	.byte	0x04, 0x11
        /*0026*/ 	.short	(.L_7 - .L_6)
	.align		4
.L_6:
        /*0028*/ 	.word	index@(_Z7reduce1IiEvPT_S1_j)
        /*002c*/ 	.word	0x00000000


	//----- nvinfo : EIATTR_REGCOUNT
	.align		4
.L_7:
        /*0030*/ 	.byte	0x04, 0x2f
        /*0032*/ 	.short	(.L_9 - .L_8)
	.align		4
.L_8:
        /*0034*/ 	.word	index@(_Z7reduce2IiEvPT_S1_j)
        /*0038*/ 	.word	0x0000000b


	//----- nvinfo : EIATTR_FRAME_SIZE
	.align		4
.L_9:
        /*003c*/ 	.byte	0x04, 0x11
        /*003e*/ 	.short	(.L_11 - .L_10)
	.align		4
.L_10:
        /*0040*/ 	.word	index@(_Z7reduce2IiEvPT_S1_j)
        /*0044*/ 	.word	0x00000000


	//----- nvinfo : EIATTR_REGCOUNT
	.align		4
.L_11:
        /*0048*/ 	.byte	0x04, 0x2f
        /*004a*/ 	.short	(.L_13 - .L_12)
	.align		4
.L_12:
        /*004c*/ 	.word	index@(_Z7reduce3IiEvPT_S1_j)
        /*0050*/ 	.word	0x0000000f


	//----- nvinfo : EIATTR_FRAME_SIZE
	.align		4
.L_13:
        /*0054*/ 	.byte	0x04, 0x11
        /*0056*/ 	.short	(.L_15 - .L_14)
	.align		4
.L_14:
        /*0058*/ 	.word	index@(_Z7reduce3IiEvPT_S1_j)
        /*005c*/ 	.word	0x00000000


	//----- nvinfo : EIATTR_REGCOUNT
	.align		4
.L_15:
        /*0060*/ 	.byte	0x04, 0x2f
        /*0062*/ 	.short	(.L_17 - .L_16)
	.align		4
.L_16:
        /*0064*/ 	.word	index@(_Z7reduce4IiLj512EEvPT_S1_j)
        /*0068*/ 	.word	0x0000000f


	//----- nvinfo : EIATTR_FRAME_SIZE
	.align		4
.L_17:
        /*006c*/ 	.byte	0x04, 0x11
        /*006e*/ 	.short	(.L_19 - .L_18)
	.align		4
.L_18:
        /*0070*/ 	.word	index@(_Z7reduce4IiLj512EEvPT_S1_j)
        /*0074*/ 	.word	0x00000000


	//----- nvinfo : EIATTR_REGCOUNT
	.align		4
.L_19:
        /*0078*/ 	.byte	0x04, 0x2f
        /*007a*/ 	.short	(.L_21 - .L_20)
	.align		4
.L_20:
        /*007c*/ 	.word	index@(_Z7reduce4IiLj256EEvPT_S1_j)
        /*0080*/ 	.word	0x0000000f


	//----- nvinfo : EIATTR_FRAME_SIZE
	.align		4
.L_21:
        /*0084*/ 	.byte	0x04, 0x11
        /*0086*/ 	.short	(.L_23 - .L_22)
	.align		4
.L_22:
        /*0088*/ 	.word	index@(_Z7reduce4IiLj256EEvPT_S1_j)
        /*008c*/ 	.word	0x00000000


	//----- nvinfo : EIATTR_REGCOUNT
	.align		4
.L_23:
        /*0090*/ 	.byte	0x04, 0x2f
        /*0092*/ 	.short	(.L_25 - .L_24)
	.align		4
.L_24:
        /*0094*/ 	.word	index@(_Z7reduce4IiLj128EEvPT_S1_j)
        /*0098*/ 	.word	0x0000000f


	//----- nvinfo : EIATTR_FRAME_SIZE
	.align		4
.L_25:
        /*009c*/ 	.byte	0x04, 0x11
        /*009e*/ 	.short	(.L_27 - .L_26)
	.align		4
.L_26:
        /*00a0*/ 	.word	index@(_Z7reduce4IiLj128EEvPT_S1_j)
        /*00a4*/ 	.word	0x00000000


	//----- nvinfo : EIATTR_REGCOUNT
	.align		4
.L_27:
        /*00a8*/ 	.byte	0x04, 0x2f
        /*00aa*/ 	.short	(.L_29 - .L_28)
	.align		4
.L_28:
        /*00ac*/ 	.word	index@(_Z7reduce4IiLj64EEvPT_S1_j)
        /*00b0*/ 	.word	0x0000000f


	//----- nvinfo : EIATTR_FRAME_SIZE
	.align		4
.L_29:
        /*00b4*/ 	.byte	0x04, 0x11
        /*00b6*/ 	.short	(.L_31 - .L_30)
	.align		4
.L_30:
        /*00b8*/ 	.word	index@(_Z7reduce4IiLj64EEvPT_S1_j)
        /*00bc*/ 	.word	0x00000000


	//----- nvinfo : EIATTR_REGCOUNT
	.align		4
.L_31:
        /*00c0*/ 	.byte	0x04, 0x2f
        /*00c2*/ 	.short	(.L_33 - .L_32)
	.align		4
.L_32:
        /*00c4*/ 	.word	index@(_Z7reduce4IiLj32EEvPT_S1_j)
        /*00c8*/ 	.word	0x0000000f


	//----- nvinfo : EIATTR_FRAME_SIZE
	.align		4
.L_33:
        /*00cc*/ 	.byte	0x04, 0x11
        /*00ce*/ 	.short	(.L_35 - .L_34)
	.align		4
.L_34:
        /*00d0*/ 	.word	index@(_Z7reduce4IiLj32EEvPT_S1_j)
        /*00d4*/ 	.word	0x00000000


	//----- nvinfo : EIATTR_REGCOUNT
	.align		4
.L_35:
        /*00d8*/ 	.byte	0x04, 0x2f
        /*00da*/ 	.short	(.L_37 - .L_36)
	.align		4
.L_36:
        /*00dc*/ 	.word	index@(_Z7reduce4IiLj16EEvPT_S1_j)
        /*00e0*/ 	.word	0x0000000f


	//----- nvinfo : EIATTR_FRAME_SIZE
	.align		4
.L_37:
        /*00e4*/ 	.byte	0x04, 0x11
        /*00e6*/ 	.short	(.L_39 - .L_38)
	.align		4
.L_38:
        /*00e8*/ 	.word	index@(_Z7reduce4IiLj16EEvPT_S1_j)
        /*00ec*/ 	.word	0x00000000


	//----- nvinfo : EIATTR_REGCOUNT
	.align		4
.L_39:
        /*00f0*/ 	.byte	0x04, 0x2f
        /*00f2*/ 	.short	(.L_41 - .L_40)
	.align		4
.L_40:
        /*00f4*/ 	.word	index@(_Z7reduce4IiLj8EEvPT_S1_j)
        /*00f8*/ 	.word	0x0000000f


	//----- nvinfo : EIATTR_FRAME_SIZE
	.align		4
.L_41:
        /*00fc*/ 	.byte	0x04, 0x11
        /*00fe*/ 	.short	(.L_43 - .L_42)
	.align		4
.L_42:
        /*0100*/ 	.word	index@(_Z7reduce4IiLj8EEvPT_S1_j)
        /*0104*/ 	.word	0x00000000


	//----- nvinfo : EIATTR_REGCOUNT
	.align		4
.L_43:
        /*0108*/ 	.byte	0x04, 0x2f
        /*010a*/ 	.short	(.L_45 - .L_44)
	.align		4
.L_44:
        /*010c*/ 	.word	index@(_Z7reduce4IiLj4EEvPT_S1_j)
        /*0110*/ 	.word	0x0000000f


	//----- nvinfo : EIATTR_FRAME_SIZE
	.align		4
.L_45:
        /*0114*/ 	.byte	0x04, 0x11
        /*0116*/ 	.short	(.L_47 - .L_46)
	.align		4
.L_46:
        /*0118*/ 	.word	index@(_Z7reduce4IiLj4EEvPT_S1_j)
        /*011c*/ 	.word	0x00000000


	//----- nvinfo : EIATTR_REGCOUNT
	.align		4
.L_47:
        /*0120*/ 	.byte	0x04, 0x2f
        /*0122*/ 	.short	(.L_49 - .L_48)
	.align		4
.L_48:
        /*0124*/ 	.word	index@(_Z7reduce4IiLj2EEvPT_S1_j)
        /*0128*/ 	.word	0x0000000f


	//----- nvinfo : EIATTR_FRAME_SIZE
	.align		4
.L_49:
        /*012c*/ 	.byte	0x04, 0x11
        /*012e*/ 	.short	(.L_51 - .L_50)
	.align		4
.L_50:
        /*0130*/ 	.word	index@(_Z7reduce4IiLj2EEvPT_S1_j)
        /*0134*/ 	.word	0x00000000


	//----- nvinfo : EIATTR_REGCOUNT
	.align		4
.L_51:
        /*0138*/ 	.byte	0x04, 0x2f
        /*013a*/ 	.short	(.L_53 - .L_52)
	.align		4
.L_52:
        /*013c*/ 	.word	index@(_Z7reduce4IiLj1EEvPT_S1_j)
        /*0140*/ 	.word	0x0000000f


	//----- nvinfo : EIATTR_FRAME_SIZE
	.align		4
.L_53:
        /*0144*/ 	.byte	0x04, 0x11
        /*0146*/ 	.short	(.L_55 - .L_54)
	.align		4
.L_54:
        /*0148*/ 	.word	index@(_Z7reduce4IiLj1EEvPT_S1_j)
        /*014c*/ 	.word	0x00000000


	//----- nvinfo : EIATTR_REGCOUNT
	.align		4
.L_55:
        /*0150*/ 	.byte	0x04, 0x2f
        /*0152*/ 	.short	(.L_57 - .L_56)
	.align		4
.L_56:
        /*0154*/ 	.word	index@(_Z7reduce5IiLj512EEvPT_S1_j)
        /*0158*/ 	.word	0x0000000f


	//----- nvinfo : EIATTR_FRAME_SIZE
	.align		4
.L_57:
        /*015c*/ 	.byte	0x04, 0x11
        /*015e*/ 	.short	(.L_59 - .L_58)
	.align		4
.L_58:
        /*0160*/ 	.word	index@(_Z7reduce5IiLj512EEvPT_S1_j)
        /*0164*/ 	.word	0x00000000


	//----- nvinfo : EIATTR_REGCOUNT
	.align		4
.L_59:
        /*0168*/ 	.byte	0x04, 0x2f
        /*016a*/ 	.short	(.L_61 - .L_60)
	.align		4
.L_60:
        /*016c*/ 	.word	index@(_Z7reduce5IiLj256EEvPT_S1_j)
        /*0170*/ 	.word	0x0000000f


	//----- nvinfo : EIATTR_FRAME_SIZE
	.align		4
.L_61:
        /*0174*/ 	.byte	0x04, 0x11
        /*0176*/ 	.short	(.L_63 - .L_62)
	.align		4
.L_62:
        /*0178*/ 	.word	index@(_Z7reduce5IiLj256EEvPT_S1_j)
        /*017c*/ 	.word	0x00000000


	//----- nvinfo : EIATTR_REGCOUNT
	.align		4
.L_63:
        /*0180*/ 	.byte	0x04, 0x2f
        /*0182*/ 	.short	(.L_65 - .L_64)
	.align		4
.L_64:
        /*0184*/ 	.word	index@(_Z7reduce5IiLj128EEvPT_S1_j)
        /*0188*/ 	.word	0x0000000f


	//----- nvinfo : EIATTR_FRAME_SIZE
	.align		4
.L_65:
        /*018c*/ 	.byte	0x04, 0x11
        /*018e*/ 	.short	(.L_67 - .L_66)
	.align		4
.L_66:
        /*0190*/ 	.word	index@(_Z7reduce5IiLj128EEvPT_S1_j)
        /*0194*/ 	.word	0x00000000


	//----- nvinfo : EIATTR_REGCOUNT
	.align		4
.L_67:
        /*0198*/ 	.byte	0x04, 0x2f
        /*019a*/ 	.short	(.L_69 - .L_68)
	.align		4
.L_68:
        /*019c*/ 	.word	index@(_Z7reduce5IiLj64EEvPT_S1_j)
        /*01a0*/ 	.word	0x0000000f


	//----- nvinfo : EIATTR_FRAME_SIZE
	.align		4
.L_69:
        /*01a4*/ 	.byte	0x04, 0x11
        /*01a6*/ 	.short	(.L_71 - .L_70)
	.align		4
.L_70:
        /*01a8*/ 	.word	index@(_Z7reduce5IiLj64EEvPT_S1_j)
        /*01ac*/ 	.word	0x00000000


	//----- nvinfo : EIATTR_REGCOUNT
	.align		4
.L_71:
        /*01b0*/ 	.byte	0x04, 0x2f
        /*01b2*/ 	.short	(.L_73 - .L_72)
	.align		4
.L_72:
        /*01b4*/ 	.word	index@(_Z7reduce5IiLj32EEvPT_S1_j)
        /*01b8*/ 	.word	0x0000000f


	//----- nvinfo : EIATTR_FRAME_SIZE
	.align		4
.L_73:
        /*01bc*/ 	.byte	0x04, 0x11
        /*01be*/ 	.short	(.L_75 - .L_74)
	.align		4
.L_74:
        /*01c0*/ 	.word	index@(_Z7reduce5IiLj32EEvPT_S1_j)
        /*01c4*/ 	.word	0x00000000


	//----- nvinfo : EIATTR_REGCOUNT
	.align		4
.L_75:
        /*01c8*/ 	.byte	0x04, 0x2f
        /*01ca*/ 	.short	(.L_77 - .L_76)
	.align		4
.L_76:
        /*01cc*/ 	.word	index@(_Z7reduce5IiLj16EEvPT_S1_j)
        /*01d0*/ 	.word	0x0000000f


	//----- nvinfo : EIATTR_FRAME_SIZE
	.align		4
.L_77:
        /*01d4*/ 	.byte	0x04, 0x11
        /*01d6*/ 	.short	(.L_79 - .L_78)
	.align		4
.L_78:
        /*01d8*/ 	.word	index@(_Z7reduce5IiLj16EEvPT_S1_j)
        /*01dc*/ 	.word	0x00000000


	//----- nvinfo : EIATTR_REGCOUNT
	.align		4
.L_79:
        /*01e0*/ 	.byte	0x04, 0x2f
        /*01e2*/ 	.short	(.L_81 - .L_80)
	.align		4
.L_80:
        /*01e4*/ 	.word	index@(_Z7reduce5IiLj8EEvPT_S1_j)
        /*01e8*/ 	.word	0x0000000f


	//----- nvinfo : EIATTR_FRAME_SIZE
	.align		4
.L_81:
        /*01ec*/ 	.byte	0x04, 0x11
        /*01ee*/ 	.short	(.L_83 - .L_82)
	.align		4
.L_82:
        /*01f0*/ 	.word	index@(_Z7reduce5IiLj8EEvPT_S1_j)
        /*01f4*/ 	.word	0x00000000


	//----- nvinfo : EIATTR_REGCOUNT
	.align		4
.L_83:
        /*01f8*/ 	.byte	0x04, 0x2f
        /*01fa*/ 	.short	(.L_85 - .L_84)
	.align		4
.L_84:
        /*01fc*/ 	.word	index@(_Z7reduce5IiLj4EEvPT_S1_j)
        /*0200*/ 	.word	0x0000000f


	//----- nvinfo : EIATTR_FRAME_SIZE
	.align		4
.L_85:
        /*0204*/ 	.byte	0x04, 0x11
        /*0206*/ 	.short	(.L_87 - .L_86)
	.align		4
.L_86:
        /*0208*/ 	.word	index@(_Z7reduce5IiLj4EEvPT_S1_j)
        /*020c*/ 	.word	0x00000000


	//----- nvinfo : EIATTR_REGCOUNT
	.align		4
.L_87:
        /*0210*/ 	.byte	0x04, 0x2f
        /*0212*/ 	.short	(.L_89 - .L_88)
	.align		4
.L_88:
        /*0214*/ 	.word	index@(_Z7reduce5IiLj2EEvPT_S1_j)
        /*0218*/ 	.word	0x0000000f


	//----- nvinfo : EIATTR_FRAME_SIZE
	.align		4
.L_89:
        /*021c*/ 	.byte	0x04, 0x11
        /*021e*/ 	.short	(.L_91 - .L_90)
	.align		4
.L_90:
        /*0220*/ 	.word	index@(_Z7reduce5IiLj2EEvPT_S1_j)
        /*0224*/ 	.word	0x00000000


	//----- nvinfo : EIATTR_REGCOUNT
	.align		4
.L_91:
        /*0228*/ 	.byte	0x04, 0x2f
        /*022a*/ 	.short	(.L_93 - .L_92)
	.align		4
.L_92:
        /*022c*/ 	.word	index@(_Z7reduce5IiLj1EEvPT_S1_j)
        /*0230*/ 	.word	0x0000000f


	//----- nvinfo : EIATTR_FRAME_SIZE
	.align		4
.L_93:
        /*0234*/ 	.byte	0x04, 0x11
        /*0236*/ 	.short	(.L_95 - .L_94)
	.align		4
.L_94:
        /*0238*/ 	.word	index@(_Z7reduce5IiLj1EEvPT_S1_j)
        /*023c*/ 	.word	0x00000000


	//----- nvinfo : EIATTR_REGCOUNT
	.align		4
.L_95:
        /*0240*/ 	.byte	0x04, 0x2f
        /*0242*/ 	.short	(.L_97 - .L_96)
	.align		4
.L_96:
        /*0244*/ 	.word	index@(_Z7reduce6IiLj512ELb1EEvPT_S1_j)
        /*0248*/ 	.word	0x00000010


	//----- nvinfo : EIATTR_FRAME_SIZE
	.align		4
.L_97:
        /*024c*/ 	.byte	0x04, 0x11
        /*024e*/ 	.short	(.L_99 - .L_98)
	.align		4
.L_98:
        /*0250*/ 	.word	index@(_Z7reduce6IiLj512ELb1EEvPT_S1_j)
        /*0254*/ 	.word	0x00000000


	//----- nvinfo : EIATTR_REGCOUNT
	.align		4
.L_99:
        /*0258*/ 	.byte	0x04, 0x2f
        /*025a*/ 	.short	(.L_101 - .L_100)
	.align		4
.L_100:
        /*025c*/ 	.word	index@(_Z7reduce6IiLj256ELb1EEvPT_S1_j)
        /*0260*/ 	.word	0x00000010


	//----- nvinfo : EIATTR_FRAME_SIZE
	.align		4
.L_101:
        /*0264*/ 	.byte	0x04, 0x11
        /*0266*/ 	.short	(.L_103 - .L_102)
	.align		4
.L_102:
        /*0268*/ 	.word	index@(_Z7reduce6IiLj256ELb1EEvPT_S1_j)
        /*026c*/ 	.word	0x00000000


	//----- nvinfo : EIATTR_REGCOUNT
	.align		4
.L_103:
        /*0270*/ 	.byte	0x04, 0x2f
        /*0272*/ 	.short	(.L_105 - .L_104)
	.align		4
.L_104:
        /*0274*/ 	.word	index@(_Z7reduce6IiLj128ELb1EEvPT_S1_j)
        /*0278*/ 	.word	0x00000010


	//----- nvinfo : EIATTR_FRAME_SIZE
	.align		4
.L_105:
        /*027c*/ 	.byte	0x04, 0x11
        /*027e*/ 	.short	(.L_107 - .L_106)
	.align		4
.L_106:
        /*0280*/ 	.word	index@(_Z7reduce6IiLj128ELb1EEvPT_S1_j)
        /*0284*/ 	.word	0x00000000


	//----- nvinfo : EIATTR_REGCOUNT
	.align		4
.L_107:
        /*0288*/ 	.byte	0x04, 0x2f
        /*028a*/ 	.short	(.L_109 - .L_108)
	.align		4
.L_108:
        /*028c*/ 	.word	index@(_Z7reduce6IiLj64ELb1EEvPT_S1_j)
        /*0290*/ 	.word	0x00000010


	//----- nvinfo : EIATTR_FRAME_SIZE
	.align		4
.L_109:
        /*0294*/ 	.byte	0x04, 0x11
        /*0296*/ 	.short	(.L_111 - .L_110)
	.align		4
.L_110:
        /*0298*/ 	.word	index@(_Z7reduce6IiLj64ELb1EEvPT_S1_j)
        /*029c*/ 	.word	0x00000000


	//----- nvinfo : EIATTR_REGCOUNT
	.align		4
.L_111:
        /*02a0*/ 	.byte	0x04, 0x2f
        /*02a2*/ 	.short	(.L_113 - .L_112)
	.align		4
.L_112:
        /*02a4*/ 	.word	index@(_Z7reduce6IiLj32ELb1EEvPT_S1_j)
        /*02a8*/ 	.word	0x00000010


	//----- nvinfo : EIATTR_FRAME_SIZE
	.align		4
.L_113:
        /*02ac*/ 	.byte	0x04, 0x11
        /*02ae*/ 	.short	(.L_115 - .L_114)
	.align		4
.L_114:
        /*02b0*/ 	.word	index@(_Z7reduce6IiLj32ELb1EEvPT_S1_j)
        /*02b4*/ 	.word	0x00000000


	//----- nvinfo : EIATTR_REGCOUNT
	.align		4
.L_115:
        /*02b8*/ 	.byte	0x04, 0x2f
        /*02ba*/ 	.short	(.L_117 - .L_116)
	.align		4
.L_116:
        /*02bc*/ 	.word	index@(_Z7reduce6IiLj16ELb1EEvPT_S1_j)
        /*02c0*/ 	.word	0x00000010


	//----- nvinfo : EIATTR_FRAME_SIZE
	.align		4
.L_117:
        /*02c4*/ 	.byte	0x04, 0x11
        /*02c6*/ 	.short	(.L_119 - .L_118)
	.align		4
.L_118:
        /*02c8*/ 	.word	index@(_Z7reduce6IiLj16ELb1EEvPT_S1_j)
        /*02cc*/ 	.word	0x00000000


	//----- nvinfo : EIATTR_REGCOUNT
	.align		4
.L_119:
        /*02d0*/ 	.byte	0x04, 0x2f
        /*02d2*/ 	.short	(.L_121 - .L_120)
	.align		4
.L_120:
        /*02d4*/ 	.word	index@(_Z7reduce6IiLj8ELb1EEvPT_S1_j)
        /*02d8*/ 	.word	0x00000010


	//----- nvinfo : EIATTR_FRAME_SIZE
	.align		4
.L_121:
        /*02dc*/ 	.byte	0x04, 0x11
        /*02de*/ 	.short	(.L_123 - .L_122)
	.align		4
.L_122:
        /*02e0*/ 	.word	index@(_Z7reduce6IiLj8ELb1EEvPT_S1_j)
        /*02e4*/ 	.word	0x00000000


	//----- nvinfo : EIATTR_REGCOUNT
	.align		4
.L_123:
        /*02e8*/ 	.byte	0x04, 0x2f
        /*02ea*/ 	.short	(.L_125 - .L_124)
	.align		4
.L_124:
        /*02ec*/ 	.word	index@(_Z7reduce6IiLj4ELb1EEvPT_S1_j)
        /*02f0*/ 	.word	0x00000010


	//----- nvinfo : EIATTR_FRAME_SIZE
	.align		4
.L_125:
        /*02f4*/ 	.byte	0x04, 0x11
        /*02f6*/ 	.short	(.L_127 - .L_126)
	.align		4
.L_126:
        /*02f8*/ 	.word	index@(_Z7reduce6IiLj4ELb1EEvPT_S1_j)
        /*02fc*/ 	.word	0x00000000


	//----- nvinfo : EIATTR_REGCOUNT
	.align		4
.L_127:
        /*0300*/ 	.byte	0x04, 0x2f
        /*0302*/ 	.short	(.L_129 - .L_128)
	.align		4
.L_128:
        /*0304*/ 	.word	index@(_Z7reduce6IiLj2ELb1EEvPT_S1_j)
        /*0308*/ 	.word	0x00000010


	//----- nvinfo : EIATTR_FRAME_SIZE
	.align		4
.L_129:
        /*030c*/ 	.byte	0x04, 0x11
        /*030e*/ 	.short	(.L_131 - .L_130)
	.align		4
.L_130:
        /*0310*/ 	.word	index@(_Z7reduce6IiLj2ELb1EEvPT_S1_j)
        /*0314*/ 	.word	0x00000000


	//----- nvinfo : EIATTR_REGCOUNT
	.align		4
.L_131:
        /*0318*/ 	.byte	0x04, 0x2f
        /*031a*/ 	.short	(.L_133 - .L_132)
	.align		4
.L_132:
        /*031c*/ 	.word	index@(_Z7reduce6IiLj1ELb1EEvPT_S1_j)
        /*0320*/ 	.word	0x0000000f


	//----- nvinfo : EIATTR_FRAME_SIZE
	.align		4
.L_133:
        /*0324*/ 	.byte	0x04, 0x11
        /*0326*/ 	.short	(.L_135 - .L_134)
	.align		4
.L_134:
        /*0328*/ 	.word	index@(_Z7reduce6IiLj1ELb1EEvPT_S1_j)
        /*032c*/ 	.word	0x00000000


	//----- nvinfo : EIATTR_REGCOUNT
	.align		4
.L_135:
        /*0330*/ 	.byte	0x04, 0x2f
        /*0332*/ 	.short	(.L_137 - .L_136)
	.align		4
.L_136:
        /*0334*/ 	.word	index@(_Z7reduce6IiLj512ELb0EEvPT_S1_j)
        /*0338*/ 	.word	0x00000010


	//----- nvinfo : EIATTR_FRAME_SIZE
	.align		4
.L_137:
        /*033c*/ 	.byte	0x04, 0x11
        /*033e*/ 	.short	(.L_139 - .L_138)
	.align		4
.L_138:
        /*0340*/ 	.word	index@(_Z7reduce6IiLj512ELb0EEvPT_S1_j)
        /*0344*/ 	.word	0x00000000


	//----- nvinfo : EIATTR_REGCOUNT
	.align		4
.L_139:
        /*0348*/ 	.byte	0x04, 0x2f
        /*034a*/ 	.short	(.L_141 - .L_140)
	.align		4
.L_140:
        /*034c*/ 	.word	index@(_Z7reduce6IiLj256ELb0EEvPT_S1_j)
        /*0350*/ 	.word	0x00000010


	//----- nvinfo : EIATTR_FRAME_SIZE
	.align		4
.L_141:
        /*0354*/ 	.byte	0x04, 0x11
        /*0356*/ 	.short	(.L_143 - .L_142)
	.align		4
.L_142:
        /*0358*/ 	.word	index@(_Z7reduce6IiLj256ELb0EEvPT_S1_j)
        /*035c*/ 	.word	0x00000000


	//----- nvinfo : EIATTR_REGCOUNT
	.align		4
.L_143:
        /*0360*/ 	.byte	0x04, 0x2f
        /*0362*/ 	.short	(.L_145 - .L_144)
	.align		4
.L_144:
        /*0364*/ 	.word	index@(_Z7reduce6IiLj128ELb0EEvPT_S1_j)
        /*0368*/ 	.word	0x00000010


	//----- nvinfo : EIATTR_FRAME_SIZE
	.align		4
.L_145:
        /*036c*/ 	.byte	0x04, 0x11
        /*036e*/ 	.short	(.L_147 - .L_146)
	.align		4
.L_146:
        /*0370*/ 	.word	index@(_Z7reduce6IiLj128ELb0EEvPT_S1_j)
        /*0374*/ 	.word	0x00000000


	//----- nvinfo : EIATTR_REGCOUNT
	.align		4
.L_147:
        /*0378*/ 	.byte	0x04, 0x2f
        /*037a*/ 	.short	(.L_149 - .L_148)
	.align		4
.L_148:
        /*037c*/ 	.word	index@(_Z7reduce6IiLj64ELb0EEvPT_S1_j)
        /*0380*/ 	.word	0x00000010


	//----- nvinfo : EIATTR_FRAME_SIZE
	.align		4
.L_149:
        /*0384*/ 	.byte	0x04, 0x11
        /*0386*/ 	.short	(.L_151 - .L_150)
	.align		4
.L_150:
        /*0388*/ 	.word	index@(_Z7reduce6IiLj64ELb0EEvPT_S1_j)
        /*038c*/ 	.word	0x00000000


	//----- nvinfo : EIATTR_REGCOUNT
	.align		4
.L_151:
        /*0390*/ 	.byte	0x04, 0x2f
        /*0392*/ 	.short	(.L_153 - .L_152)
	.align		4
.L_152:
        /*0394*/ 	.word	index@(_Z7reduce6IiLj32ELb0EEvPT_S1_j)
        /*0398*/ 	.word	0x0000000f


	//----- nvinfo : EIATTR_FRAME_SIZE
	.align		4
.L_153:
        /*039c*/ 	.byte	0x04, 0x11
        /*039e*/ 	.short	(.L_155 - .L_154)
	.align		4
.L_154:
        /*03a0*/ 	.word	index@(_Z7reduce6IiLj32ELb0EEvPT_S1_j)
        /*03a4*/ 	.word	0x00000000


	//----- nvinfo : EIATTR_REGCOUNT
	.align		4
.L_155:
        /*03a8*/ 	.byte	0x04, 0x2f
        /*03aa*/ 	.short	(.L_157 - .L_156)
	.align		4
.L_156:
        /*03ac*/ 	.word	index@(_Z7reduce6IiLj16ELb0EEvPT_S1_j)
        /*03b0*/ 	.word	0x0000000f


	//----- nvinfo : EIATTR_FRAME_SIZE
	.align		4
.L_157:
        /*03b4*/ 	.byte	0x04, 0x11
        /*03b6*/ 	.short	(.L_159 - .L_158)
	.align		4
.L_158:
        /*03b8*/ 	.word	index@(_Z7reduce6IiLj16ELb0EEvPT_S1_j)
        /*03bc*/ 	.word	0x00000000


	//----- nvinfo : EIATTR_REGCOUNT
	.align		4
.L_159:
        /*03c0*/ 	.byte	0x04, 0x2f
        /*03c2*/ 	.short	(.L_161 - .L_160)
	.align		4
.L_160:
        /*03c4*/ 	.word	index@(_Z7reduce6IiLj8ELb0EEvPT_S1_j)
        /*03c8*/ 	.word	0x0000000f


	//----- nvinfo : EIATTR_FRAME_SIZE
	.align		4
.L_161:
        /*03cc*/ 	.byte	0x04, 0x11
        /*03ce*/ 	.short	(.L_163 - .L_162)
	.align		4
.L_162:
        /*03d0*/ 	.word	index@(_Z7reduce6IiLj8ELb0EEvPT_S1_j)
        /*03d4*/ 	.word	0x00000000


	//----- nvinfo : EIATTR_REGCOUNT
	.align		4
.L_163:
        /*03d8*/ 	.byte	0x04, 0x2f
        /*03da*/ 	.short	(.L_165 - .L_164)
	.align		4
.L_164:
        /*03dc*/ 	.word	index@(_Z7reduce6IiLj4ELb0EEvPT_S1_j)
        /*03e0*/ 	.word	0x0000000f


	//----- nvinfo : EIATTR_FRAME_SIZE
	.align		4
.L_165:
        /*03e4*/ 	.byte	0x04, 0x11
        /*03e6*/ 	.short	(.L_167 - .L_166)
	.align		4
.L_166:
        /*03e8*/ 	.word	index@(_Z7reduce6IiLj4ELb0EEvPT_S1_j)
        /*03ec*/ 	.word	0x00000000


	//----- nvinfo : EIATTR_REGCOUNT
	.align		4
.L_167:
        /*03f0*/ 	.byte	0x04, 0x2f
        /*03f2*/ 	.short	(.L_169 - .L_168)
	.align		4
.L_168:
        /*03f4*/ 	.word	index@(_Z7reduce6IiLj2ELb0EEvPT_S1_j)
        /*03f8*/ 	.word	0x0000000f


	//----- nvinfo : EIATTR_FRAME_SIZE
	.align		4
.L_169:
        /*03fc*/ 	.byte	0x04, 0x11
        /*03fe*/ 	.short	(.L_171 - .L_170)
	.align		4
.L_170:
        /*0400*/ 	.word	index@(_Z7reduce6IiLj2ELb0EEvPT_S1_j)
        /*0404*/ 	.word	0x00000000


	//----- nvinfo : EIATTR_REGCOUNT
	.align		4
.L_171:
        /*0408*/ 	.byte	0x04, 0x2f
        /*040a*/ 	.short	(.L_173 - .L_172)
	.align		4
.L_172:
        /*040c*/ 	.word	index@(_Z7reduce6IiLj1ELb0EEvPT_S1_j)
        /*0410*/ 	.word	0x00000010


	//----- nvinfo : EIATTR_FRAME_SIZE
	.align		4
.L_173:
        /*0414*/ 	.byte	0x04, 0x11
        /*0416*/ 	.short	(.L_175 - .L_174)
	.align		4
.L_174:
        /*0418*/ 	.word	index@(_Z7reduce6IiLj1ELb0EEvPT_S1_j)
        /*041c*/ 	.word	0x00000000


	//----- nvinfo : EIATTR_REGCOUNT
	.align		4
.L_175:
        /*0420*/ 	.byte	0x04, 0x2f
        /*0422*/ 	.short	(.L_177 - .L_176)
	.align		4
.L_176:
        /*0424*/ 	.word	index@(_Z7reduce0IfEvPT_S1_j)
        /*0428*/ 	.word	0x0000000b


	//----- nvinfo : EIATTR_FRAME_SIZE
	.align		4
.L_177:
        /*042c*/ 	.byte	0x04, 0x11
        /*042e*/ 	.short	(.L_179 - .L_178)
	.align		4
.L_178:
        /*0430*/ 	.word	index@(_Z7reduce0IfEvPT_S1_j)
        /*0434*/ 	.word	0x00000000


	//----- nvinfo : EIATTR_REGCOUNT
	.align		4
.L_179:
        /*0438*/ 	.byte	0x04, 0x2f
        /*043a*/ 	.short	(.L_181 - .L_180)
	.align		4
.L_180:
        /*043c*/ 	.word	index@(_Z7reduce1IfEvPT_S1_j)
        /*0440*/ 	.word	0x0000000a


	//----- nvinfo : EIATTR_FRAME_SIZE
	.align		4
.L_181:
        /*0444*/ 	.byte	0x04, 0x11
        /*0446*/ 	.short	(.L_183 - .L_182)
	.align		4
.L_182:
        /*0448*/ 	.word	index@(_Z7reduce1IfEvPT_S1_j)
        /*044c*/ 	.word	0x00000000


	//----- nvinfo : EIATTR_REGCOUNT
	.align		4
.L_183:
        /*0450*/ 	.byte	0x04, 0x2f
        /*0452*/ 	.short	(.L_185 - .L_184)
	.align		4
.L_184:
        /*0454*/ 	.word	index@(_Z7reduce2IfEvPT_S1_j)
        /*0458*/ 	.word	0x0000000b


	//----- nvinfo : EIATTR_FRAME_SIZE
	.align		4
.L_185:
        /*045c*/ 	.byte	0x04, 0x11
        /*045e*/ 	.short	(.L_187 - .L_186)
	.align		4
.L_186:
        /*0460*/ 	.word	index@(_Z7reduce2IfEvPT_S1_j)
        /*0464*/ 	.word	0x00000000


	//----- nvinfo : EIATTR_REGCOUNT
	.align		4
.L_187:
        /*0468*/ 	.byte	0x04, 0x2f
        /*046a*/ 	.short	(.L_189 - .L_188)
	.align		4
.L_188:
        /*046c*/ 	.word	index@(_Z7reduce3IfEvPT_S1_j)
        /*0470*/ 	.word	0x0000000f


	//----- nvinfo : EIATTR_FRAME_SIZE
	.align		4
.L_189:
        /*0474*/ 	.byte	0x04, 0x11
        /*0476*/ 	.short	(.L_191 - .L_190)
	.align		4
.L_190:
        /*0478*/ 	.word	index@(_Z7reduce3IfEvPT_S1_j)
        /*047c*/ 	.word	0x00000000


	//----- nvinfo : EIATTR_REGCOUNT
	.align		4
.L_191:
        /*0480*/ 	.byte	0x04, 0x2f
        /*0482*/ 	.short	(.L_193 - .L_192)
	.align		4
.L_192:
        /*0484*/ 	.word	index@(_Z7reduce4IfLj512EEvPT_S1_j)
        /*0488*/ 	.word	0x0000000f


	//----- nvinfo : EIATTR_FRAME_SIZE
	.align		4
.L_193:
        /*048c*/ 	.byte	0x04, 0x11
        /*048e*/ 	.short	(.L_195 - .L_194)
	.align		4
.L_194:
        /*0490*/ 	.word	index@(_Z7reduce4IfLj512EEvPT_S1_j)
        /*0494*/ 	.word	0x00000000


	//----- nvinfo : EIATTR_REGCOUNT
	.align		4
.L_195:
        /*0498*/ 	.byte	0x04, 0x2f
        /*049a*/ 	.short	(.L_197 - .L_196)
	.align		4
.L_196:
        /*049c*/ 	.word	index@(_Z7reduce4IfLj256EEvPT_S1_j)
        /*04a0*/ 	.word	0x0000000f


	//----- nvinfo : EIATTR_FRAME_SIZE
	.align		4
.L_197:
        /*04a4*/ 	.byte	0x04, 0x11
        /*04a6*/ 	.short	(.L_199 - .L_198)
	.align		4
.L_198:
        /*04a8*/ 	.word	index@(_Z7reduce4IfLj256EEvPT_S1_j)
        /*04ac*/ 	.word	0x00000000


	//----- nvinfo : EIATTR_REGCOUNT
	.align		4
.L_199:
        /*04b0*/ 	.byte	0x04, 0x2f
        /*04b2*/ 	.short	(.L_201 - .L_200)
	.align		4
.L_200:
        /*04b4*/ 	.word	index@(_Z7reduce4IfLj128EEvPT_S1_j)
        /*04b8*/ 	.word	0x0000000f


	//----- nvinfo : EIATTR_FRAME_SIZE
	.align		4
.L_201:
        /*04bc*/ 	.byte	0x04, 0x11
        /*04be*/ 	.short	(.L_203 - .L_202)
	.align		4
.L_202:
        /*04c0*/ 	.word	index@(_Z7reduce4IfLj128EEvPT_S1_j)
        /*04c4*/ 	.word	0x00000000


	//----- nvinfo : EIATTR_REGCOUNT
	.align		4
.L_203:
        /*04c8*/ 	.byte	0x04, 0x2f
        /*04ca*/ 	.short	(.L_205 - .L_204)
	.align		4
.L_204:
        /*04cc*/ 	.word	index@(_Z7reduce4IfLj64EEvPT_S1_j)
        /*04d0*/ 	.word	0x0000000f


	//----- nvinfo : EIATTR_FRAME_SIZE
	.align		4
.L_205:
        /*04d4*/ 	.byte	0x04, 0x11
        /*04d6*/ 	.short	(.L_207 - .L_206)
	.align		4
.L_206:
        /*04d8*/ 	.word	index@(_Z7reduce4IfLj64EEvPT_S1_j)
        /*04dc*/ 	.word	0x00000000


	//----- nvinfo : EIATTR_REGCOUNT
	.align		4
.L_207:
        /*04e0*/ 	.byte	0x04, 0x2f
        /*04e2*/ 	.short	(.L_209 - .L_208)
	.align		4
.L_208:
        /*04e4*/ 	.word	index@(_Z7reduce4IfLj32EEvPT_S1_j)
        /*04e8*/ 	.word	0x0000000f


	//----- nvinfo : EIATTR_FRAME_SIZE
	.align		4
.L_209:
        /*04ec*/ 	.byte	0x04, 0x11
        /*04ee*/ 	.short	(.L_211 - .L_210)
	.align		4
.L_210:
        /*04f0*/ 	.word	index@(_Z7reduce4IfLj32EEvPT_S1_j)
        /*04f4*/ 	.word	0x00000000


	//----- nvinfo : EIATTR_REGCOUNT
	.align		4
.L_211:
        /*04f8*/ 	.byte	0x04, 0x2f
        /*04fa*/ 	.short	(.L_213 - .L_212)
	.align		4
.L_212:
        /*04fc*/ 	.word	index@(_Z7reduce4IfLj16EEvPT_S1_j)
        /*0500*/ 	.word	0x0000000f


	//----- nvinfo : EIATTR_FRAME_SIZE
	.align		4
.L_213:
        /*0504*/ 	.byte	0x04, 0x11
        /*0506*/ 	.short	(.L_215 - .L_214)
	.align		4
.L_214:
        /*0508*/ 	.word	index@(_Z7reduce4IfLj16EEvPT_S1_j)
        /*050c*/ 	.word	0x00000000


	//----- nvinfo : EIATTR_REGCOUNT
	.align		4
.L_215:
        /*0510*/ 	.byte	0x04, 0x2f
        /*0512*/ 	.short	(.L_217 - .L_216)
	.align		4
.L_216:
        /*0514*/ 	.word	index@(_Z7reduce4IfLj8EEvPT_S1_j)
        /*0518*/ 	.word	0x0000000f


	//----- nvinfo : EIATTR_FRAME_SIZE
	.align		4
.L_217:
        /*051c*/ 	.byte	0x04, 0x11
        /*051e*/ 	.short	(.L_219 - .L_218)
	.align		4
.L_218:
        /*0520*/ 	.word	index@(_Z7reduce4IfLj8EEvPT_S1_j)
        /*0524*/ 	.word	0x00000000


	//----- nvinfo : EIATTR_REGCOUNT
	.align		4
.L_219:
        /*0528*/ 	.byte	0x04, 0x2f
        /*052a*/ 	.short	(.L_221 - .L_220)
	.align		4
.L_220:
        /*052c*/ 	.word	index@(_Z7reduce4IfLj4EEvPT_S1_j)
        /*0530*/ 	.word	0x0000000f


	//----- nvinfo : EIATTR_FRAME_SIZE
	.align		4
.L_221:
        /*0534*/ 	.byte	0x04, 0x11
        /*0536*/ 	.short	(.L_223 - .L_222)
	.align		4
.L_222:
        /*0538*/ 	.word	index@(_Z7reduce4IfLj4EEvPT_S1_j)
        /*053c*/ 	.word	0x00000000


	//----- nvinfo : EIATTR_REGCOUNT
	.align		4
.L_223:
        /*0540*/ 	.byte	0x04, 0x2f
        /*0542*/ 	.short	(.L_225 - .L_224)
	.align		4
.L_224:
        /*0544*/ 	.word	index@(_Z7reduce4IfLj2EEvPT_S1_j)
        /*0548*/ 	.word	0x0000000f


	//----- nvinfo : EIATTR_FRAME_SIZE
	.align		4
.L_225:
        /*054c*/ 	.byte	0x04, 0x11
        /*054e*/ 	.short	(.L_227 - .L_226)
	.align		4
.L_226:
        /*0550*/ 	.word	index@(_Z7reduce4IfLj2EEvPT_S1_j)
        /*0554*/ 	.word	0x00000000


	//----- nvinfo : EIATTR_REGCOUNT
	.align		4
.L_227:
        /*0558*/ 	.byte	0x04, 0x2f
        /*055a*/ 	.short	(.L_229 - .L_228)
	.align		4
.L_228:
        /*055c*/ 	.word	index@(_Z7reduce4IfLj1EEvPT_S1_j)
        /*0560*/ 	.word	0x0000000f


	//----- nvinfo : EIATTR_FRAME_SIZE
	.align		4
.L_229:
        /*0564*/ 	.byte	0x04, 0x11
        /*0566*/ 	.short	(.L_231 - .L_230)
	.align		4
.L_230:
        /*0568*/ 	.word	index@(_Z7reduce4IfLj1EEvPT_S1_j)
        /*056c*/ 	.word	0x00000000


	//----- nvinfo : EIATTR_REGCOUNT
	.align		4
.L_231:
        /*0570*/ 	.byte	0x04, 0x2f
        /*0572*/ 	.short	(.L_233 - .L_232)
	.align		4
.L_232:
        /*0574*/ 	.word	index@(_Z7reduce5IfLj512EEvPT_S1_j)
        /*0578*/ 	.word	0x0000000f


	//----- nvinfo : EIATTR_FRAME_SIZE
	.align		4
.L_233:
        /*057c*/ 	.byte	0x04, 0x11
        /*057e*/ 	.short	(.L_235 - .L_234)
	.align		4
.L_234:
        /*0580*/ 	.word	index@(_Z7reduce5IfLj512EEvPT_S1_j)
        /*0584*/ 	.word	0x00000000


	//----- nvinfo : EIATTR_REGCOUNT
	.align		4
.L_235:
        /*0588*/ 	.byte	0x04, 0x2f
        /*058a*/ 	.short	(.L_237 - .L_236)
	.align		4
.L_236:
        /*058c*/ 	.word	index@(_Z7reduce5IfLj256EEvPT_S1_j)
        /*0590*/ 	.word	0x0000000f


	//----- nvinfo : EIATTR_FRAME_SIZE
	.align		4
.L_237:
        /*0594*/ 	.byte	0x04, 0x11
        /*0596*/ 	.short	(.L_239 - .L_238)
	.align		4
.L_238:
        /*0598*/ 	.word	index@(_Z7reduce5IfLj256EEvPT_S1_j)
        /*059c*/ 	.word	0x00000000


	//----- nvinfo : EIATTR_REGCOUNT
	.align		4
.L_239:
        /*05a0*/ 	.byte	0x04, 0x2f
        /*05a2*/ 	.short	(.L_241 - .L_240)
	.align		4
.L_240:
        /*05a4*/ 	.word	index@(_Z7reduce5IfLj128EEvPT_S1_j)
        /*05a8*/ 	.word	0x0000000f


	//----- nvinfo : EIATTR_FRAME_SIZE
	.align		4
.L_241:
        /*05ac*/ 	.byte	0x04, 0x11
        /*05ae*/ 	.short	(.L_243 - .L_242)
	.align		4
.L_242:
        /*05b0*/ 	.word	index@(_Z7reduce5IfLj128EEvPT_S1_j)
        /*05b4*/ 	.word	0x00000000


	//----- nvinfo : EIATTR_REGCOUNT
	.align		4
.L_243:
        /*05b8*/ 	.byte	0x04, 0x2f
        /*05ba*/ 	.short	(.L_245 - .L_244)
	.align		4
.L_244:
        /*05bc*/ 	.word	index@(_Z7reduce5IfLj64EEvPT_S1_j)
        /*05c0*/ 	.word	0x0000000f


	//----- nvinfo : EIATTR_FRAME_SIZE
	.align		4
.L_245:
        /*05c4*/ 	.byte	0x04, 0x11
        /*05c6*/ 	.short	(.L_247 - .L_246)
	.align		4
.L_246:
        /*05c8*/ 	.word	index@(_Z7reduce5IfLj64EEvPT_S1_j)
        /*05cc*/ 	.word	0x00000000


	//----- nvinfo : EIATTR_REGCOUNT
	.align		4
.L_247:
        /*05d0*/ 	.byte	0x04, 0x2f
        /*05d2*/ 	.short	(.L_249 - .L_248)
	.align		4
.L_248:
        /*05d4*/ 	.word	index@(_Z7reduce5IfLj32EEvPT_S1_j)
        /*05d8*/ 	.word	0x0000000f


	//----- nvinfo : EIATTR_FRAME_SIZE
	.align		4
.L_249:
        /*05dc*/ 	.byte	0x04, 0x11
        /*05de*/ 	.short	(.L_251 - .L_250)
	.align		4
.L_250:
        /*05e0*/ 	.word	index@(_Z7reduce5IfLj32EEvPT_S1_j)
        /*05e4*/ 	.word	0x00000000


	//----- nvinfo : EIATTR_REGCOUNT
	.align		4
.L_251:
        /*05e8*/ 	.byte	0x04, 0x2f
        /*05ea*/ 	.short	(.L_253 - .L_252)
	.align		4
.L_252:
        /*05ec*/ 	.word	index@(_Z7reduce5IfLj16EEvPT_S1_j)
        /*05f0*/ 	.word	0x0000000f


	//----- nvinfo : EIATTR_FRAME_SIZE
	.align		4
.L_253:
        /*05f4*/ 	.byte	0x04, 0x11
        /*05f6*/ 	.short	(.L_255 - .L_254)
	.align		4
.L_254:
        /*05f8*/ 	.word	index@(_Z7reduce5IfLj16EEvPT_S1_j)
        /*05fc*/ 	.word	0x00000000


	//----- nvinfo : EIATTR_REGCOUNT
	.align		4
.L_255:
        /*0600*/ 	.byte	0x04, 0x2f
        /*0602*/ 	.short	(.L_257 - .L_256)
	.align		4
.L_256:
        /*0604*/ 	.word	index@(_Z7reduce5IfLj8EEvPT_S1_j)
        /*0608*/ 	.word	0x0000000f


	//----- nvinfo : EIATTR_FRAME_SIZE
	.align		4
.L_257:
        /*060c*/ 	.byte	0x04, 0x11
        /*060e*/ 	.short	(.L_259 - .L_258)
	.align		4
.L_258:
        /*0610*/ 	.word	index@(_Z7reduce5IfLj8EEvPT_S1_j)
        /*0614*/ 	.word	0x00000000


	//----- nvinfo : EIATTR_REGCOUNT
	.align		4
.L_259:
        /*0618*/ 	.byte	0x04, 0x2f
        /*061a*/ 	.short	(.L_261 - .L_260)
	.align		4
.L_260:
        /*061c*/ 	.word	index@(_Z7reduce5IfLj4EEvPT_S1_j)
        /*0620*/ 	.word	0x0000000f


	//----- nvinfo : EIATTR_FRAME_SIZE
	.align		4
.L_261:
        /*0624*/ 	.byte	0x04, 0x11
        /*0626*/ 	.short	(.L_263 - .L_262)
	.align		4
.L_262:
        /*0628*/ 	.word	index@(_Z7reduce5IfLj4EEvPT_S1_j)
        /*062c*/ 	.word	0x00000000


	//----- nvinfo : EIATTR_REGCOUNT
	.align		4
.L_263:
        /*0630*/ 	.byte	0x04, 0x2f
        /*0632*/ 	.short	(.L_265 - .L_264)
	.align		4
.L_264:
        /*0634*/ 	.word	index@(_Z7reduce5IfLj2EEvPT_S1_j)
        /*0638*/ 	.word	0x0000000f


	//----- nvinfo : EIATTR_FRAME_SIZE
	.align		4
.L_265:
        /*063c*/ 	.byte	0x04, 0x11
        /*063e*/ 	.short	(.L_267 - .L_266)
	.align		4
.L_266:
        /*0640*/ 	.word	index@(_Z7reduce5IfLj2EEvPT_S1_j)
        /*0644*/ 	.word	0x00000000


	//----- nvinfo : EIATTR_REGCOUNT
	.align		4
.L_267:
        /*0648*/ 	.byte	0x04, 0x2f
        /*064a*/ 	.short	(.L_269 - .L_268)
	.align		4
.L_268:
        /*064c*/ 	.word	index@(_Z7reduce5IfLj1EEvPT_S1_j)
        /*0650*/ 	.word	0x0000000f


	//----- nvinfo : EIATTR_FRAME_SIZE
	.align		4
.L_269:
        /*0654*/ 	.byte	0x04, 0x11
        /*0656*/ 	.short	(.L_271 - .L_270)
	.align		4
.L_270:
        /*0658*/ 	.word	index@(_Z7reduce5IfLj1EEvPT_S1_j)
        /*065c*/ 	.word	0x00000000


	//----- nvinfo : EIATTR_REGCOUNT
	.align		4
.L_271:
        /*0660*/ 	.byte	0x04, 0x2f
        /*0662*/ 	.short	(.L_273 - .L_272)
	.align		4
.L_272:
        /*0664*/ 	.word	index@(_Z7reduce6IfLj512ELb1EEvPT_S1_j)
        /*0668*/ 	.word	0x00000010


	//----- nvinfo : EIATTR_FRAME_SIZE
	.align		4
.L_273:
        /*066c*/ 	.byte	0x04, 0x11
        /*066e*/ 	.short	(.L_275 - .L_274)
	.align		4
.L_274:
        /*0670*/ 	.word	index@(_Z7reduce6IfLj512ELb1EEvPT_S1_j)
        /*0674*/ 	.word	0x00000000


	//----- nvinfo : EIATTR_REGCOUNT
	.align		4
.L_275:
        /*0678*/ 	.byte	0x04, 0x2f
        /*067a*/ 	.short	(.L_277 - .L_276)
	.align		4
.L_276:
        /*067c*/ 	.word	index@(_Z7reduce6IfLj256ELb1EEvPT_S1_j)
        /*0680*/ 	.word	0x00000010


	//----- nvinfo : EIATTR_FRAME_SIZE
	.align		4
.L_277:
        /*0684*/ 	.byte	0x04, 0x11
        /*0686*/ 	.short	(.L_279 - .L_278)
	.align		4
.L_278:
        /*0688*/ 	.word	index@(_Z7reduce6IfLj256ELb1EEvPT_S1_j)
        /*068c*/ 	.word	0x00000000


	//----- nvinfo : EIATTR_REGCOUNT
	.align		4
.L_279:
        /*0690*/ 	.byte	0x04, 0x2f
        /*0692*/ 	.short	(.L_281 - .L_280)
	.align		4
.L_280:
        /*0694*/ 	.word	index@(_Z7reduce6IfLj128ELb1EEvPT_S1_j)
        /*0698*/ 	.word	0x00000010


	//----- nvinfo : EIATTR_FRAME_SIZE
	.align		4
.L_281:
        /*069c*/ 	.byte	0x04, 0x11
        /*069e*/ 	.short	(.L_283 - .L_282)
	.align		4
.L_282:
        /*06a0*/ 	.word	index@(_Z7reduce6IfLj128ELb1EEvPT_S1_j)
        /*06a4*/ 	.word	0x00000000


	//----- nvinfo : EIATTR_REGCOUNT
	.align		4
.L_283:
        /*06a8*/ 	.byte	0x04, 0x2f
        /*06aa*/ 	.short	(.L_285 - .L_284)
	.align		4
.L_284:
        /*06ac*/ 	.word	index@(_Z7reduce6IfLj64ELb1EEvPT_S1_j)
        /*06b0*/ 	.word	0x00000010


	//----- nvinfo : EIATTR_FRAME_SIZE
	.align		4
.L_285:
        /*06b4*/ 	.byte	0x04, 0x11
        /*06b6*/ 	.short	(.L_287 - .L_286)
	.align		4
.L_286:
        /*06b8*/ 	.word	index@(_Z7reduce6IfLj64ELb1EEvPT_S1_j)
        /*06bc*/ 	.word	0x00000000


	//----- nvinfo : EIATTR_REGCOUNT
	.align		4
.L_287:
        /*06c0*/ 	.byte	0x04, 0x2f
        /*06c2*/ 	.short	(.L_289 - .L_288)
	.align		4
.L_288:
        /*06c4*/ 	.word	index@(_Z7reduce6IfLj32ELb1EEvPT_S1_j)
        /*06c8*/ 	.word	0x00000010


	//----- nvinfo : EIATTR_FRAME_SIZE
	.align		4
.L_289:
        /*06cc*/ 	.byte	0x04, 0x11
        /*06ce*/ 	.short	(.L_291 - .L_290)
	.align		4
.L_290:
        /*06d0*/ 	.word	index@(_Z7reduce6IfLj32ELb1EEvPT_S1_j)
        /*06d4*/ 	.word	0x00000000


	//----- nvinfo : EIATTR_REGCOUNT
	.align		4
.L_291:
        /*06d8*/ 	.byte	0x04, 0x2f
        /*06da*/ 	.short	(.L_293 - .L_292)
	.align		4
.L_292:
        /*06dc*/ 	.word	index@(_Z7reduce6IfLj16ELb1EEvPT_S1_j)
        /*06e0*/ 	.word	0x00000010


	//----- nvinfo : EIATTR_FRAME_SIZE
	.align		4
.L_293:
        /*06e4*/ 	.byte	0x04, 0x11
        /*06e6*/ 	.short	(.L_295 - .L_294)
	.align		4
.L_294:
        /*06e8*/ 	.word	index@(_Z7reduce6IfLj16ELb1EEvPT_S1_j)
        /*06ec*/ 	.word	0x00000000


	//----- nvinfo : EIATTR_REGCOUNT
	.align		4
.L_295:
        /*06f0*/ 	.byte	0x04, 0x2f
        /*06f2*/ 	.short	(.L_297 - .L_296)
	.align		4
.L_296:
        /*06f4*/ 	.word	index@(_Z7reduce6IfLj8ELb1EEvPT_S1_j)
        /*06f8*/ 	.word	0x00000010


	//----- nvinfo : EIATTR_FRAME_SIZE
	.align		4
.L_297:
        /*06fc*/ 	.byte	0x04, 0x11
        /*06fe*/ 	.short	(.L_299 - .L_298)
	.align		4
.L_298:
        /*0700*/ 	.word	index@(_Z7reduce6IfLj8ELb1EEvPT_S1_j)
        /*0704*/ 	.word	0x00000000


	//----- nvinfo : EIATTR_REGCOUNT
	.align		4
.L_299:
        /*0708*/ 	.byte	0x04, 0x2f
        /*070a*/ 	.short	(.L_301 - .L_300)
	.align		4
.L_300:
        /*070c*/ 	.word	index@(_Z7reduce6IfLj4ELb1EEvPT_S1_j)
        /*0710*/ 	.word	0x00000010


	//----- nvinfo : EIATTR_FRAME_SIZE
	.align		4
.L_301:
        /*0714*/ 	.byte	0x04, 0x11
        /*0716*/ 	.short	(.L_303 - .L_302)
	.align		4
.L_302:
        /*0718*/ 	.word	index@(_Z7reduce6IfLj4ELb1EEvPT_S1_j)
        /*071c*/ 	.word	0x00000000


	//----- nvinfo : EIATTR_REGCOUNT
	.align		4
.L_303:
        /*0720*/ 	.byte	0x04, 0x2f
        /*0722*/ 	.short	(.L_305 - .L_304)
	.align		4
.L_304:
        /*0724*/ 	.word	index@(_Z7reduce6IfLj2ELb1EEvPT_S1_j)
        /*0728*/ 	.word	0x00000010


	//----- nvinfo : EIATTR_FRAME_SIZE
	.align		4
.L_305:
        /*072c*/ 	.byte	0x04, 0x11
        /*072e*/ 	.short	(.L_307 - .L_306)
	.align		4
.L_306:
        /*0730*/ 	.word	index@(_Z7reduce6IfLj2ELb1EEvPT_S1_j)
        /*0734*/ 	.word	0x00000000


	//----- nvinfo : EIATTR_REGCOUNT
	.align		4
.L_307:
        /*0738*/ 	.byte	0x04, 0x2f
        /*073a*/ 	.short	(.L_309 - .L_308)
	.align		4
.L_308:
        /*073c*/ 	.word	index@(_Z7reduce6IfLj1ELb1EEvPT_S1_j)
        /*0740*/ 	.word	0x00000010


	//----- nvinfo : EIATTR_FRAME_SIZE
	.align		4
.L_309:
        /*0744*/ 	.byte	0x04, 0x11
        /*0746*/ 	.short	(.L_311 - .L_310)
	.align		4
.L_310:
        /*0748*/ 	.word	index@(_Z7reduce6IfLj1ELb1EEvPT_S1_j)
        /*074c*/ 	.word	0x00000000


	//----- nvinfo : EIATTR_REGCOUNT
	.align		4
.L_311:
        /*0750*/ 	.byte	0x04, 0x2f
        /*0752*/ 	.short	(.L_313 - .L_312)
	.align		4
.L_312:
        /*0754*/ 	.word	index@(_Z7reduce6IfLj512ELb0EEvPT_S1_j)
        /*0758*/ 	.word	0x00000010


	//----- nvinfo : EIATTR_FRAME_SIZE
	.align		4
.L_313:
        /*075c*/ 	.byte	0x04, 0x11
        /*075e*/ 	.short	(.L_315 - .L_314)
	.align		4
.L_314:
        /*0760*/ 	.word	index@(_Z7reduce6IfLj512ELb0EEvPT_S1_j)
        /*0764*/ 	.word	0x00000000


	//----- nvinfo : EIATTR_REGCOUNT
	.align		4
.L_315:
        /*0768*/ 	.byte	0x04, 0x2f
        /*076a*/ 	.short	(.L_317 - .L_316)
	.align		4
.L_316:
        /*076c*/ 	.word	index@(_Z7reduce6IfLj256ELb0EEvPT_S1_j)
        /*0770*/ 	.word	0x00000010


	//----- nvinfo : EIATTR_FRAME_SIZE
	.align		4
.L_317:
        /*0774*/ 	.byte	0x04, 0x11
        /*0776*/ 	.short	(.L_319 - .L_318)
	.align		4
.L_318:
        /*0778*/ 	.word	index@(_Z7reduce6IfLj256ELb0EEvPT_S1_j)
        /*077c*/ 	.word	0x00000000


	//----- nvinfo : EIATTR_REGCOUNT
	.align		4
.L_319:
        /*0780*/ 	.byte	0x04, 0x2f
        /*0782*/ 	.short	(.L_321 - .L_320)
	.align		4
.L_320:
        /*0784*/ 	.word	index@(_Z7reduce6IfLj128ELb0EEvPT_S1_j)
        /*0788*/ 	.word	0x00000010


	//----- nvinfo : EIATTR_FRAME_SIZE
	.align		4
.L_321:
        /*078c*/ 	.byte	0x04, 0x11
        /*078e*/ 	.short	(.L_323 - .L_322)
	.align		4
.L_322:
        /*0790*/ 	.word	index@(_Z7reduce6IfLj128ELb0EEvPT_S1_j)
        /*0794*/ 	.word	0x00000000


	//----- nvinfo : EIATTR_REGCOUNT
	.align		4
.L_323:
        /*0798*/ 	.byte	0x04, 0x2f
        /*079a*/ 	.short	(.L_325 - .L_324)
	.align		4
.L_324:
        /*079c*/ 	.word	index@(_Z7reduce6IfLj64ELb0EEvPT_S1_j)
        /*07a0*/ 	.word	0x00000010


	//----- nvinfo : EIATTR_FRAME_SIZE
	.align		4
.L_325:
        /*07a4*/ 	.byte	0x04, 0x11
        /*07a6*/ 	.short	(.L_327 - .L_326)
	.align		4
.L_326:
        /*07a8*/ 	.word	index@(_Z7reduce6IfLj64ELb0EEvPT_S1_j)
        /*07ac*/ 	.word	0x00000000


	//----- nvinfo : EIATTR_REGCOUNT
	.align		4
.L_327:
        /*07b0*/ 	.byte	0x04, 0x2f
        /*07b2*/ 	.short	(.L_329 - .L_328)
	.align		4
.L_328:
        /*07b4*/ 	.word	index@(_Z7reduce6IfLj32ELb0EEvPT_S1_j)
        /*07b8*/ 	.word	0x0000000f


	//----- nvinfo : EIATTR_FRAME_SIZE
	.align		4
.L_329:
        /*07bc*/ 	.byte	0x04, 0x11
        /*07be*/ 	.short	(.L_331 - .L_330)
	.align		4
.L_330:
        /*07c0*/ 	.word	index@(_Z7reduce6IfLj32ELb0EEvPT_S1_j)
        /*07c4*/ 	.word	0x00000000


	//----- nvinfo : EIATTR_REGCOUNT
	.align		4
.L_331:
        /*07c8*/ 	.byte	0x04, 0x2f
        /*07ca*/ 	.short	(.L_333 - .L_332)
	.align		4
.L_332:
        /*07cc*/ 	.word	index@(_Z7reduce6IfLj16ELb0EEvPT_S1_j)
        /*07d0*/ 	.word	0x0000000f


	//----- nvinfo : EIATTR_FRAME_SIZE
	.align		4
.L_333:
        /*07d4*/ 	.byte	0x04, 0x11
        /*07d6*/ 	.short	(.L_335 - .L_334)
	.align		4
.L_334:
        /*07d8*/ 	.word	index@(_Z7reduce6IfLj16ELb0EEvPT_S1_j)
        /*07dc*/ 	.word	0x00000000


	//----- nvinfo : EIATTR_REGCOUNT
	.align		4
.L_335:
        /*07e0*/ 	.byte	0x04, 0x2f
        /*07e2*/ 	.short	(.L_337 - .L_336)
	.align		4
.L_336:
        /*07e4*/ 	.word	index@(_Z7reduce6IfLj8ELb0EEvPT_S1_j)
        /*07e8*/ 	.word	0x0000000f


	//----- nvinfo : EIATTR_FRAME_SIZE
	.align		4
.L_337:
        /*07ec*/ 	.byte	0x04, 0x11
        /*07ee*/ 	.short	(.L_339 - .L_338)
	.align		4
.L_338:
        /*07f0*/ 	.word	index@(_Z7reduce6IfLj8ELb0EEvPT_S1_j)
        /*07f4*/ 	.word	0x00000000


	//----- nvinfo : EIATTR_REGCOUNT
	.align		4
.L_339:
        /*07f8*/ 	.byte	0x04, 0x2f
        /*07fa*/ 	.short	(.L_341 - .L_340)
	.align		4
.L_340:
        /*07fc*/ 	.word	index@(_Z7reduce6IfLj4ELb0EEvPT_S1_j)
        /*0800*/ 	.word	0x0000000f


	//----- nvinfo : EIATTR_FRAME_SIZE
	.align		4
.L_341:
        /*0804*/ 	.byte	0x04, 0x11
        /*0806*/ 	.short	(.L_343 - .L_342)
	.align		4
.L_342:
        /*0808*/ 	.word	index@(_Z7reduce6IfLj4ELb0EEvPT_S1_j)
        /*080c*/ 	.word	0x00000000


	//----- nvinfo : EIATTR_REGCOUNT
	.align		4
.L_343:
        /*0810*/ 	.byte	0x04, 0x2f
        /*0812*/ 	.short	(.L_345 - .L_344)
	.align		4
.L_344:
        /*0814*/ 	.word	index@(_Z7reduce6IfLj2ELb0EEvPT_S1_j)
        /*0818*/ 	.word	0x0000000f


	//----- nvinfo : EIATTR_FRAME_SIZE
	.align		4
.L_345:
        /*081c*/ 	.byte	0x04, 0x11
        /*081e*/ 	.short	(.L_347 - .L_346)
	.align		4
.L_346:
        /*0820*/ 	.word	index@(_Z7reduce6IfLj2ELb0EEvPT_S1_j)
        /*0824*/ 	.word	0x00000000


	//----- nvinfo : EIATTR_REGCOUNT
	.align		4
.L_347:
        /*0828*/ 	.byte	0x04, 0x2f
        /*082a*/ 	.short	(.L_349 - .L_348)
	.align		4
.L_348:
        /*082c*/ 	.word	index@(_Z7reduce6IfLj1ELb0EEvPT_S1_j)
        /*0830*/ 	.word	0x00000010


	//----- nvinfo : EIATTR_FRAME_SIZE
	.align		4
.L_349:
        /*0834*/ 	.byte	0x04, 0x11
        /*0836*/ 	.short	(.L_351 - .L_350)
	.align		4
.L_350:
        /*0838*/ 	.word	index@(_Z7reduce6IfLj1ELb0EEvPT_S1_j)
        /*083c*/ 	.word	0x00000000


	//----- nvinfo : EIATTR_REGCOUNT
	.align		4
.L_351:
        /*0840*/ 	.byte	0x04, 0x2f
        /*0842*/ 	.short	(.L_353 - .L_352)
	.align		4
.L_352:
        /*0844*/ 	.word	index@(_Z7reduce0IdEvPT_S1_j)
        /*0848*/ 	.word	0x0000000d


	//----- nvinfo : EIATTR_FRAME_SIZE
	.align		4
.L_353:
        /*084c*/ 	.byte	0x04, 0x11
        /*084e*/ 	.short	(.L_355 - .L_354)
	.align		4
.L_354:
        /*0850*/ 	.word	index@(_Z7reduce0IdEvPT_S1_j)
        /*0854*/ 	.word	0x00000000


	//----- nvinfo : EIATTR_REGCOUNT
	.align		4
.L_355:
        /*0858*/ 	.byte	0x04, 0x2f
        /*085a*/ 	.short	(.L_357 - .L_356)
	.align		4
.L_356:
        /*085c*/ 	.word	index@(_Z7reduce1IdEvPT_S1_j)
        /*0860*/ 	.word	0x0000000c


	//----- nvinfo : EIATTR_FRAME_SIZE
	.align		4
.L_357:
        /*0864*/ 	.byte	0x04, 0x11
        /*0866*/ 	.short	(.L_359 - .L_358)
	.align		4
.L_358:
        /*0868*/ 	.word	index@(_Z7reduce1IdEvPT_S1_j)
        /*086c*/ 	.word	0x00000000


	//----- nvinfo : EIATTR_REGCOUNT
	.align		4
.L_359:
        /*0870*/ 	.byte	0x04, 0x2f
        /*0872*/ 	.short	(.L_361 - .L_360)
	.align		4
.L_360:
        /*0874*/ 	.word	index@(_Z7reduce2IdEvPT_S1_j)
        /*0878*/ 	.word	0x0000000d


	//----- nvinfo : EIATTR_FRAME_SIZE
	.align		4
.L_361:
        /*087c*/ 	.byte	0x04, 0x11
        /*087e*/ 	.short	(.L_363 - .L_362)
	.align		4
.L_362:
        /*0880*/ 	.word	index@(_Z7reduce2IdEvPT_S1_j)
        /*0884*/ 	.word	0x00000000


	//----- nvinfo : EIATTR_REGCOUNT
	.align		4
.L_363:
        /*0888*/ 	.byte	0x04, 0x2f
        /*088a*/ 	.short	(.L_365 - .L_364)
	.align		4
.L_364:
        /*088c*/ 	.word	index@(_Z7reduce3IdEvPT_S1_j)
        /*0890*/ 	.word	0x00000014


	//----- nvinfo : EIATTR_FRAME_SIZE
	.align		4
.L_365:
        /*0894*/ 	.byte	0x04, 0x11
        /*0896*/ 	.short	(.L_367 - .L_366)
	.align		4
.L_366:
        /*0898*/ 	.word	index@(_Z7reduce3IdEvPT_S1_j)
        /*089c*/ 	.word	0x00000000


	//----- nvinfo : EIATTR_REGCOUNT
	.align		4
.L_367:
        /*08a0*/ 	.byte	0x04, 0x2f
        /*08a2*/ 	.short	(.L_369 - .L_368)
	.align		4
.L_368:
        /*08a4*/ 	.word	index@(_Z7reduce4IdLj512EEvPT_S1_j)
        /*08a8*/ 	.word	0x00000014


	//----- nvinfo : EIATTR_FRAME_SIZE
	.align		4
.L_369:
        /*08ac*/ 	.byte	0x04, 0x11
        /*08ae*/ 	.short	(.L_371 - .L_370)
	.align		4
.L_370:
        /*08b0*/ 	.word	index@(_Z7reduce4IdLj512EEvPT_S1_j)
        /*08b4*/ 	.word	0x00000000


	//----- nvinfo : EIATTR_REGCOUNT
	.align		4
.L_371:
        /*08b8*/ 	.byte	0x04, 0x2f
        /*08ba*/ 	.short	(.L_373 - .L_372)
	.align		4
.L_372:
        /*08bc*/ 	.word	index@(_Z7reduce4IdLj256EEvPT_S1_j)
        /*08c0*/ 	.word	0x00000014


	//----- nvinfo : EIATTR_FRAME_SIZE
	.align		4
.L_373:
        /*08c4*/ 	.byte	0x04, 0x11
        /*08c6*/ 	.short	(.L_375 - .L_374)
	.align		4
.L_374:
        /*08c8*/ 	.word	index@(_Z7reduce4IdLj256EEvPT_S1_j)
        /*08cc*/ 	.word	0x00000000


	//----- nvinfo : EIATTR_REGCOUNT
	.align		4
.L_375:
        /*08d0*/ 	.byte	0x04, 0x2f
        /*08d2*/ 	.short	(.L_377 - .L_376)
	.align		4
.L_376:
        /*08d4*/ 	.word	index@(_Z7reduce4IdLj128EEvPT_S1_j)
        /*08d8*/ 	.word	0x00000014


	//----- nvinfo : EIATTR_FRAME_SIZE
	.align		4
.L_377:
        /*08dc*/ 	.byte	0x04, 0x11
        /*08de*/ 	.short	(.L_379 - .L_378)
	.align		4
.L_378:
        /*08e0*/ 	.word	index@(_Z7reduce4IdLj128EEvPT_S1_j)
        /*08e4*/ 	.word	0x00000000


	//----- nvinfo : EIATTR_REGCOUNT
	.align		4
.L_379:
        /*08e8*/ 	.byte	0x04, 0x2f
        /*08ea*/ 	.short	(.L_381 - .L_380)
	.align		4
.L_380:
        /*08ec*/ 	.word	index@(_Z7reduce4IdLj64EEvPT_S1_j)
        /*08f0*/ 	.word	0x00000014


	//----- nvinfo : EIATTR_FRAME_SIZE
	.align		4
.L_381:
        /*08f4*/ 	.byte	0x04, 0x11
        /*08f6*/ 	.short	(.L_383 - .L_382)
	.align		4
.L_382:
        /*08f8*/ 	.word	index@(_Z7reduce4IdLj64EEvPT_S1_j)
        /*08fc*/ 	.word	0x00000000


	//----- nvinfo : EIATTR_REGCOUNT
	.align		4
.L_383:
        /*0900*/ 	.byte	0x04, 0x2f
        /*0902*/ 	.short	(.L_385 - .L_384)
	.align		4
.L_384:
        /*0904*/ 	.word	index@(_Z7reduce4IdLj32EEvPT_S1_j)
        /*0908*/ 	.word	0x00000014


	//----- nvinfo : EIATTR_FRAME_SIZE
	.align		4
.L_385:
        /*090c*/ 	.byte	0x04, 0x11
        /*090e*/ 	.short	(.L_387 - .L_386)
	.align		4
.L_386:
        /*0910*/ 	.word	index@(_Z7reduce4IdLj32EEvPT_S1_j)
        /*0914*/ 	.word	0x00000000


	//----- nvinfo : EIATTR_REGCOUNT
	.align		4
.L_387:
        /*0918*/ 	.byte	0x04, 0x2f
        /*091a*/ 	.short	(.L_389 - .L_388)
	.align		4
.L_388:
        /*091c*/ 	.word	index@(_Z7reduce4IdLj16EEvPT_S1_j)
        /*0920*/ 	.word	0x00000014


	//----- nvinfo : EIATTR_FRAME_SIZE
	.align		4
.L_389:
        /*0924*/ 	.byte	0x04, 0x11
        /*0926*/ 	.short	(.L_391 - .L_390)
	.align		4
.L_390:
        /*0928*/ 	.word	index@(_Z7reduce4IdLj16EEvPT_S1_j)
        /*092c*/ 	.word	0x00000000


	//----- nvinfo : EIATTR_REGCOUNT
	.align		4
.L_391:
        /*0930*/ 	.byte	0x04, 0x2f
        /*0932*/ 	.short	(.L_393 - .L_392)
	.align		4
.L_392:
        /*0934*/ 	.word	index@(_Z7reduce4IdLj8EEvPT_S1_j)
        /*0938*/ 	.word	0x00000014


	//----- nvinfo : EIATTR_FRAME_SIZE
	.align		4
.L_393:
        /*093c*/ 	.byte	0x04, 0x11
        /*093e*/ 	.short	(.L_395 - .L_394)
	.align		4
.L_394:
        /*0940*/ 	.word	index@(_Z7reduce4IdLj8EEvPT_S1_j)
        /*0944*/ 	.word	0x00000000


	//----- nvinfo : EIATTR_REGCOUNT
	.align		4
.L_395:
        /*0948*/ 	.byte	0x04, 0x2f
        /*094a*/ 	.short	(.L_397 - .L_396)
	.align		4
.L_396:
        /*094c*/ 	.word	index@(_Z7reduce4IdLj4EEvPT_S1_j)
        /*0950*/ 	.word	0x00000014


	//----- nvinfo : EIATTR_FRAME_SIZE
	.align		4
.L_397:
        /*0954*/ 	.byte	0x04, 0x11
        /*0956*/ 	.short	(.L_399 - .L_398)
	.align		4
.L_398:
        /*0958*/ 	.word	index@(_Z7reduce4IdLj4EEvPT_S1_j)
        /*095c*/ 	.word	0x00000000


	//----- nvinfo : EIATTR_REGCOUNT
	.align		4
.L_399:
        /*0960*/ 	.byte	0x04, 0x2f
        /*0962*/ 	.short	(.L_401 - .L_400)
	.align		4
.L_400:
        /*0964*/ 	.word	index@(_Z7reduce4IdLj2EEvPT_S1_j)
        /*0968*/ 	.word	0x00000014


	//----- nvinfo : EIATTR_FRAME_SIZE
	.align		4
.L_401:
        /*096c*/ 	.byte	0x04, 0x11
        /*096e*/ 	.short	(.L_403 - .L_402)
	.align		4
.L_402:
        /*0970*/ 	.word	index@(_Z7reduce4IdLj2EEvPT_S1_j)
        /*0974*/ 	.word	0x00000000


	//----- nvinfo : EIATTR_REGCOUNT
	.align		4
.L_403:
        /*0978*/ 	.byte	0x04, 0x2f
        /*097a*/ 	.short	(.L_405 - .L_404)
	.align		4
.L_404:
        /*097c*/ 	.word	index@(_Z7reduce4IdLj1EEvPT_S1_j)
        /*0980*/ 	.word	0x00000014


	//----- nvinfo : EIATTR_FRAME_SIZE
	.align		4
.L_405:
        /*0984*/ 	.byte	0x04, 0x11
        /*0986*/ 	.short	(.L_407 - .L_406)
	.align		4
.L_406:
        /*0988*/ 	.word	index@(_Z7reduce4IdLj1EEvPT_S1_j)
        /*098c*/ 	.word	0x00000000


	//----- nvinfo : EIATTR_REGCOUNT
	.align		4
.L_407:
        /*0990*/ 	.byte	0x04, 0x2f
        /*0992*/ 	.short	(.L_409 - .L_408)
	.align		4
.L_408:
        /*0994*/ 	.word	index@(_Z7reduce5IdLj512EEvPT_S1_j)
        /*0998*/ 	.word	0x00000014


	//----- nvinfo : EIATTR_FRAME_SIZE
	.align		4
.L_409:
        /*099c*/ 	.byte	0x04, 0x11
        /*099e*/ 	.short	(.L_411 - .L_410)
	.align		4
.L_410:
        /*09a0*/ 	.word	index@(_Z7reduce5IdLj512EEvPT_S1_j)
        /*09a4*/ 	.word	0x00000000


	//----- nvinfo : EIATTR_REGCOUNT
	.align		4
.L_411:
        /*09a8*/ 	.byte	0x04, 0x2f
        /*09aa*/ 	.short	(.L_413 - .L_412)
	.align		4
.L_412:
        /*09ac*/ 	.word	index@(_Z7reduce5IdLj256EEvPT_S1_j)
        /*09b0*/ 	.word	0x00000014


	//----- nvinfo : EIATTR_FRAME_SIZE
	.align		4
.L_413:
        /*09b4*/ 	.byte	0x04, 0x11
        /*09b6*/ 	.short	(.L_415 - .L_414)
	.align		4
.L_414:
        /*09b8*/ 	.word	index@(_Z7reduce5IdLj256EEvPT_S1_j)
        /*09bc*/ 	.word	0x00000000


	//----- nvinfo : EIATTR_REGCOUNT
	.align		4
.L_415:
        /*09c0*/ 	.byte	0x04, 0x2f
        /*09c2*/ 	.short	(.L_417 - .L_416)
	.align		4
.L_416:
        /*09c4*/ 	.word	index@(_Z7reduce5IdLj128EEvPT_S1_j)
        /*09c8*/ 	.word	0x00000014


	//----- nvinfo : EIATTR_FRAME_SIZE
	.align		4
.L_417:
        /*09cc*/ 	.byte	0x04, 0x11
        /*09ce*/ 	.short	(.L_419 - .L_418)
	.align		4
.L_418:
        /*09d0*/ 	.word	index@(_Z7reduce5IdLj128EEvPT_S1_j)
        /*09d4*/ 	.word	0x00000000


	//----- nvinfo : EIATTR_REGCOUNT
	.align		4
.L_419:
        /*09d8*/ 	.byte	0x04, 0x2f
        /*09da*/ 	.short	(.L_421 - .L_420)
	.align		4
.L_420:
        /*09dc*/ 	.word	index@(_Z7reduce5IdLj64EEvPT_S1_j)
        /*09e0*/ 	.word	0x00000014


	//----- nvinfo : EIATTR_FRAME_SIZE
	.align		4
.L_421:
        /*09e4*/ 	.byte	0x04, 0x11
        /*09e6*/ 	.short	(.L_423 - .L_422)
	.align		4
.L_422:
        /*09e8*/ 	.word	index@(_Z7reduce5IdLj64EEvPT_S1_j)
        /*09ec*/ 	.word	0x00000000


	//----- nvinfo : EIATTR_REGCOUNT
	.align		4
.L_423:
        /*09f0*/ 	.byte	0x04, 0x2f
        /*09f2*/ 	.short	(.L_425 - .L_424)
	.align		4
.L_424:
        /*09f4*/ 	.word	index@(_Z7reduce5IdLj32EEvPT_S1_j)
        /*09f8*/ 	.word	0x00000014


	//----- nvinfo : EIATTR_FRAME_SIZE
	.align		4
.L_425:
        /*09fc*/ 	.byte	0x04, 0x11
        /*09fe*/ 	.short	(.L_427 - .L_426)
	.align		4
.L_426:
        /*0a00*/ 	.word	index@(_Z7reduce5IdLj32EEvPT_S1_j)
        /*0a04*/ 	.word	0x00000000


	//----- nvinfo : EIATTR_REGCOUNT
	.align		4
.L_427:
        /*0a08*/ 	.byte	0x04, 0x2f
        /*0a0a*/ 	.short	(.L_429 - .L_428)
	.align		4
.L_428:
        /*0a0c*/ 	.word	index@(_Z7reduce5IdLj16EEvPT_S1_j)
        /*0a10*/ 	.word	0x00000014


	//----- nvinfo : EIATTR_FRAME_SIZE
	.align		4
.L_429:
        /*0a14*/ 	.byte	0x04, 0x11
        /*0a16*/ 	.short	(.L_431 - .L_430)
	.align		4
.L_430:
        /*0a18*/ 	.word	index@(_Z7reduce5IdLj16EEvPT_S1_j)
        /*0a1c*/ 	.word	0x00000000


	//----- nvinfo : EIATTR_REGCOUNT
	.align		4
.L_431:
        /*0a20*/ 	.byte	0x04, 0x2f
        /*0a22*/ 	.short	(.L_433 - .L_432)
	.align		4
.L_432:
        /*0a24*/ 	.word	index@(_Z7reduce5IdLj8EEvPT_S1_j)
        /*0a28*/ 	.word	0x00000014


	//----- nvinfo : EIATTR_FRAME_SIZE
	.align		4
.L_433:
        /*0a2c*/ 	.byte	0x04, 0x11
        /*0a2e*/ 	.short	(.L_435 - .L_434)
	.align		4
.L_434:
        /*0a30*/ 	.word	index@(_Z7reduce5IdLj8EEvPT_S1_j)
        /*0a34*/ 	.word	0x00000000


	//----- nvinfo : EIATTR_REGCOUNT
	.align		4
.L_435:
        /*0a38*/ 	.byte	0x04, 0x2f
        /*0a3a*/ 	.short	(.L_437 - .L_436)
	.align		4
.L_436:
        /*0a3c*/ 	.word	index@(_Z7reduce5IdLj4EEvPT_S1_j)
        /*0a40*/ 	.word	0x00000014


	//----- nvinfo : EIATTR_FRAME_SIZE
	.align		4
.L_437:
        /*0a44*/ 	.byte	0x04, 0x11
        /*0a46*/ 	.short	(.L_439 - .L_438)
	.align		4
.L_438:
        /*0a48*/ 	.word	index@(_Z7reduce5IdLj4EEvPT_S1_j)
        /*0a4c*/ 	.word	0x00000000


	//----- nvinfo : EIATTR_REGCOUNT
	.align		4
.L_439:
        /*0a50*/ 	.byte	0x04, 0x2f
        /*0a52*/ 	.short	(.L_441 - .L_440)
	.align		4
.L_440:
        /*0a54*/ 	.word	index@(_Z7reduce5IdLj2EEvPT_S1_j)
        /*0a58*/ 	.word	0x00000014


	//----- nvinfo : EIATTR_FRAME_SIZE
	.align		4
.L_441:
        /*0a5c*/ 	.byte	0x04, 0x11
        /*0a5e*/ 	.short	(.L_443 - .L_442)
	.align		4
.L_442:
        /*0a60*/ 	.word	index@(_Z7reduce5IdLj2EEvPT_S1_j)
        /*0a64*/ 	.word	0x00000000


	//----- nvinfo : EIATTR_REGCOUNT
	.align		4
.L_443:
        /*0a68*/ 	.byte	0x04, 0x2f
        /*0a6a*/ 	.short	(.L_445 - .L_444)
	.align		4
.L_444:
        /*0a6c*/ 	.word	index@(_Z7reduce5IdLj1EEvPT_S1_j)
        /*0a70*/ 	.word	0x00000014


	//----- nvinfo : EIATTR_FRAME_SIZE
	.align		4
.L_445:
        /*0a74*/ 	.byte	0x04, 0x11
        /*0a76*/ 	.short	(.L_447 - .L_446)
	.align		4
.L_446:
        /*0a78*/ 	.word	index@(_Z7reduce5IdLj1EEvPT_S1_j)
        /*0a7c*/ 	.word	0x00000000


	//----- nvinfo : EIATTR_REGCOUNT
	.align		4
.L_447:
        /*0a80*/ 	.byte	0x04, 0x2f
        /*0a82*/ 	.short	(.L_449 - .L_448)
	.align		4
.L_448:
        /*0a84*/ 	.word	index@(_Z7reduce6IdLj512ELb1EEvPT_S1_j)
        /*0a88*/ 	.word	0x00000014


	//----- nvinfo : EIATTR_FRAME_SIZE
	.align		4
.L_449:
        /*0a8c*/ 	.byte	0x04, 0x11
        /*0a8e*/ 	.short	(.L_451 - .L_450)
	.align		4
.L_450:
        /*0a90*/ 	.word	index@(_Z7reduce6IdLj512ELb1EEvPT_S1_j)
        /*0a94*/ 	.word	0x00000000


	//----- nvinfo : EIATTR_REGCOUNT
	.align		4
.L_451:
        /*0a98*/ 	.byte	0x04, 0x2f
        /*0a9a*/ 	.short	(.L_453 - .L_452)
	.align		4
.L_452:
        /*0a9c*/ 	.word	index@(_Z7reduce6IdLj256ELb1EEvPT_S1_j)
        /*0aa0*/ 	.word	0x00000014


	//----- nvinfo : EIATTR_FRAME_SIZE
	.align		4
.L_453:
        /*0aa4*/ 	.byte	0x04, 0x11
        /*0aa6*/ 	.short	(.L_455 - .L_454)
	.align		4
.L_454:
        /*0aa8*/ 	.word	index@(_Z7reduce6IdLj256ELb1EEvPT_S1_j)
        /*0aac*/ 	.word	0x00000000


	//----- nvinfo : EIATTR_REGCOUNT
	.align		4
.L_455:
        /*0ab0*/ 	.byte	0x04, 0x2f
        /*0ab2*/ 	.short	(.L_457 - .L_456)
	.align		4
.L_456:
        /*0ab4*/ 	.word	index@(_Z7reduce6IdLj128ELb1EEvPT_S1_j)
        /*0ab8*/ 	.word	0x00000014


	//----- nvinfo : EIATTR_FRAME_SIZE
	.align		4
.L_457:
        /*0abc*/ 	.byte	0x04, 0x11
        /*0abe*/ 	.short	(.L_459 - .L_458)
	.align		4
.L_458:
        /*0ac0*/ 	.word	index@(_Z7reduce6IdLj128ELb1EEvPT_S1_j)
        /*0ac4*/ 	.word	0x00000000


	//----- nvinfo : EIATTR_REGCOUNT
	.align		4
.L_459:
        /*0ac8*/ 	.byte	0x04, 0x2f
        /*0aca*/ 	.short	(.L_461 - .L_460)
	.align		4
.L_460:
        /*0acc*/ 	.word	index@(_Z7reduce6IdLj64ELb1EEvPT_S1_j)
        /*0ad0*/ 	.word	0x00000014


	//----- nvinfo : EIATTR_FRAME_SIZE
	.align		4
.L_461:
        /*0ad4*/ 	.byte	0x04, 0x11
        /*0ad6*/ 	.short	(.L_463 - .L_462)
	.align		4
.L_462:
        /*0ad8*/ 	.word	index@(_Z7reduce6IdLj64ELb1EEvPT_S1_j)
        /*0adc*/ 	.word	0x00000000


	//----- nvinfo : EIATTR_REGCOUNT
	.align		4
.L_463:
        /*0ae0*/ 	.byte	0x04, 0x2f
        /*0ae2*/ 	.short	(.L_465 - .L_464)
	.align		4
.L_464:
        /*0ae4*/ 	.word	index@(_Z7reduce6IdLj32ELb1EEvPT_S1_j)
        /*0ae8*/ 	.word	0x00000014


	//----- nvinfo : EIATTR_FRAME_SIZE
	.align		4
.L_465:
        /*0aec*/ 	.byte	0x04, 0x11
        /*0aee*/ 	.short	(.L_467 - .L_466)
	.align		4
.L_466:
        /*0af0*/ 	.word	index@(_Z7reduce6IdLj32ELb1EEvPT_S1_j)
        /*0af4*/ 	.word	0x00000000


	//----- nvinfo : EIATTR_REGCOUNT
	.align		4
.L_467:
        /*0af8*/ 	.byte	0x04, 0x2f
        /*0afa*/ 	.short	(.L_469 - .L_468)
	.align		4
.L_468:
        /*0afc*/ 	.word	index@(_Z7reduce6IdLj16ELb1EEvPT_S1_j)
        /*0b00*/ 	.word	0x00000014


	//----- nvinfo : EIATTR_FRAME_SIZE
	.align		4
.L_469:
        /*0b04*/ 	.byte	0x04, 0x11
        /*0b06*/ 	.short	(.L_471 - .L_470)
	.align		4
.L_470:
        /*0b08*/ 	.word	index@(_Z7reduce6IdLj16ELb1EEvPT_S1_j)
        /*0b0c*/ 	.word	0x00000000


	//----- nvinfo : EIATTR_REGCOUNT
	.align		4
.L_471:
        /*0b10*/ 	.byte	0x04, 0x2f
        /*0b12*/ 	.short	(.L_473 - .L_472)
	.align		4
.L_472:
        /*0b14*/ 	.word	index@(_Z7reduce6IdLj8ELb1EEvPT_S1_j)
        /*0b18*/ 	.word	0x00000014


	//----- nvinfo : EIATTR_FRAME_SIZE
	.align		4
.L_473:
        /*0b1c*/ 	.byte	0x04, 0x11
        /*0b1e*/ 	.short	(.L_475 - .L_474)
	.align		4
.L_474:
        /*0b20*/ 	.word	index@(_Z7reduce6IdLj8ELb1EEvPT_S1_j)
        /*0b24*/ 	.word	0x00000000


	//----- nvinfo : EIATTR_REGCOUNT
	.align		4
.L_475:
        /*0b28*/ 	.byte	0x04, 0x2f
        /*0b2a*/ 	.short	(.L_477 - .L_476)
	.align		4
.L_476:
        /*0b2c*/ 	.word	index@(_Z7reduce6IdLj4ELb1EEvPT_S1_j)
        /*0b30*/ 	.word	0x00000014


	//----- nvinfo : EIATTR_FRAME_SIZE
	.align		4
.L_477:
        /*0b34*/ 	.byte	0x04, 0x11
        /*0b36*/ 	.short	(.L_479 - .L_478)
	.align		4
.L_478:
        /*0b38*/ 	.word	index@(_Z7reduce6IdLj4ELb1EEvPT_S1_j)
        /*0b3c*/ 	.word	0x00000000


	//----- nvinfo : EIATTR_REGCOUNT
	.align		4
.L_479:
        /*0b40*/ 	.byte	0x04, 0x2f
        /*0b42*/ 	.short	(.L_481 - .L_480)
	.align		4
.L_480:
        /*0b44*/ 	.word	index@(_Z7reduce6IdLj2ELb1EEvPT_S1_j)
        /*0b48*/ 	.word	0x00000014


	//----- nvinfo : EIATTR_FRAME_SIZE
	.align		4
.L_481:
        /*0b4c*/ 	.byte	0x04, 0x11
        /*0b4e*/ 	.short	(.L_483 - .L_482)
	.align		4
.L_482:
        /*0b50*/ 	.word	index@(_Z7reduce6IdLj2ELb1EEvPT_S1_j)
        /*0b54*/ 	.word	0x00000000


	//----- nvinfo : EIATTR_REGCOUNT
	.align		4
.L_483:
        /*0b58*/ 	.byte	0x04, 0x2f
        /*0b5a*/ 	.short	(.L_485 - .L_484)
	.align		4
.L_484:
        /*0b5c*/ 	.word	index@(_Z7reduce6IdLj1ELb1EEvPT_S1_j)
        /*0b60*/ 	.word	0x00000014


	//----- nvinfo : EIATTR_FRAME_SIZE
	.align		4
.L_485:
        /*0b64*/ 	.byte	0x04, 0x11
        /*0b66*/ 	.short	(.L_487 - .L_486)
	.align		4
.L_486:
        /*0b68*/ 	.word	index@(_Z7reduce6IdLj1ELb1EEvPT_S1_j)
        /*0b6c*/ 	.word	0x00000000


	//----- nvinfo : EIATTR_REGCOUNT
	.align		4
.L_487:
        /*0b70*/ 	.byte	0x04, 0x2f
        /*0b72*/ 	.short	(.L_489 - .L_488)
	.align		4
.L_488:
        /*0b74*/ 	.word	index@(_Z7reduce6IdLj512ELb0EEvPT_S1_j)
        /*0b78*/ 	.word	0x00000014


	//----- nvinfo : EIATTR_FRAME_SIZE
	.align		4
.L_489:
        /*0b7c*/ 	.byte	0x04, 0x11
        /*0b7e*/ 	.short	(.L_491 - .L_490)
	.align		4
.L_490:
        /*0b80*/ 	.word	index@(_Z7reduce6IdLj512ELb0EEvPT_S1_j)
        /*0b84*/ 	.word	0x00000000


	//----- nvinfo : EIATTR_REGCOUNT
	.align		4
.L_491:
        /*0b88*/ 	.byte	0x04, 0x2f
        /*0b8a*/ 	.short	(.L_493 - .L_492)
	.align		4
.L_492:
        /*0b8c*/ 	.word	index@(_Z7reduce6IdLj256ELb0EEvPT_S1_j)
        /*0b90*/ 	.word	0x00000014


	//----- nvinfo : EIATTR_FRAME_SIZE
	.align		4
.L_493:
        /*0b94*/ 	.byte	0x04, 0x11
        /*0b96*/ 	.short	(.L_495 - .L_494)
	.align		4
.L_494:
        /*0b98*/ 	.word	index@(_Z7reduce6IdLj256ELb0EEvPT_S1_j)
        /*0b9c*/ 	.word	0x00000000


	//----- nvinfo : EIATTR_REGCOUNT
	.align		4
.L_495:
        /*0ba0*/ 	.byte	0x04, 0x2f
        /*0ba2*/ 	.short	(.L_497 - .L_496)
	.align		4
.L_496:
        /*0ba4*/ 	.word	index@(_Z7reduce6IdLj128ELb0EEvPT_S1_j)
        /*0ba8*/ 	.word	0x00000014


	//----- nvinfo : EIATTR_FRAME_SIZE
	.align		4
.L_497:
        /*0bac*/ 	.byte	0x04, 0x11
        /*0bae*/ 	.short	(.L_499 - .L_498)
	.align		4
.L_498:
        /*0bb0*/ 	.word	index@(_Z7reduce6IdLj128ELb0EEvPT_S1_j)
        /*0bb4*/ 	.word	0x00000000


	//----- nvinfo : EIATTR_REGCOUNT
	.align		4
.L_499:
        /*0bb8*/ 	.byte	0x04, 0x2f
        /*0bba*/ 	.short	(.L_501 - .L_500)
	.align		4
.L_500:
        /*0bbc*/ 	.word	index@(_Z7reduce6IdLj64ELb0EEvPT_S1_j)
        /*0bc0*/ 	.word	0x00000014


	//----- nvinfo : EIATTR_FRAME_SIZE
	.align		4
.L_501:
        /*0bc4*/ 	.byte	0x04, 0x11
        /*0bc6*/ 	.short	(.L_503 - .L_502)
	.align		4
.L_502:
        /*0bc8*/ 	.word	index@(_Z7reduce6IdLj64ELb0EEvPT_S1_j)
        /*0bcc*/ 	.word	0x00000000


	//----- nvinfo : EIATTR_REGCOUNT
	.align		4
.L_503:
        /*0bd0*/ 	.byte	0x04, 0x2f
        /*0bd2*/ 	.short	(.L_505 - .L_504)
	.align		4
.L_504:
        /*0bd4*/ 	.word	index@(_Z7reduce6IdLj32ELb0EEvPT_S1_j)
        /*0bd8*/ 	.word	0x00000014


	//----- nvinfo : EIATTR_FRAME_SIZE
	.align		4
.L_505:
        /*0bdc*/ 	.byte	0x04, 0x11
        /*0bde*/ 	.short	(.L_507 - .L_506)
	.align		4
.L_506:
        /*0be0*/ 	.word	index@(_Z7reduce6IdLj32ELb0EEvPT_S1_j)
        /*0be4*/ 	.word	0x00000000


	//----- nvinfo : EIATTR_REGCOUNT
	.align		4
.L_507:
        /*0be8*/ 	.byte	0x04, 0x2f
        /*0bea*/ 	.short	(.L_509 - .L_508)
	.align		4
.L_508:
        /*0bec*/ 	.word	index@(_Z7reduce6IdLj16ELb0EEvPT_S1_j)
        /*0bf0*/ 	.word	0x00000014


	//----- nvinfo : EIATTR_FRAME_SIZE
	.align		4
.L_509:
        /*0bf4*/ 	.byte	0x04, 0x11
        /*0bf6*/ 	.short	(.L_511 - .L_510)
	.align		4
.L_510:
        /*0bf8*/ 	.word	index@(_Z7reduce6IdLj16ELb0EEvPT_S1_j)
        /*0bfc*/ 	.word	0x00000000


	//----- nvinfo : EIATTR_REGCOUNT
	.align		4
.L_511:
        /*0c00*/ 	.byte	0x04, 0x2f
        /*0c02*/ 	.short	(.L_513 - .L_512)
	.align		4
.L_512:
        /*0c04*/ 	.word	index@(_Z7reduce6IdLj8ELb0EEvPT_S1_j)
        /*0c08*/ 	.word	0x00000014


	//----- nvinfo : EIATTR_FRAME_SIZE
	.align		4
.L_513:
        /*0c0c*/ 	.byte	0x04, 0x11
        /*0c0e*/ 	.short	(.L_515 - .L_514)
	.align		4
.L_514:
        /*0c10*/ 	.word	index@(_Z7reduce6IdLj8ELb0EEvPT_S1_j)
        /*0c14*/ 	.word	0x00000000


	//----- nvinfo : EIATTR_REGCOUNT
	.align		4
.L_515:
        /*0c18*/ 	.byte	0x04, 0x2f
        /*0c1a*/ 	.short	(.L_517 - .L_516)
	.align		4
.L_516:
        /*0c1c*/ 	.word	index@(_Z7reduce6IdLj4ELb0EEvPT_S1_j)
        /*0c20*/ 	.word	0x00000014


	//----- nvinfo : EIATTR_FRAME_SIZE
	.align		4
.L_517:
        /*0c24*/ 	.byte	0x04, 0x11
        /*0c26*/ 	.short	(.L_519 - .L_518)
	.align		4
.L_518:
        /*0c28*/ 	.word	index@(_Z7reduce6IdLj4ELb0EEvPT_S1_j)
        /*0c2c*/ 	.word	0x00000000


	//----- nvinfo : EIATTR_REGCOUNT
	.align		4
.L_519:
        /*0c30*/ 	.byte	0x04, 0x2f
        /*0c32*/ 	.short	(.L_521 - .L_520)
	.align		4
.L_520:
        /*0c34*/ 	.word	index@(_Z7reduce6IdLj2ELb0EEvPT_S1_j)
        /*0c38*/ 	.word	0x00000014


	//----- nvinfo : EIATTR_FRAME_SIZE
	.align		4
.L_521:
        /*0c3c*/ 	.byte	0x04, 0x11
        /*0c3e*/ 	.short	(.L_523 - .L_522)
	.align		4
.L_522:
        /*0c40*/ 	.word	index@(_Z7reduce6IdLj2ELb0EEvPT_S1_j)
        /*0c44*/ 	.word	0x00000000


	//----- nvinfo : EIATTR_REGCOUNT
	.align		4
.L_523:
        /*0c48*/ 	.byte	0x04, 0x2f
        /*0c4a*/ 	.short	(.L_525 - .L_524)
	.align		4
.L_524:
        /*0c4c*/ 	.word	index@(_Z7reduce6IdLj1ELb0EEvPT_S1_j)
        /*0c50*/ 	.word	0x00000014


	//----- nvinfo : EIATTR_FRAME_SIZE
	.align		4
.L_525:
        /*0c54*/ 	.byte	0x04, 0x11
        /*0c56*/ 	.short	(.L_527 - .L_526)
	.align		4
.L_526:
        /*0c58*/ 	.word	index@(_Z7reduce6IdLj1ELb0EEvPT_S1_j)
        /*0c5c*/ 	.word	0x00000000


	//----- nvinfo : EIATTR_MIN_STACK_SIZE
	.align		4
.L_527:
        /*0c60*/ 	.byte	0x04, 0x12
        /*0c62*/ 	.short	(.L_529 - .L_528)
	.align		4
.L_528:
        /*0c64*/ 	.word	index@(_Z7reduce6IdLj1ELb0EEvPT_S1_j)
        /*0c68*/ 	.word	0x00000000


	//----- nvinfo : EIATTR_MIN_STACK_SIZE
	.align		4
.L_529:
        /*0c6c*/ 	.byte	0x04, 0x12
        /*0c6e*/ 	.short	(.L_531 - .L_530)
	.align		4
.L_530:
        /*0c70*/ 	.word	index@(_Z7reduce6IdLj2ELb0EEvPT_S1_j)
        /*0c74*/ 	.word	0x00000000


	//----- nvinfo : EIATTR_MIN_STACK_SIZE
	.align		4
.L_531:
        /*0c78*/ 	.byte	0x04, 0x12
        /*0c7a*/ 	.short	(.L_533 - .L_532)
	.align		4
.L_532:
        /*0c7c*/ 	.word	index@(_Z7reduce6IdLj4ELb0EEvPT_S1_j)
        /*0c80*/ 	.word	0x00000000


	//----- nvinfo : EIATTR_MIN_STACK_SIZE
	.align		4
.L_533:
        /*0c84*/ 	.byte	0x04, 0x12
        /*0c86*/ 	.short	(.L_535 - .L_534)
	.align		4
.L_534:
        /*0c88*/ 	.word	index@(_Z7reduce6IdLj8ELb0EEvPT_S1_j)
        /*0c8c*/ 	.word	0x00000000


	//----- nvinfo : EIATTR_MIN_STACK_SIZE
	.align		4
.L_535:
        /*0c90*/ 	.byte	0x04, 0x12
        /*0c92*/ 	.short	(.L_537 - .L_536)
	.align		4
.L_536:
        /*0c94*/ 	.word	index@(_Z7reduce6IdLj16ELb0EEvPT_S1_j)
        /*0c98*/ 	.word	0x00000000


	//----- nvinfo : EIATTR_MIN_STACK_SIZE
	.align		4
.L_537:
        /*0c9c*/ 	.byte	0x04, 0x12
        /*0c9e*/ 	.short	(.L_539 - .L_538)
	.align		4
.L_538:
        /*0ca0*/ 	.word	index@(_Z7reduce6IdLj32ELb0EEvPT_S1_j)
        /*0ca4*/ 	.word	0x00000000


	//----- nvinfo : EIATTR_MIN_STACK_SIZE
	.align		4
.L_539:
        /*0ca8*/ 	.byte	0x04, 0x12
        /*0caa*/ 	.short	(.L_541 - .L_540)
	.align		4
.L_540:
        /*0cac*/ 	.word	index@(_Z7reduce6IdLj64ELb0EEvPT_S1_j)
        /*0cb0*/ 	.word	0x00000000


	//----- nvinfo : EIATTR_MIN_STACK_SIZE
	.align		4
.L_541:
        /*0cb4*/ 	.byte	0x04, 0x12
        /*0cb6*/ 	.short	(.L_543 - .L_542)
	.align		4
.L_542:
        /*0cb8*/ 	.word	index@(_Z7reduce6IdLj128ELb0EEvPT_S1_j)
        /*0cbc*/ 	.word	0x00000000


	//----- nvinfo : EIATTR_MIN_STACK_SIZE
	.align		4
.L_543:
        /*0cc0*/ 	.byte	0x04, 0x12
        /*0cc2*/ 	.short	(.L_545 - .L_544)
	.align		4
.L_544:
        /*0cc4*/ 	.word	index@(_Z7reduce6IdLj256ELb0EEvPT_S1_j)
        /*0cc8*/ 	.word	0x00000000


	//----- nvinfo : EIATTR_MIN_STACK_SIZE
	.align		4
.L_545:
        /*0ccc*/ 	.byte	0x04, 0x12
        /*0cce*/ 	.short	(.L_547 - .L_546)
	.align		4
.L_546:
        /*0cd0*/ 	.word	index@(_Z7reduce6IdLj512ELb0EEvPT_S1_j)
        /*0cd4*/ 	.word	0x00000000


	//----- nvinfo : EIATTR_MIN_STACK_SIZE
	.align		4
.L_547:
        /*0cd8*/ 	.byte	0x04, 0x12
        /*0cda*/ 	.short	(.L_549 - .L_548)
	.align		4
.L_548:
        /*0cdc*/ 	.word	index@(_Z7reduce6IdLj1ELb1EEvPT_S1_j)
        /*0ce0*/ 	.word	0x00000000


	//----- nvinfo : EIATTR_MIN_STACK_SIZE
	.align		4
.L_549:
        /*0ce4*/ 	.byte	0x04, 0x12
        /*0ce6*/ 	.short	(.L_551 - .L_550)
	.align		4
.L_550:
        /*0ce8*/ 	.word	index@(_Z7reduce6IdLj2ELb1EEvPT_S1_j)
        /*0cec*/ 	.word	0x00000000


	//----- nvinfo : EIATTR_MIN_STACK_SIZE
	.align		4
.L_551:
        /*0cf0*/ 	.byte	0x04, 0x12
        /*0cf2*/ 	.short	(.L_553 - .L_552)
	.align		4
.L_552:
        /*0cf4*/ 	.word	index@(_Z7reduce6IdLj4ELb1EEvPT_S1_j)
        /*0cf8*/ 	.word	0x00000000


	//----- nvinfo : EIATTR_MIN_STACK_SIZE
	.align		4
.L_553:
        /*0cfc*/ 	.byte	0x04, 0x12
        /*0cfe*/ 	.short	(.L_555 - .L_554)
	.align		4
.L_554:
        /*0d00*/ 	.word	index@(_Z7reduce6IdLj8ELb1EEvPT_S1_j)
        /*0d04*/ 	.word	0x00000000


	//----- nvinfo : EIATTR_MIN_STACK_SIZE
	.align		4
.L_555:
        /*0d08*/ 	.byte	0x04, 0x12
        /*0d0a*/ 	.short	(.L_557 - .L_556)
	.align		4
.L_556:
        /*0d0c*/ 	.word	index@(_Z7reduce6IdLj16ELb1EEvPT_S1_j)
        /*0d10*/ 	.word	0x00000000


	//----- nvinfo : EIATTR_MIN_STACK_SIZE
	.align		4
.L_557:
        /*0d14*/ 	.byte	0x04, 0x12
        /*0d16*/ 	.short	(.L_559 - .L_558)
	.align		4
.L_558:
        /*0d18*/ 	.word	index@(_Z7reduce6IdLj32ELb1EEvPT_S1_j)
        /*0d1c*/ 	.word	0x00000000


	//----- nvinfo : EIATTR_MIN_STACK_SIZE
	.align		4
.L_559:
        /*0d20*/ 	.byte	0x04, 0x12
        /*0d22*/ 	.short	(.L_561 - .L_560)
	.align		4
.L_560:
        /*0d24*/ 	.word	index@(_Z7reduce6IdLj64ELb1EEvPT_S1_j)
        /*0d28*/ 	.word	0x00000000


	//----- nvinfo : EIATTR_MIN_STACK_SIZE
	.align		4
.L_561:
        /*0d2c*/ 	.byte	0x04, 0x12
        /*0d2e*/ 	.short	(.L_563 - .L_562)
	.align		4
.L_562:
        /*0d30*/ 	.word	index@(_Z7reduce6IdLj128ELb1EEvPT_S1_j)
        /*0d34*/ 	.word	0x00000000


	//----- nvinfo : EIATTR_MIN_STACK_SIZE
	.align		4
.L_563:
        /*0d38*/ 	.byte	0x04, 0x12
        /*0d3a*/ 	.short	(.L_565 - .L_564)
	.align		4
.L_564:
        /*0d3c*/ 	.word	index@(_Z7reduce6IdLj256ELb1EEvPT_S1_j)
        /*0d40*/ 	.word	0x00000000


	//----- nvinfo : EIATTR_MIN_STACK_SIZE
	.align		4
.L_565:
        /*0d44*/ 	.byte	0x04, 0x12
        /*0d46*/ 	.short	(.L_567 - .L_566)
	.align		4
.L_566:
        /*0d48*/ 	.word	index@(_Z7reduce6IdLj512ELb1EEvPT_S1_j)
        /*0d4c*/ 	.word	0x00000000


	//----- nvinfo : EIATTR_MIN_STACK_SIZE
	.align		4
.L_567:
        /*0d50*/ 	.byte	0x04, 0x12
        /*0d52*/ 	.short	(.L_569 - .L_568)
	.align		4
.L_568:
        /*0d54*/ 	.word	index@(_Z7reduce5IdLj1EEvPT_S1_j)
        /*0d58*/ 	.word	0x00000000


	//----- nvinfo : EIATTR_MIN_STACK_SIZE
	.align		4
.L_569:
        /*0d5c*/ 	.byte	0x04, 0x12
        /*0d5e*/ 	.short	(.L_571 - .L_570)
	.align		4
.L_570:
        /*0d60*/ 	.word	index@(_Z7reduce5IdLj2EEvPT_S1_j)
        /*0d64*/ 	.word	0x00000000


	//----- nvinfo : EIATTR_MIN_STACK_SIZE
	.align		4
.L_571:
        /*0d68*/ 	.byte	0x04, 0x12
        /*0d6a*/ 	.short	(.L_573 - .L_572)
	.align		4
.L_572:
        /*0d6c*/ 	.word	index@(_Z7reduce5IdLj4EEvPT_S1_j)
        /*0d70*/ 	.word	0x00000000


	//----- nvinfo : EIATTR_MIN_STACK_SIZE
	.align		4
.L_573:
        /*0d74*/ 	.byte	0x04, 0x12
        /*0d76*/ 	.short	(.L_575 - .L_574)
	.align		4
.L_574:
        /*0d78*/ 	.word	index@(_Z7reduce5IdLj8EEvPT_S1_j)
        /*0d7c*/ 	.word	0x00000000


	//----- nvinfo : EIATTR_MIN_STACK_SIZE
	.align		4
.L_575:
        /*0d80*/ 	.byte	0x04, 0x12
        /*0d82*/ 	.short	(.L_577 - .L_576)
	.align		4
.L_576:
        /*0d84*/ 	.word	index@(_Z7reduce5IdLj16EEvPT_S1_j)
        /*0d88*/ 	.word	0x00000000


	//----- nvinfo : EIATTR_MIN_STACK_SIZE
	.align		4
.L_577:
        /*0d8c*/ 	.byte	0x04, 0x12
        /*0d8e*/ 	.short	(.L_579 - .L_578)
	.align		4
.L_578:
        /*0d90*/ 	.word	index@(_Z7reduce5IdLj32EEvPT_S1_j)
        /*0d94*/ 	.word	0x00000000


	//----- nvinfo : EIATTR_MIN_STACK_SIZE
	.align		4
.L_579:
        /*0d98*/ 	.byte	0x04, 0x12
        /*0d9a*/ 	.short	(.L_581 - .L_580)
	.align		4
.L_580:
        /*0d9c*/ 	.word	index@(_Z7reduce5IdLj64EEvPT_S1_j)
        /*0da0*/ 	.word	0x00000000


	//----- nvinfo : EIATTR_MIN_STACK_SIZE
	.align		4
.L_581:
        /*0da4*/ 	.byte	0x04, 0x12
        /*0da6*/ 	.short	(.L_583 - .L_582)
	.align		4
.L_582:
        /*0da8*/ 	.word	index@(_Z7reduce5IdLj128EEvPT_S1_j)
        /*0dac*/ 	.word	0x00000000


	//----- nvinfo : EIATTR_MIN_STACK_SIZE
	.align		4
.L_583:
        /*0db0*/ 	.byte	0x04, 0x12
        /*0db2*/ 	.short	(.L_585 - .L_584)
	.align		4
.L_584:
        /*0db4*/ 	.word	index@(_Z7reduce5IdLj256EEvPT_S1_j)
        /*0db8*/ 	.word	0x00000000


	//----- nvinfo : EIATTR_MIN_STACK_SIZE
	.align		4
.L_585:
        /*0dbc*/ 	.byte	0x04, 0x12
        /*0dbe*/ 	.short	(.L_587 - .L_586)
	.align		4
.L_586:
        /*0dc0*/ 	.word	index@(_Z7reduce5IdLj512EEvPT_S1_j)
        /*0dc4*/ 	.word	0x00000000


	//----- nvinfo : EIATTR_MIN_STACK_SIZE
	.align		4
.L_587:
        /*0dc8*/ 	.byte	0x04, 0x12
        /*0dca*/ 	.short	(.L_589 - .L_588)
	.align		4
.L_588:
        /*0dcc*/ 	.word	index@(_Z7reduce4IdLj1EEvPT_S1_j)
        /*0dd0*/ 	.word	0x00000000


	//----- nvinfo : EIATTR_MIN_STACK_SIZE
	.align		4
.L_589:
        /*0dd4*/ 	.byte	0x04, 0x12
        /*0dd6*/ 	.short	(.L_591 - .L_590)
	.align		4
.L_590:
        /*0dd8*/ 	.word	index@(_Z7reduce4IdLj2EEvPT_S1_j)
        /*0ddc*/ 	.word	0x00000000


	//----- nvinfo : EIATTR_MIN_STACK_SIZE
	.align		4
.L_591:
        /*0de0*/ 	.byte	0x04, 0x12
        /*0de2*/ 	.short	(.L_593 - .L_592)
	.align		4
.L_592:
        /*0de4*/ 	.word	index@(_Z7reduce4IdLj4EEvPT_S1_j)
        /*0de8*/ 	.word	0x00000000


	//----- nvinfo : EIATTR_MIN_STACK_SIZE
	.align		4
.L_593:
        /*0dec*/ 	.byte	0x04, 0x12
        /*0dee*/ 	.short	(.L_595 - .L_594)
	.align		4
.L_594:
        /*0df0*/ 	.word	index@(_Z7reduce4IdLj8EEvPT_S1_j)
        /*0df4*/ 	.word	0x00000000


	//----- nvinfo : EIATTR_MIN_STACK_SIZE
	.align		4
.L_595:
        /*0df8*/ 	.byte	0x04, 0x12
        /*0dfa*/ 	.short	(.L_597 - .L_596)
	.align		4
.L_596:
        /*0dfc*/ 	.word	index@(_Z7reduce4IdLj16EEvPT_S1_j)
        /*0e00*/ 	.word	0x00000000


	//----- nvinfo : EIATTR_MIN_STACK_SIZE
	.align		4
.L_597:
        /*0e04*/ 	.byte	0x04, 0x12
        /*0e06*/ 	.short	(.L_599 - .L_598)
	.align		4
.L_598:
        /*0e08*/ 	.word	index@(_Z7reduce4IdLj32EEvPT_S1_j)
        /*0e0c*/ 	.word	0x00000000


	//----- nvinfo : EIATTR_MIN_STACK_SIZE
	.align		4
.L_599:
        /*0e10*/ 	.byte	0x04, 0x12
        /*0e12*/ 	.short	(.L_601 - .L_600)
	.align		4
.L_600:
        /*0e14*/ 	.word	index@(_Z7reduce4IdLj64EEvPT_S1_j)
        /*0e18*/ 	.word	0x00000000


	//----- nvinfo : EIATTR_MIN_STACK_SIZE
	.align		4
.L_601:
        /*0e1c*/ 	.byte	0x04, 0x12
        /*0e1e*/ 	.short	(.L_603 - .L_602)
	.align		4
.L_602:
        /*0e20*/ 	.word	index@(_Z7reduce4IdLj128EEvPT_S1_j)
        /*0e24*/ 	.word	0x00000000


	//----- nvinfo : EIATTR_MIN_STACK_SIZE
	.align		4
.L_603:
        /*0e28*/ 	.byte	0x04, 0x12
        /*0e2a*/ 	.short	(.L_605 - .L_604)
	.align		4
.L_604:
        /*0e2c*/ 	.word	index@(_Z7reduce4IdLj256EEvPT_S1_j)
        /*0e30*/ 	.word	0x00000000


	//----- nvinfo : EIATTR_MIN_STACK_SIZE
	.align		4
.L_605:
        /*0e34*/ 	.byte	0x04, 0x12
        /*0e36*/ 	.short	(.L_607 - .L_606)
	.align		4
.L_606:
        /*0e38*/ 	.word	index@(_Z7reduce4IdLj512EEvPT_S1_j)
        /*0e3c*/ 	.word	0x00000000


	//----- nvinfo : EIATTR_MIN_STACK_SIZE
	.align		4
.L_607:
        /*0e40*/ 	.byte	0x04, 0x12
        /*0e42*/ 	.short	(.L_609 - .L_608)
	.align		4
.L_608:
        /*0e44*/ 	.word	index@(_Z7reduce3IdEvPT_S1_j)
        /*0e48*/ 	.word	0x00000000


	//----- nvinfo : EIATTR_MIN_STACK_SIZE
	.align		4
.L_609:
        /*0e4c*/ 	.byte	0x04, 0x12
        /*0e4e*/ 	.short	(.L_611 - .L_610)
	.align		4
.L_610:
        /*0e50*/ 	.word	index@(_Z7reduce2IdEvPT_S1_j)
        /*0e54*/ 	.word	0x00000000


	//----- nvinfo : EIATTR_MIN_STACK_SIZE
	.align		4
.L_611:
        /*0e58*/ 	.byte	0x04, 0x12
        /*0e5a*/ 	.short	(.L_613 - .L_612)
	.align		4
.L_612:
        /*0e5c*/ 	.word	index@(_Z7reduce1IdEvPT_S1_j)
        /*0e60*/ 	.word	0x00000000


	//----- nvinfo : EIATTR_MIN_STACK_SIZE
	.align		4
.L_613:
        /*0e64*/ 	.byte	0x04, 0x12
        /*0e66*/ 	.short	(.L_615 - .L_614)
	.align		4
.L_614:
        /*0e68*/ 	.word	index@(_Z7reduce0IdEvPT_S1_j)
        /*0e6c*/ 	.word	0x00000000


	//----- nvinfo : EIATTR_MIN_STACK_SIZE
	.align		4
.L_615:
        /*0e70*/ 	.byte	0x04, 0x12
        /*0e72*/ 	.short	(.L_617 - .L_616)
	.align		4
.L_616:
        /*0e74*/ 	.word	index@(_Z7reduce6IfLj1ELb0EEvPT_S1_j)
        /*0e78*/ 	.word	0x00000000


	//----- nvinfo : EIATTR_MIN_STACK_SIZE
	.align		4
.L_617:
        /*0e7c*/ 	.byte	0x04, 0x12
        /*0e7e*/ 	.short	(.L_619 - .L_618)
	.align		4
.L_618:
        /*0e80*/ 	.word	index@(_Z7reduce6IfLj2ELb0EEvPT_S1_j)
        /*0e84*/ 	.word	0x00000000


	//----- nvinfo : EIATTR_MIN_STACK_SIZE
	.align		4
.L_619:
        /*0e88*/ 	.byte	0x04, 0x12
        /*0e8a*/ 	.short	(.L_621 - .L_620)
	.align		4
.L_620:
        /*0e8c*/ 	.word	index@(_Z7reduce6IfLj4ELb0EEvPT_S1_j)
        /*0e90*/ 	.word	0x00000000


	//----- nvinfo : EIATTR_MIN_STACK_SIZE
	.align		4
.L_621:
        /*0e94*/ 	.byte	0x04, 0x12
        /*0e96*/ 	.short	(.L_623 - .L_622)
	.align		4
.L_622:
        /*0e98*/ 	.word	index@(_Z7reduce6IfLj8ELb0EEvPT_S1_j)
        /*0e9c*/ 	.word	0x00000000


	//----- nvinfo : EIATTR_MIN_STACK_SIZE
	.align		4
.L_623:
        /*0ea0*/ 	.byte	0x04, 0x12
        /*0ea2*/ 	.short	(.L_625 - .L_624)
	.align		4
.L_624:
        /*0ea4*/ 	.word	index@(_Z7reduce6IfLj16ELb0EEvPT_S1_j)
        /*0ea8*/ 	.word	0x00000000


	//----- nvinfo : EIATTR_MIN_STACK_SIZE
	.align		4
.L_625:
        /*0eac*/ 	.byte	0x04, 0x12
        /*0eae*/ 	.short	(.L_627 - .L_626)
	.align		4
.L_626:
        /*0eb0*/ 	.word	index@(_Z7reduce6IfLj32ELb0EEvPT_S1_j)
        /*0eb4*/ 	.word	0x00000000


	//----- nvinfo : EIATTR_MIN_STACK_SIZE
	.align		4
.L_627:
        /*0eb8*/ 	.byte	0x04, 0x12
        /*0eba*/ 	.short	(.L_629 - .L_628)
	.align		4
.L_628:
        /*0ebc*/ 	.word	index@(_Z7reduce6IfLj64ELb0EEvPT_S1_j)
        /*0ec0*/ 	.word	0x00000000


	//----- nvinfo : EIATTR_MIN_STACK_SIZE
	.align		4
.L_629:
        /*0ec4*/ 	.byte	0x04, 0x12
        /*0ec6*/ 	.short	(.L_631 - .L_630)
	.align		4
.L_630:
        /*0ec8*/ 	.word	index@(_Z7reduce6IfLj128ELb0EEvPT_S1_j)
        /*0ecc*/ 	.word	0x00000000


	//----- nvinfo : EIATTR_MIN_STACK_SIZE
	.align		4
.L_631:
        /*0ed0*/ 	.byte	0x04, 0x12
        /*0ed2*/ 	.short	(.L_633 - .L_632)
	.align		4
.L_632:
        /*0ed4*/ 	.word	index@(_Z7reduce6IfLj256ELb0EEvPT_S1_j)
        /*0ed8*/ 	.word	0x00000000


	//----- nvinfo : EIATTR_MIN_STACK_SIZE
	.align		4
.L_633:
        /*0edc*/ 	.byte	0x04, 0x12
        /*0ede*/ 	.short	(.L_635 - .L_634)
	.align		4
.L_634:
        /*0ee0*/ 	.word	index@(_Z7reduce6IfLj512ELb0EEvPT_S1_j)
        /*0ee4*/ 	.word	0x00000000


	//----- nvinfo : EIATTR_MIN_STACK_SIZE
	.align		4
.L_635:
        /*0ee8*/ 	.byte	0x04, 0x12
        /*0eea*/ 	.short	(.L_637 - .L_636)
	.align		4
.L_636:
        /*0eec*/ 	.word	index@(_Z7reduce6IfLj1ELb1EEvPT_S1_j)
        /*0ef0*/ 	.word	0x00000000


	//----- nvinfo : EIATTR_MIN_STACK_SIZE
	.align		4
.L_637:
        /*0ef4*/ 	.byte	0x04, 0x12
        /*0ef6*/ 	.short	(.L_639 - .L_638)
	.align		4
.L_638:
        /*0ef8*/ 	.word	index@(_Z7reduce6IfLj2ELb1EEvPT_S1_j)
        /*0efc*/ 	.word	0x00000000


	//----- nvinfo : EIATTR_MIN_STACK_SIZE
	.align		4
.L_639:
        /*0f00*/ 	.byte	0x04, 0x12
        /*0f02*/ 	.short	(.L_641 - .L_640)
	.align		4
.L_640:
        /*0f04*/ 	.word	index@(_Z7reduce6IfLj4ELb1EEvPT_S1_j)
        /*0f08*/ 	.word	0x00000000


	//----- nvinfo : EIATTR_MIN_STACK_SIZE
	.align		4
.L_641:
        /*0f0c*/ 	.byte	0x04, 0x12
        /*0f0e*/ 	.short	(.L_643 - .L_642)
	.align		4
.L_642:
        /*0f10*/ 	.word	index@(_Z7reduce6IfLj8ELb1EEvPT_S1_j)
        /*0f14*/ 	.word	0x00000000


	//----- nvinfo : EIATTR_MIN_STACK_SIZE
	.align		4
.L_643:
        /*0f18*/ 	.byte	0x04, 0x12
        /*0f1a*/ 	.short	(.L_645 - .L_644)
	.align		4
.L_644:
        /*0f1c*/ 	.word	index@(_Z7reduce6IfLj16ELb1EEvPT_S1_j)
        /*0f20*/ 	.word	0x00000000


	//----- nvinfo : EIATTR_MIN_STACK_SIZE
	.align		4
.L_645:
        /*0f24*/ 	.byte	0x04, 0x12
        /*0f26*/ 	.short	(.L_647 - .L_646)
	.align		4
.L_646:
        /*0f28*/ 	.word	index@(_Z7reduce6IfLj32ELb1EEvPT_S1_j)
        /*0f2c*/ 	.word	0x00000000


	//----- nvinfo : EIATTR_MIN_STACK_SIZE
	.align		4
.L_647:
        /*0f30*/ 	.byte	0x04, 0x12
        /*0f32*/ 	.short	(.L_649 - .L_648)
	.align		4
.L_648:
        /*0f34*/ 	.word	index@(_Z7reduce6IfLj64ELb1EEvPT_S1_j)
        /*0f38*/ 	.word	0x00000000


	//----- nvinfo : EIATTR_MIN_STACK_SIZE
	.align		4
.L_649:
        /*0f3c*/ 	.byte	0x04, 0x12
        /*0f3e*/ 	.short	(.L_651 - .L_650)
	.align		4
.L_650:
        /*0f40*/ 	.word	index@(_Z7reduce6IfLj128ELb1EEvPT_S1_j)
        /*0f44*/ 	.word	0x00000000


	//----- nvinfo : EIATTR_MIN_STACK_SIZE
	.align		4
.L_651:
        /*0f48*/ 	.byte	0x04, 0x12
        /*0f4a*/ 	.short	(.L_653 - .L_652)
	.align		4
.L_652:
        /*0f4c*/ 	.word	index@(_Z7reduce6IfLj256ELb1EEvPT_S1_j)
        /*0f50*/ 	.word	0x00000000


	//----- nvinfo : EIATTR_MIN_STACK_SIZE
	.align		4
.L_653:
        /*0f54*/ 	.byte	0x04, 0x12
        /*0f56*/ 	.short	(.L_655 - .L_654)
	.align		4
.L_654:
        /*0f58*/ 	.word	index@(_Z7reduce6IfLj512ELb1EEvPT_S1_j)
        /*0f5c*/ 	.word	0x00000000


	//----- nvinfo : EIATTR_MIN_STACK_SIZE
	.align		4
.L_655:
        /*0f60*/ 	.byte	0x04, 0x12
        /*0f62*/ 	.short	(.L_657 - .L_656)
	.align		4
.L_656:
        /*0f64*/ 	.word	index@(_Z7reduce5IfLj1EEvPT_S1_j)
        /*0f68*/ 	.word	0x00000000


	//----- nvinfo : EIATTR_MIN_STACK_SIZE
	.align		4
.L_657:
        /*0f6c*/ 	.byte	0x04, 0x12
        /*0f6e*/ 	.short	(.L_659 - .L_658)
	.align		4
.L_658:
        /*0f70*/ 	.word	index@(_Z7reduce5IfLj2EEvPT_S1_j)
        /*0f74*/ 	.word	0x00000000


	//----- nvinfo : EIATTR_MIN_STACK_SIZE
	.align		4
.L_659:
        /*0f78*/ 	.byte	0x04, 0x12
        /*0f7a*/ 	.short	(.L_661 - .L_660)
	.align		4
.L_660:
        /*0f7c*/ 	.word	index@(_Z7reduce5IfLj4EEvPT_S1_j)
        /*0f80*/ 	.word	0x00000000


	//----- nvinfo : EIATTR_MIN_STACK_SIZE
	.align		4
.L_661:
        /*0f84*/ 	.byte	0x04, 0x12
        /*0f86*/ 	.short	(.L_663 - .L_662)
	.align		4
.L_662:
        /*0f88*/ 	.word	index@(_Z7reduce5IfLj8EEvPT_S1_j)
        /*0f8c*/ 	.word	0x00000000


	//----- nvinfo : EIATTR_MIN_STACK_SIZE
	.align		4
.L_663:
        /*0f90*/ 	.byte	0x04, 0x12
        /*0f92*/ 	.short	(.L_665 - .L_664)
	.align		4
.L_664:
        /*0f94*/ 	.word	index@(_Z7reduce5IfLj16EEvPT_S1_j)
        /*0f98*/ 	.word	0x00000000


	//----- nvinfo : EIATTR_MIN_STACK_SIZE
	.align		4
.L_665:
        /*0f9c*/ 	.byte	0x04, 0x12
        /*0f9e*/ 	.short	(.L_667 - .L_666)
	.align		4
.L_666:
        /*0fa0*/ 	.word	index@(_Z7reduce5IfLj32EEvPT_S1_j)
        /*0fa4*/ 	.word	0x00000000


	//----- nvinfo : EIATTR_MIN_STACK_SIZE
	.align		4
.L_667:
        /*0fa8*/ 	.byte	0x04, 0x12
        /*0faa*/ 	.short	(.L_669 - .L_668)
	.align		4
.L_668:
        /*0fac*/ 	.word	index@(_Z7reduce5IfLj64EEvPT_S1_j)
        /*0fb0*/ 	.word	0x00000000


	//----- nvinfo : EIATTR_MIN_STACK_SIZE
	.align		4
.L_669:
        /*0fb4*/ 	.byte	0x04, 0x12
        /*0fb6*/ 	.short	(.L_671 - .L_670)
	.align		4
.L_670:
        /*0fb8*/ 	.word	index@(_Z7reduce5IfLj128EEvPT_S1_j)
        /*0fbc*/ 	.word	0x00000000


	//----- nvinfo : EIATTR_MIN_STACK_SIZE
	.align		4
.L_671:
        /*0fc0*/ 	.byte	0x04, 0x12
        /*0fc2*/ 	.short	(.L_673 - .L_672)
	.align		4
.L_672:
        /*0fc4*/ 	.word	index@(_Z7reduce5IfLj256EEvPT_S1_j)
        /*0fc8*/ 	.word	0x00000000


	//----- nvinfo : EIATTR_MIN_STACK_SIZE
	.align		4
.L_673:
        /*0fcc*/ 	.byte	0x04, 0x12
        /*0fce*/ 	.short	(.L_675 - .L_674)
	.align		4
.L_674:
        /*0fd0*/ 	.word	index@(_Z7reduce5IfLj512EEvPT_S1_j)
        /*0fd4*/ 	.word	0x00000000


	//----- nvinfo : EIATTR_MIN_STACK_SIZE
	.align		4
.L_675:
        /*0fd8*/ 	.byte	0x04, 0x12
        /*0fda*/ 	.short	(.L_677 - .L_676)
	.align		4
.L_676:
        /*0fdc*/ 	.word	index@(_Z7reduce4IfLj1EEvPT_S1_j)
        /*0fe0*/ 	.word	0x00000000


	//----- nvinfo : EIATTR_MIN_STACK_SIZE
	.align		4
.L_677:
        /*0fe4*/ 	.byte	0x04, 0x12
        /*0fe6*/ 	.short	(.L_679 - .L_678)
	.align		4
.L_678:
        /*0fe8*/ 	.word	index@(_Z7reduce4IfLj2EEvPT_S1_j)
        /*0fec*/ 	.word	0x00000000


	//----- nvinfo : EIATTR_MIN_STACK_SIZE
	.align		4
.L_679:
        /*0ff0*/ 	.byte	0x04, 0x12
        /*0ff2*/ 	.short	(.L_681 - .L_680)
	.align		4
.L_680:
        /*0ff4*/ 	.word	index@(_Z7reduce4IfLj4EEvPT_S1_j)
        /*0ff8*/ 	.word	0x00000000


	//----- nvinfo : EIATTR_MIN_STACK_SIZE
	.align		4
.L_681:
        /*0ffc*/ 	.byte	0x04, 0x12
        /*0ffe*/ 	.short	(.L_683 - .L_682)
	.align		4
.L_682:
        /*1000*/ 	.word	index@(_Z7reduce4IfLj8EEvPT_S1_j)
        /*1004*/ 	.word	0x00000000


	//----- nvinfo : EIATTR_MIN_STACK_SIZE
	.align		4
.L_683:
        /*1008*/ 	.byte	0x04, 0x12
        /*100a*/ 	.short	(.L_685 - .L_684)
	.align		4
.L_684:
        /*100c*/ 	.word	index@(_Z7reduce4IfLj16EEvPT_S1_j)
        /*1010*/ 	.word	0x00000000


	//----- nvinfo : EIATTR_MIN_STACK_SIZE
	.align		4
.L_685:
        /*1014*/ 	.byte	0x04, 0x12
        /*1016*/ 	.short	(.L_687 - .L_686)
	.align		4
.L_686:
        /*1018*/ 	.word	index@(_Z7reduce4IfLj32EEvPT_S1_j)
        /*101c*/ 	.word	0x00000000


	//----- nvinfo : EIATTR_MIN_STACK_SIZE
	.align		4
.L_687:
        /*1020*/ 	.byte	0x04, 0x12
        /*1022*/ 	.short	(.L_689 - .L_688)
	.align		4
.L_688:
        /*1024*/ 	.word	index@(_Z7reduce4IfLj64EEvPT_S1_j)
        /*1028*/ 	.word	0x00000000


	//----- nvinfo : EIATTR_MIN_STACK_SIZE
	.align		4
.L_689:
        /*102c*/ 	.byte	0x04, 0x12
        /*102e*/ 	.short	(.L_691 - .L_690)
	.align		4
.L_690:
        /*1030*/ 	.word	index@(_Z7reduce4IfLj128EEvPT_S1_j)
        /*1034*/ 	.word	0x00000000


	//----- nvinfo : EIATTR_MIN_STACK_SIZE
	.align		4
.L_691:
        /*1038*/ 	.byte	0x04, 0x12
        /*103a*/ 	.short	(.L_693 - .L_692)
	.align		4
.L_692:
        /*103c*/ 	.word	index@(_Z7reduce4IfLj256EEvPT_S1_j)
        /*1040*/ 	.word	0x00000000


	//----- nvinfo : EIATTR_MIN_STACK_SIZE
	.align		4
.L_693:
        /*1044*/ 	.byte	0x04, 0x12
        /*1046*/ 	.short	(.L_695 - .L_694)
	.align		4
.L_694:
        /*1048*/ 	.word	index@(_Z7reduce4IfLj512EEvPT_S1_j)
        /*104c*/ 	.word	0x00000000


	//----- nvinfo : EIATTR_MIN_STACK_SIZE
	.align		4
.L_695:
        /*1050*/ 	.byte	0x04, 0x12
        /*1052*/ 	.short	(.L_697 - .L_696)
	.align		4
.L_696:
        /*1054*/ 	.word	index@(_Z7reduce3IfEvPT_S1_j)
        /*1058*/ 	.word	0x00000000


	//----- nvinfo : EIATTR_MIN_STACK_SIZE
	.align		4
.L_697:
        /*105c*/ 	.byte	0x04, 0x12
        /*105e*/ 	.short	(.L_699 - .L_698)
	.align		4
.L_698:
        /*1060*/ 	.word	index@(_Z7reduce2IfEvPT_S1_j)
        /*1064*/ 	.word	0x00000000


	//----- nvinfo : EIATTR_MIN_STACK_SIZE
	.align		4
.L_699:
        /*1068*/ 	.byte	0x04, 0x12
        /*106a*/ 	.short	(.L_701 - .L_700)
	.align		4
.L_700:
        /*106c*/ 	.word	index@(_Z7reduce1IfEvPT_S1_j)
        /*1070*/ 	.word	0x00000000


	//----- nvinfo : EIATTR_MIN_STACK_SIZE
	.align		4
.L_701:
        /*1074*/ 	.byte	0x04, 0x12
        /*1076*/ 	.short	(.L_703 - .L_702)
	.align		4
.L_702:
        /*1078*/ 	.word	index@(_Z7reduce0IfEvPT_S1_j)
        /*107c*/ 	.word	0x00000000


	//----- nvinfo : EIATTR_MIN_STACK_SIZE
	.align		4
.L_703:
        /*1080*/ 	.byte	0x04, 0x12
        /*1082*/ 	.short	(.L_705 - .L_704)
	.align		4
.L_704:
        /*1084*/ 	.word	index@(_Z7reduce6IiLj1ELb0EEvPT_S1_j)
        /*1088*/ 	.word	0x00000000


	//----- nvinfo : EIATTR_MIN_STACK_SIZE
	.align		4
.L_705:
        /*108c*/ 	.byte	0x04, 0x12
        /*108e*/ 	.short	(.L_707 - .L_706)
	.align		4
.L_706:
        /*1090*/ 	.word	index@(_Z7reduce6IiLj2ELb0EEvPT_S1_j)
        /*1094*/ 	.word	0x00000000


	//----- nvinfo : EIATTR_MIN_STACK_SIZE
	.align		4
.L_707:
        /*1098*/ 	.byte	0x04, 0x12
        /*109a*/ 	.short	(.L_709 - .L_708)
	.align		4
.L_708:
        /*109c*/ 	.word	index@(_Z7reduce6IiLj4ELb0EEvPT_S1_j)
        /*10a0*/ 	.word	0x00000000


	//----- nvinfo : EIATTR_MIN_STACK_SIZE
	.align		4
.L_709:
        /*10a4*/ 	.byte	0x04, 0x12
        /*10a6*/ 	.short	(.L_711 - .L_710)
	.align		4
.L_710:
        /*10a8*/ 	.word	index@(_Z7reduce6IiLj8ELb0EEvPT_S1_j)
        /*10ac*/ 	.word	0x00000000


	//----- nvinfo : EIATTR_MIN_STACK_SIZE
	.align		4
.L_711:
        /*10b0*/ 	.byte	0x04, 0x12
        /*10b2*/ 	.short	(.L_713 - .L_712)
	.align		4
.L_712:
        /*10b4*/ 	.word	index@(_Z7reduce6IiLj16ELb0EEvPT_S1_j)
        /*10b8*/ 	.word	0x00000000


	//----- nvinfo : EIATTR_MIN_STACK_SIZE
	.align		4
.L_713:
        /*10bc*/ 	.byte	0x04, 0x12
        /*10be*/ 	.short	(.L_715 - .L_714)
	.align		4
.L_714:
        /*10c0*/ 	.word	index@(_Z7reduce6IiLj32ELb0EEvPT_S1_j)
        /*10c4*/ 	.word	0x00000000


	//----- nvinfo : EIATTR_MIN_STACK_SIZE
	.align		4
.L_715:
        /*10c8*/ 	.byte	0x04, 0x12
        /*10ca*/ 	.short	(.L_717 - .L_716)
	.align		4
.L_716:
        /*10cc*/ 	.word	index@(_Z7reduce6IiLj64ELb0EEvPT_S1_j)
        /*10d0*/ 	.word	0x00000000


	//----- nvinfo : EIATTR_MIN_STACK_SIZE
	.align		4
.L_717:
        /*10d4*/ 	.byte	0x04, 0x12
        /*10d6*/ 	.short	(.L_719 - .L_718)
	.align		4
.L_718:
        /*10d8*/ 	.word	index@(_Z7reduce6IiLj128ELb0EEvPT_S1_j)
        /*10dc*/ 	.word	0x00000000


	//----- nvinfo : EIATTR_MIN_STACK_SIZE
	.align		4
.L_719:
        /*10e0*/ 	.byte	0x04, 0x12
        /*10e2*/ 	.short	(.L_721 - .L_720)
	.align		4
.L_720:
        /*10e4*/ 	.word	index@(_Z7reduce6IiLj256ELb0EEvPT_S1_j)
        /*10e8*/ 	.word	0x00000000


	//----- nvinfo : EIATTR_MIN_STACK_SIZE
	.align		4
.L_721:
        /*10ec*/ 	.byte	0x04, 0x12
        /*10ee*/ 	.short	(.L_723 - .L_722)
	.align		4
.L_722:
        /*10f0*/ 	.word	index@(_Z7reduce6IiLj512ELb0EEvPT_S1_j)
        /*10f4*/ 	.word	0x00000000


	//----- nvinfo : EIATTR_MIN_STACK_SIZE
	.align		4
.L_723:
        /*10f8*/ 	.byte	0x04, 0x12
        /*10fa*/ 	.short	(.L_725 - .L_724)
	.align		4
.L_724:
        /*10fc*/ 	.word	index@(_Z7reduce6IiLj1ELb1EEvPT_S1_j)
        /*1100*/ 	.word	0x00000000


	//----- nvinfo : EIATTR_MIN_STACK_SIZE
	.align		4
.L_725:
        /*1104*/ 	.byte	0x04, 0x12
        /*1106*/ 	.short	(.L_727 - .L_726)
	.align		4
.L_726:
        /*1108*/ 	.word	index@(_Z7reduce6IiLj2ELb1EEvPT_S1_j)
        /*110c*/ 	.word	0x00000000


	//----- nvinfo : EIATTR_MIN_STACK_SIZE
	.align		4
.L_727:
        /*1110*/ 	.byte	0x04, 0x12
        /*1112*/ 	.short	(.L_729 - .L_728)
	.align		4
.L_728:
        /*1114*/ 	.word	index@(_Z7reduce6IiLj4ELb1EEvPT_S1_j)
        /*1118*/ 	.word	0x00000000


	//----- nvinfo : EIATTR_MIN_STACK_SIZE
	.align		4
.L_729:
        /*111c*/ 	.byte	0x04, 0x12
        /*111e*/ 	.short	(.L_731 - .L_730)
	.align		4
.L_730:
        /*1120*/ 	.word	index@(_Z7reduce6IiLj8ELb1EEvPT_S1_j)
        /*1124*/ 	.word	0x00000000


	//----- nvinfo : EIATTR_MIN_STACK_SIZE
	.align		4
.L_731:
        /*1128*/ 	.byte	0x04, 0x12
        /*112a*/ 	.short	(.L_733 - .L_732)
	.align		4
.L_732:
        /*112c*/ 	.word	index@(_Z7reduce6IiLj16ELb1EEvPT_S1_j)
        /*1130*/ 	.word	0x00000000


	//----- nvinfo : EIATTR_MIN_STACK_SIZE
	.align		4
.L_733:
        /*1134*/ 	.byte	0x04, 0x12
        /*1136*/ 	.short	(.L_735 - .L_734)
	.align		4
.L_734:
        /*1138*/ 	.word	index@(_Z7reduce6IiLj32ELb1EEvPT_S1_j)
        /*113c*/ 	.word	0x00000000


	//----- nvinfo : EIATTR_MIN_STACK_SIZE
	.align		4
.L_735:
        /*1140*/ 	.byte	0x04, 0x12
        /*1142*/ 	.short	(.L_737 - .L_736)
	.align		4
.L_736:
        /*1144*/ 	.word	index@(_Z7reduce6IiLj64ELb1EEvPT_S1_j)
        /*1148*/ 	.word	0x00000000


	//----- nvinfo : EIATTR_MIN_STACK_SIZE
	.align		4
.L_737:
        /*114c*/ 	.byte	0x04, 0x12
        /*114e*/ 	.short	(.L_739 - .L_738)
	.align		4
.L_738:
        /*1150*/ 	.word	index@(_Z7reduce6IiLj128ELb1EEvPT_S1_j)
        /*1154*/ 	.word	0x00000000


	//----- nvinfo : EIATTR_MIN_STACK_SIZE
	.align		4
.L_739:
        /*1158*/ 	.byte	0x04, 0x12
        /*115a*/ 	.short	(.L_741 - .L_740)
	.align		4
.L_740:
        /*115c*/ 	.word	index@(_Z7reduce6IiLj256ELb1EEvPT_S1_j)
        /*1160*/ 	.word	0x00000000


	//----- nvinfo : EIATTR_MIN_STACK_SIZE
	.align		4
.L_741:
        /*1164*/ 	.byte	0x04, 0x12
        /*1166*/ 	.short	(.L_743 - .L_742)
	.align		4
.L_742:
        /*1168*/ 	.word	index@(_Z7reduce6IiLj512ELb1EEvPT_S1_j)
        /*116c*/ 	.word	0x00000000


	//----- nvinfo : EIATTR_MIN_STACK_SIZE
	.align		4
.L_743:
        /*1170*/ 	.byte	0x04, 0x12
        /*1172*/ 	.short	(.L_745 - .L_744)
	.align		4
.L_744:
        /*1174*/ 	.word	index@(_Z7reduce5IiLj1EEvPT_S1_j)
        /*1178*/ 	.word	0x00000000


	//----- nvinfo : EIATTR_MIN_STACK_SIZE
	.align		4
.L_745:
        /*117c*/ 	.byte	0x04, 0x12
        /*117e*/ 	.short	(.L_747 - .L_746)
	.align		4
.L_746:
        /*1180*/ 	.word	index@(_Z7reduce5IiLj2EEvPT_S1_j)
        /*1184*/ 	.word	0x00000000


	//----- nvinfo : EIATTR_MIN_STACK_SIZE
	.align		4
.L_747:
        /*1188*/ 	.byte	0x04, 0x12
        /*118a*/ 	.short	(.L_749 - .L_748)
	.align		4
.L_748:
        /*118c*/ 	.word	index@(_Z7reduce5IiLj4EEvPT_S1_j)
        /*1190*/ 	.word	0x00000000


	//----- nvinfo : EIATTR_MIN_STACK_SIZE
	.align		4
.L_749:
        /*1194*/ 	.byte	0x04, 0x12
        /*1196*/ 	.short	(.L_751 - .L_750)
	.align		4
.L_750:
        /*1198*/ 	.word	index@(_Z7reduce5IiLj8EEvPT_S1_j)
        /*119c*/ 	.word	0x00000000


	//----- nvinfo : EIATTR_MIN_STACK_SIZE
	.align		4
.L_751:
        /*11a0*/ 	.byte	0x04, 0x12
        /*11a2*/ 	.short	(.L_753 - .L_752)
	.align		4
.L_752:
        /*11a4*/ 	.word	index@(_Z7reduce5IiLj16EEvPT_S1_j)
        /*11a8*/ 	.word	0x00000000


	//----- nvinfo : EIATTR_MIN_STACK_SIZE
	.align		4
.L_753:
        /*11ac*/ 	.byte	0x04, 0x12
        /*11ae*/ 	.short	(.L_755 - .L_754)
	.align		4
.L_754:
        /*11b0*/ 	.word	index@(_Z7reduce5IiLj32EEvPT_S1_j)
        /*11b4*/ 	.word	0x00000000


	//----- nvinfo : EIATTR_MIN_STACK_SIZE
	.align		4
.L_755:
        /*11b8*/ 	.byte	0x04, 0x12
        /*11ba*/ 	.short	(.L_757 - .L_756)
	.align		4
.L_756:
        /*11bc*/ 	.word	index@(_Z7reduce5IiLj64EEvPT_S1_j)
        /*11c0*/ 	.word	0x00000000


	//----- nvinfo : EIATTR_MIN_STACK_SIZE
	.align		4
.L_757:
        /*11c4*/ 	.byte	0x04, 0x12
        /*11c6*/ 	.short	(.L_759 - .L_758)
	.align		4
.L_758:
        /*11c8*/ 	.word	index@(_Z7reduce5IiLj128EEvPT_S1_j)
        /*11cc*/ 	.word	0x00000000


	//----- nvinfo : EIATTR_MIN_STACK_SIZE
	.align		4
.L_759:
        /*11d0*/ 	.byte	0x04, 0x12
        /*11d2*/ 	.short	(.L_761 - .L_760)
	.align		4
.L_760:
        /*11d4*/ 	.word	index@(_Z7reduce5IiLj256EEvPT_S1_j)
        /*11d8*/ 	.word	0x00000000


	//----- nvinfo : EIATTR_MIN_STACK_SIZE
	.align		4
.L_761:
        /*11dc*/ 	.byte	0x04, 0x12
        /*11de*/ 	.short	(.L_763 - .L_762)
	.align		4
.L_762:
        /*11e0*/ 	.word	index@(_Z7reduce5IiLj512EEvPT_S1_j)
        /*11e4*/ 	.word	0x00000000


	//----- nvinfo : EIATTR_MIN_STACK_SIZE
	.align		4
.L_763:
        /*11e8*/ 	.byte	0x04, 0x12
        /*11ea*/ 	.short	(.L_765 - .L_764)
	.align		4
.L_764:
        /*11ec*/ 	.word	index@(_Z7reduce4IiLj1EEvPT_S1_j)
        /*11f0*/ 	.word	0x00000000


	//----- nvinfo : EIATTR_MIN_STACK_SIZE
	.align		4
.L_765:
        /*11f4*/ 	.byte	0x04, 0x12
        /*11f6*/ 	.short	(.L_767 - .L_766)
	.align		4
.L_766:
        /*11f8*/ 	.word	index@(_Z7reduce4IiLj2EEvPT_S1_j)
        /*11fc*/ 	.word	0x00000000


	//----- nvinfo : EIATTR_MIN_STACK_SIZE
	.align		4
.L_767:
        /*1200*/ 	.byte	0x04, 0x12
        /*1202*/ 	.short	(.L_769 - .L_768)
	.align		4
.L_768:
        /*1204*/ 	.word	index@(_Z7reduce4IiLj4EEvPT_S1_j)
        /*1208*/ 	.word	0x00000000


	//----- nvinfo : EIATTR_MIN_STACK_SIZE
	.align		4
.L_769:
        /*120c*/ 	.byte	0x04, 0x12
        /*120e*/ 	.short	(.L_771 - .L_770)
	.align		4
.L_770:
        /*1210*/ 	.word	index@(_Z7reduce4IiLj8EEvPT_S1_j)
        /*1214*/ 	.word	0x00000000


	//----- nvinfo : EIATTR_MIN_STACK_SIZE
	.align		4
.L_771:
        /*1218*/ 	.byte	0x04, 0x12
        /*121a*/ 	.short	(.L_773 - .L_772)
	.align		4
.L_772:
        /*121c*/ 	.word	index@(_Z7reduce4IiLj16EEvPT_S1_j)
        /*1220*/ 	.word	0x00000000


	//----- nvinfo : EIATTR_MIN_STACK_SIZE
	.align		4
.L_773:
        /*1224*/ 	.byte	0x04, 0x12
        /*1226*/ 	.short	(.L_775 - .L_774)
	.align		4
.L_774:
        /*1228*/ 	.word	index@(_Z7reduce4IiLj32EEvPT_S1_j)
        /*122c*/ 	.word	0x00000000


	//----- nvinfo : EIATTR_MIN_STACK_SIZE
	.align		4
.L_775:
        /*1230*/ 	.byte	0x04, 0x12
        /*1232*/ 	.short	(.L_777 - .L_776)
	.align		4
.L_776:
        /*1234*/ 	.word	index@(_Z7reduce4IiLj64EEvPT_S1_j)
        /*1238*/ 	.word	0x00000000


	//----- nvinfo : EIATTR_MIN_STACK_SIZE
	.align		4
.L_777:
        /*123c*/ 	.byte	0x04, 0x12
        /*123e*/ 	.short	(.L_779 - .L_778)
	.align		4
.L_778:
        /*1240*/ 	.word	index@(_Z7reduce4IiLj128EEvPT_S1_j)
        /*1244*/ 	.word	0x00000000


	//----- nvinfo : EIATTR_MIN_STACK_SIZE
	.align		4
.L_779:
        /*1248*/ 	.byte	0x04, 0x12
        /*124a*/ 	.short	(.L_781 - .L_780)
	.align		4
.L_780:
        /*124c*/ 	.word	index@(_Z7reduce4IiLj256EEvPT_S1_j)
        /*1250*/ 	.word	0x00000000


	//----- nvinfo : EIATTR_MIN_STACK_SIZE
	.align		4
.L_781:
        /*1254*/ 	.byte	0x04, 0x12
        /*1256*/ 	.short	(.L_783 - .L_782)
	.align		4
.L_782:
        /*1258*/ 	.word	index@(_Z7reduce4IiLj512EEvPT_S1_j)
        /*125c*/ 	.word	0x00000000


	//----- nvinfo : EIATTR_MIN_STACK_SIZE
	.align		4
.L_783:
        /*1260*/ 	.byte	0x04, 0x12
        /*1262*/ 	.short	(.L_785 - .L_784)
	.align		4
.L_784:
        /*1264*/ 	.word	index@(_Z7reduce3IiEvPT_S1_j)
        /*1268*/ 	.word	0x00000000


	//----- nvinfo : EIATTR_MIN_STACK_SIZE
	.align		4
.L_785:
        /*126c*/ 	.byte	0x04, 0x12
        /*126e*/ 	.short	(.L_787 - .L_786)
	.align		4
.L_786:
        /*1270*/ 	.word	index@(_Z7reduce2IiEvPT_S1_j)
        /*1274*/ 	.word	0x00000000


	//----- nvinfo : EIATTR_MIN_STACK_SIZE
	.align		4
.L_787:
        /*1278*/ 	.byte	0x04, 0x12
        /*127a*/ 	.short	(.L_789 - .L_788)
	.align		4
.L_788:
        /*127c*/ 	.word	index@(_Z7reduce1IiEvPT_S1_j)
        /*1280*/ 	.word	0x00000000


	//----- nvinfo : EIATTR_MIN_STACK_SIZE
	.align		4
.L_789:
        /*1284*/ 	.byte	0x04, 0x12
        /*1286*/ 	.short	(.L_791 - .L_790)
	.align		4
.L_790:
        /*1288*/ 	.word	index@(_Z7reduce0IiEvPT_S1_j)
        /*128c*/ 	.word	0x00000000
.L_791:


//--------------------- .nv.compat                --------------------------
	.section	.nv.compat,"",@"SHT_CUDA_COMPAT_INFO"
	.align	4
        /*0000*/ 	.byte	0x02, 0x09, 0x00, 0x00, 0x02, 0x02, 0x01, 0x00, 0x02, 0x05, 0x05, 0x00, 0x03, 0x07, 0x01, 0x01
        /*0010*/ 	.byte	0x02, 0x03, 0x00, 0x00, 0x02, 0x06, 0x01, 0x00, 0x04, 0x0b, 0x08, 0x00, 0x01, 0x00, 0x00, 0x00
        /*0020*/ 	.byte	0x00, 0x00, 0x00, 0x00


//--------------------- .nv.info._Z7reduce6IdLj1ELb0EEvPT_S1_j --------------------------
	.section	.nv.info._Z7reduce6IdLj1ELb0EEvPT_S1_j,"",@"SHT_CUDA_INFO"
	.sectionflags	@""
	.align	4


	//----- nvinfo : EIATTR_CUDA_API_VERSION
	.align		4
        /*0000*/ 	.byte	0x04, 0x37
        /*0002*/ 	.short	(.L_793 - .L_792)
.L_792:
        /*0004*/ 	.word	0x00000082


	//----- nvinfo : EIATTR_KPARAM_INFO
	.align		4
.L_793:
        /*0008*/ 	.byte	0x04, 0x17
        /*000a*/ 	.short	(.L_795 - .L_794)
.L_794:
        /*000c*/ 	.word	0x00000000
        /*0010*/ 	.short	0x0002
        /*0012*/ 	.short	0x0010
        /*0014*/ 	.byte	0x00, 0xf0, 0x11, 0x00


	//----- nvinfo : EIATTR_KPARAM_INFO
	.align		4
.L_795:
        /*0018*/ 	.byte	0x04, 0x17
        /*001a*/ 	.short	(.L_797 - .L_796)
.L_796:
        /*001c*/ 	.word	0x00000000
        /*0020*/ 	.short	0x0001
        /*0022*/ 	.short	0x0008
        /*0024*/ 	.byte	0x00, 0xf5, 0x21, 0x00


	//----- nvinfo : EIATTR_KPARAM_INFO
	.align		4
.L_797:
        /*0028*/ 	.byte	0x04, 0x17
        /*002a*/ 	.short	(.L_799 - .L_798)
.L_798:
        /*002c*/ 	.word	0x00000000
        /*0030*/ 	.short	0x0000
        /*0032*/ 	.short	0x0000
        /*0034*/ 	.byte	0x00, 0xf5, 0x21, 0x00


	//----- nvinfo : EIATTR_SPARSE_MMA_MASK
	.align		4
.L_799:
        /*0038*/ 	.byte	0x03, 0x50
        /*003a*/ 	.short	0x0000


	//----- nvinfo : EIATTR_MAXREG_COUNT
	.align		4
        /*003c*/ 	.byte	0x03, 0x1b
        /*003e*/ 	.short	0x00ff


	//----- nvinfo : EIATTR_NUM_BARRIERS
	.align		4
        /*0040*/ 	.byte	0x02, 0x4c
        /*0042*/ 	.byte	0x01
	.zero		1


	//----- nvinfo : EIATTR_MERCURY_ISA_VERSION
	.align		4
        /*0044*/ 	.byte	0x03, 0x5f
        /*0046*/ 	.short	0x0101


	//----- nvinfo : EIATTR_COOP_GROUP_MASK_REGIDS
	.align		4
        /*0048*/ 	.byte	0x04, 0x29
        /*004a*/ 	.short	(.L_801 - .L_800)


	//   ....[0]....
.L_800:
        /*004c*/ 	.word	0xffffffff


	//   ....[1]....
        /*0050*/ 	.word	0xffffffff


	//   ....[2]....
        /*0054*/ 	.word	0xffffffff


	//   ....[3]....
        /*0058*/ 	.word	0xffffffff


	//   ....[4]....
        /*005c*/ 	.word	0xffffffff


	//   ....[5]....
        /*0060*/ 	.word	0xffffffff


	//   ....[6]....
        /*0064*/ 	.word	0xffffffff


	//   ....[7]....
        /*0068*/ 	.word	0xffffffff


	//   ....[8]....
        /*006c*/ 	.word	0xffffffff


	//   ....[9]....
        /*0070*/ 	.word	0xffffffff


	//   ....[10]....
        /*0074*/ 	.word	0xffffffff


	//   ....[11]....
        /*0078*/ 	.word	0xffffffff


	//   ....[12]....
        /*007c*/ 	.word	0xffffffff


	//   ....[13]....
        /*0080*/ 	.word	0xffffffff


	//   ....[14]....
        /*0084*/ 	.word	0x0500000c


	//   ....[15]....
        /*0088*/ 	.word	0x0500000c


	//   ....[16]....
        /*008c*/ 	.word	0x0500000c


	//   ....[17]....
        /*0090*/ 	.word	0x0500000c


	//   ....[18]....
        /*0094*/ 	.word	0x0500000c


	//   ....[19]....
        /*0098*/ 	.word	0x0500000c


	//   ....[20]....
        /*009c*/ 	.word	0x0500000c


	//   ....[21]....
        /*00a0*/ 	.word	0x0500000c


	//   ....[22]....
        /*00a4*/ 	.word	0x0500000c


	//   ....[23]....
        /*00a8*/ 	.word	0x0500000c


	//----- nvinfo : EIATTR_COOP_GROUP_INSTR_OFFSETS
	.align		4
.L_801:
        /*00ac*/ 	.byte	0x04, 0x28
        /*00ae*/ 	.short	(.L_803 - .L_802)


	//   ....[0]....
.L_802:
        /*00b0*/ 	.word	0x00000270


	//   ....[1]....
        /*00b4*/ 	.word	0x00000280


	//   ....[2]....
        /*00b8*/ 	.word	0x00000290


	//   ....[3]....
        /*00bc*/ 	.word	0x000002a0


	//   ....[4]....
        /*00c0*/ 	.word	0x00000300


	//   ....[5]....
        /*00c4*/ 	.word	0x00000310


	//   ....[6]....
        /*00c8*/ 	.word	0x00000330


	//   ....[7]....
        /*00cc*/ 	.word	0x00000340


	//   ....[8]....
        /*00d0*/ 	.word	0x00000380


	//   ....[9]....
        /*00d4*/ 	.word	0x00000390


	//   ....[10]....
        /*00d8*/ 	.word	0x000003d0


	//   ....[11]....
        /*00dc*/ 	.word	0x000003e0


	//   ....[12]....
        /*00e0*/ 	.word	0x00000420


	//   ....[13]....
        /*00e4*/ 	.word	0x00000430


	//   ....[14]....
        /*00e8*/ 	.word	0x00000510


	//   ....[15]....
        /*00ec*/ 	.word	0x00000560


	//   ....[16]....
        /*00f0*/ 	.word	0x000005d0


	//   ....[17]....
        /*00f4*/ 	.word	0x00000620


	//   ....[18]....
        /*00f8*/ 	.word	0x00000690


	//   ....[19]....
        /*00fc*/ 	.word	0x000006e0


	//   ....[20]....
        /*0100*/ 	.word	0x00000750


	//   ....[21]....
        /*0104*/ 	.word	0x000007a0


	//   ....[22]....
        /*0108*/ 	.word	0x00000810


	//   ....[23]....
        /*010c*/ 	.word	0x00000860


	//----- nvinfo : EIATTR_VRC_CTA_INIT_COUNT
	.align		4
.L_803:
        /*0110*/ 	.byte	0x02, 0x4a
	.zero		1
	.zero		1


	//----- nvinfo : EIATTR_EXIT_INSTR_OFFSETS
	.align		4
        /*0114*/ 	.byte	0x04, 0x1c
        /*0116*/ 	.short	(.L_805 - .L_804)


	//   ....[0]....
.L_804:
        /*0118*/ 	.word	0x00000470


	//   ....[1]....
        /*011c*/ 	.word	0x000004b0


	//----- nvinfo : EIATTR_CRS_STACK_SIZE
	.align		4
.L_805:
        /*0120*/ 	.byte	0x04, 0x1e
        /*0122*/ 	.short	(.L_807 - .L_806)
.L_806:
        /*0124*/ 	.word	0x00000000


	//----- nvinfo : EIATTR_CBANK_PARAM_SIZE
	.align		4
.L_807:
        /*0128*/ 	.byte	0x03, 0x19
        /*012a*/ 	.short	0x0014


	//----- nvinfo : EIATTR_PARAM_CBANK
	.align		4
        /*012c*/ 	.byte	0x04, 0x0a
        /*012e*/ 	.short	(.L_809 - .L_808)
	.align		4
.L_808:
        /*0130*/ 	.word	index@(.nv.constant0._Z7reduce6IdLj1ELb0EEvPT_S1_j)
        /*0134*/ 	.short	0x0380
        /*0136*/ 	.short	0x0014


	//----- nvinfo : EIATTR_SW_WAR
	.align		4
.L_809:
        /*0138*/ 	.byte	0x04, 0x36
        /*013a*/ 	.short	(.L_811 - .L_810)
.L_810:
        /*013c*/ 	.word	0x00000008
.L_811:


//--------------------- .nv.info._Z7reduce6IdLj2ELb0EEvPT_S1_j --------------------------
	.section	.nv.info._Z7reduce6IdLj2ELb0EEvPT_S1_j,"",@"SHT_CUDA_INFO"
	.sectionflags	@""
	.align	4


	//----- nvinfo : EIATTR_CUDA_API_VERSION
	.align		4
        /*0000*/ 	.byte	0x04, 0x37
        /*0002*/ 	.short	(.L_813 - .L_812)
.L_812:
        /*0004*/ 	.word	0x00000082


	//----- nvinfo : EIATTR_KPARAM_INFO
	.align		4
.L_813:
        /*0008*/ 	.byte	0x04, 0x17
        /*000a*/ 	.short	(.L_815 - .L_814)
.L_814:
        /*000c*/ 	.word	0x00000000
        /*0010*/ 	.short	0x0002
        /*0012*/ 	.short	0x0010
        /*0014*/ 	.byte	0x00, 0xf0, 0x11, 0x00


	//----- nvinfo : EIATTR_KPARAM_INFO
	.align		4
.L_815:
        /*0018*/ 	.byte	0x04, 0x17
        /*001a*/ 	.short	(.L_817 - .L_816)
.L_816:
        /*001c*/ 	.word	0x00000000
        /*0020*/ 	.short	0x0001
        /*0022*/ 	.short	0x0008
        /*0024*/ 	.byte	0x00, 0xf5, 0x21, 0x00


	//----- nvinfo : EIATTR_KPARAM_INFO
	.align		4
.L_817:
        /*0028*/ 	.byte	0x04, 0x17
        /*002a*/ 	.short	(.L_819 - .L_818)
.L_818:
        /*002c*/ 	.word	0x00000000
        /*0030*/ 	.short	0x0000
        /*0032*/ 	.short	0x0000
        /*0034*/ 	.byte	0x00, 0xf5, 0x21, 0x00


	//----- nvinfo : EIATTR_SPARSE_MMA_MASK
	.align		4
.L_819:
        /*0038*/ 	.byte	0x03, 0x50
        /*003a*/ 	.short	0x0000


	//----- nvinfo : EIATTR_MAXREG_COUNT
	.align		4
        /*003c*/ 	.byte	0x03, 0x1b
        /*003e*/ 	.short	0x00ff


	//----- nvinfo : EIATTR_NUM_BARRIERS
	.align		4
        /*0040*/ 	.byte	0x02, 0x4c
        /*0042*/ 	.byte	0x01
	.zero		1


	//----- nvinfo : EIATTR_MERCURY_ISA_VERSION
	.align		4
        /*0044*/ 	.byte	0x03, 0x5f
        /*0046*/ 	.short	0x0101


	//----- nvinfo : EIATTR_COOP_GROUP_MASK_REGIDS
	.align		4
        /*0048*/ 	.byte	0x04, 0x29
        /*004a*/ 	.short	(.L_821 - .L_820)


	//   ....[0]....
.L_820:
        /*004c*/ 	.word	0xffffffff


	//   ....[1]....
        /*0050*/ 	.word	0xffffffff


	//   ....[2]....
        /*0054*/ 	.word	0xffffffff


	//   ....[3]....
        /*0058*/ 	.word	0xffffffff


	//   ....[4]....
        /*005c*/ 	.word	0xffffffff


	//   ....[5]....
        /*0060*/ 	.word	0xffffffff


	//   ....[6]....
        /*0064*/ 	.word	0xffffffff


	//   ....[7]....
        /*0068*/ 	.word	0xffffffff


	//   ....[8]....
        /*006c*/ 	.word	0xffffffff


	//   ....[9]....
        /*0070*/ 	.word	0xffffffff


	//   ....[10]....
        /*0074*/ 	.word	0xffffffff


	//   ....[11]....
        /*0078*/ 	.word	0xffffffff


	//   ....[12]....
        /*007c*/ 	.word	0xffffffff


	//   ....[13]....
        /*0080*/ 	.word	0xffffffff


	//   ....[14]....
        /*0084*/ 	.word	0x0500000c


	//   ....[15]....
        /*0088*/ 	.word	0x0500000c


	//   ....[16]....
        /*008c*/ 	.word	0x0500000c


	//   ....[17]....
        /*0090*/ 	.word	0x0500000c


	//   ....[18]....
        /*0094*/ 	.word	0x0500000c


	//   ....[19]....
        /*0098*/ 	.word	0x0500000c


	//   ....[20]....
        /*009c*/ 	.word	0x0500000c


	//   ....[21]....
        /*00a0*/ 	.word	0x0500000c


	//   ....[22]....
        /*00a4*/ 	.word	0x0500000c


	//   ....[23]....
        /*00a8*/ 	.word	0x0500000c


	//----- nvinfo : EIATTR_COOP_GROUP_INSTR_OFFSETS
	.align		4
.L_821:
        /*00ac*/ 	.byte	0x04, 0x28
        /*00ae*/ 	.short	(.L_823 - .L_822)


	//   ....[0]....
.L_822:
        /*00b0*/ 	.word	0x00000280


	//   ....[1]....
        /*00b4*/ 	.word	0x00000290


	//   ....[2]....
        /*00b8*/ 	.word	0x000002a0


	//   ....[3]....
        /*00bc*/ 	.word	0x000002b0


	//   ....[4]....
        /*00c0*/ 	.word	0x00000310


	//   ....[5]....
        /*00c4*/ 	.word	0x00000320


	//   ....[6]....
        /*00c8*/ 	.word	0x00000340


	//   ....[7]....
        /*00cc*/ 	.word	0x00000350


	//   ....[8]....
        /*00d0*/ 	.word	0x00000390


	//   ....[9]....
        /*00d4*/ 	.word	0x000003a0


	//   ....[10]....
        /*00d8*/ 	.word	0x000003e0


	//   ....[11]....
        /*00dc*/ 	.word	0x000003f0


	//   ....[12]....
        /*00e0*/ 	.word	0x00000430


	//   ....[13]....
        /*00e4*/ 	.word	0x00000440


	//   ....[14]....
        /*00e8*/ 	.word	0x00000520


	//   ....[15]....
        /*00ec*/ 	.word	0x00000570


	//   ....[16]....
        /*00f0*/ 	.word	0x000005e0


	//   ....[17]....
        /*00f4*/ 	.word	0x00000630


	//   ....[18]....
        /*00f8*/ 	.word	0x000006a0


	//   ....[19]....
        /*00fc*/ 	.word	0x000006f0


	//   ....[20]....
        /*0100*/ 	.word	0x00000760


	//   ....[21]....
        /*0104*/ 	.word	0x000007b0


	//   ....[22]....
        /*0108*/ 	.word	0x00000820


	//   ....[23]....
        /*010c*/ 	.word	0x00000870


	//----- nvinfo : EIATTR_VRC_CTA_INIT_COUNT
	.align		4
.L_823:
        /*0110*/ 	.byte	0x02, 0x4a
	.zero		1
	.zero		1


	//----- nvinfo : EIATTR_EXIT_INSTR_OFFSETS
	.align		4
        /*0114*/ 	.byte	0x04, 0x1c
        /*0116*/ 	.short	(.L_825 - .L_824)


	//   ....[0]....
.L_824:
        /*0118*/ 	.word	0x00000480


	//   ....[1]....
        /*011c*/ 	.word	0x000004c0


	//----- nvinfo : EIATTR_CRS_STACK_SIZE
	.align		4
.L_825:
        /*0120*/ 	.byte	0x04, 0x1e
        /*0122*/ 	.short	(.L_827 - .L_826)
.L_826:
        /*0124*/ 	.word	0x00000000


	//----- nvinfo : EIATTR_CBANK_PARAM_SIZE
	.align		4
.L_827:
        /*0128*/ 	.byte	0x03, 0x19
        /*012a*/ 	.short	0x0014


	//----- nvinfo : EIATTR_PARAM_CBANK
	.align		4
        /*012c*/ 	.byte	0x04, 0x0a
        /*012e*/ 	.short	(.L_829 - .L_828)
	.align		4
.L_828:
        /*0130*/ 	.word	index@(.nv.constant0._Z7reduce6IdLj2ELb0EEvPT_S1_j)
        /*0134*/ 	.short	0x0380
        /*0136*/ 	.short	0x0014


	//----- nvinfo : EIATTR_SW_WAR
	.align		4
.L_829:
        /*0138*/ 	.byte	0x04, 0x36
        /*013a*/ 	.short	(.L_831 - .L_830)
.L_830:
        /*013c*/ 	.word	0x00000008
.L_831:


//--------------------- .nv.info._Z7reduce6IdLj4ELb0EEvPT_S1_j --------------------------
	.section	.nv.info._Z7reduce6IdLj4ELb0EEvPT_S1_j,"",@"SHT_CUDA_INFO"
	.sectionflags	@""
	.align	4


	//----- nvinfo : EIATTR_CUDA_API_VERSION
	.align		4
        /*0000*/ 	.byte	0x04, 0x37
        /*0002*/ 	.short	(.L_833 - .L_832)
.L_832:
        /*0004*/ 	.word	0x00000082


	//----- nvinfo : EIATTR_KPARAM_INFO
	.align		4
.L_833:
        /*0008*/ 	.byte	0x04, 0x17
        /*000a*/ 	.short	(.L_835 - .L_834)
.L_834:
        /*000c*/ 	.word	0x00000000
        /*0010*/ 	.short	0x0002
        /*0012*/ 	.short	0x0010
        /*0014*/ 	.byte	0x00, 0xf0, 0x11, 0x00


	//----- nvinfo : EIATTR_KPARAM_INFO
	.align		4
.L_835:
        /*0018*/ 	.byte	0x04, 0x17
        /*001a*/ 	.short	(.L_837 - .L_836)
.L_836:
        /*001c*/ 	.word	0x00000000
        /*0020*/ 	.short	0x0001
        /*0022*/ 	.short	0x0008
        /*0024*/ 	.byte	0x00, 0xf5, 0x21, 0x00


	//----- nvinfo : EIATTR_KPARAM_INFO
	.align		4
.L_837:
        /*0028*/ 	.byte	0x04, 0x17
        /*002a*/ 	.short	(.L_839 - .L_838)
.L_838:
        /*002c*/ 	.word	0x00000000
        /*0030*/ 	.short	0x0000
        /*0032*/ 	.short	0x0000
        /*0034*/ 	.byte	0x00, 0xf5, 0x21, 0x00


	//----- nvinfo : EIATTR_SPARSE_MMA_MASK
	.align		4
.L_839:
        /*0038*/ 	.byte	0x03, 0x50
        /*003a*/ 	.short	0x0000


	//----- nvinfo : EIATTR_MAXREG_COUNT
	.align		4
        /*003c*/ 	.byte	0x03, 0x1b
        /*003e*/ 	.short	0x00ff


	//----- nvinfo : EIATTR_NUM_BARRIERS
	.align		4
        /*0040*/ 	.byte	0x02, 0x4c
        /*0042*/ 	.byte	0x01
	.zero		1


	//----- nvinfo : EIATTR_MERCURY_ISA_VERSION
	.align		4
        /*0044*/ 	.byte	0x03, 0x5f
        /*0046*/ 	.short	0x0101


	//----- nvinfo : EIATTR_COOP_GROUP_MASK_REGIDS
	.align		4
        /*0048*/ 	.byte	0x04, 0x29
        /*004a*/ 	.short	(.L_841 - .L_840)


	//   ....[0]....
.L_840:
        /*004c*/ 	.word	0xffffffff


	//   ....[1]....
        /*0050*/ 	.word	0xffffffff


	//   ....[2]....
        /*0054*/ 	.word	0xffffffff


	//   ....[3]....
        /*0058*/ 	.word	0xffffffff


	//   ....[4]....
        /*005c*/ 	.word	0xffffffff


	//   ....[5]....
        /*0060*/ 	.word	0xffffffff


	//   ....[6]....
        /*0064*/ 	.word	0xffffffff


	//   ....[7]....
        /*0068*/ 	.word	0xffffffff


	//   ....[8]....
        /*006c*/ 	.word	0xffffffff


	//   ....[9]....
        /*0070*/ 	.word	0xffffffff


	//   ....[10]....
        /*0074*/ 	.word	0xffffffff


	//   ....[11]....
        /*0078*/ 	.word	0xffffffff


	//   ....[12]....
        /*007c*/ 	.word	0xffffffff


	//   ....[13]....
        /*0080*/ 	.word	0xffffffff


	//   ....[14]....
        /*0084*/ 	.word	0x0500000c


	//   ....[15]....
        /*0088*/ 	.word	0x0500000c


	//   ....[16]....
        /*008c*/ 	.word	0x0500000c


	//   ....[17]....
        /*0090*/ 	.word	0x0500000c


	//   ....[18]....
        /*0094*/ 	.word	0x0500000c


	//   ....[19]....
        /*0098*/ 	.word	0x0500000c


	//   ....[20]....
        /*009c*/ 	.word	0x0500000c


	//   ....[21]....
        /*00a0*/ 	.word	0x0500000c


	//   ....[22]....
        /*00a4*/ 	.word	0x0500000c


	//   ....[23]....
        /*00a8*/ 	.word	0x0500000c


	//----- nvinfo : EIATTR_COOP_GROUP_INSTR_OFFSETS
	.align		4
.L_841:
        /*00ac*/ 	.byte	0x04, 0x28
        /*00ae*/ 	.short	(.L_843 - .L_842)


	//   ....[0]....
.L_842:
        /*00b0*/ 	.word	0x00000280


	//   ....[1]....
        /*00b4*/ 	.word	0x00000290


	//   ....[2]....
        /*00b8*/ 	.word	0x000002a0


	//   ....[3]....
        /*00bc*/ 	.word	0x000002b0


	//   ....[4]....
        /*00c0*/ 	.word	0x00000310


	//   ....[5]....
        /*00c4*/ 	.word	0x00000320


	//   ....[6]....
        /*00c8*/ 	.word	0x00000340


	//   ....[7]....
        /*00cc*/ 	.word	0x00000350


	//   ....[8]....
        /*00d0*/ 	.word	0x00000390


	//   ....[9]....
        /*00d4*/ 	.word	0x000003a0


	//   ....[10]....
        /*00d8*/ 	.word	0x000003e0


	//   ....[11]....
        /*00dc*/ 	.word	0x000003f0


	//   ....[12]....
        /*00e0*/ 	.word	0x00000430


	//   ....[13]....
        /*00e4*/ 	.word	0x00000440


	//   ....[14]....
        /*00e8*/ 	.word	0x00000520


	//   ....[15]....
        /*00ec*/ 	.word	0x00000570


	//   ....[16]....
        /*00f0*/ 	.word	0x000005e0


	//   ....[17]....
        /*00f4*/ 	.word	0x00000630


	//   ....[18]....
        /*00f8*/ 	.word	0x000006a0


	//   ....[19]....
        /*00fc*/ 	.word	0x000006f0


	//   ....[20]....
        /*0100*/ 	.word	0x00000760


	//   ....[21]....
        /*0104*/ 	.word	0x000007b0


	//   ....[22]....
        /*0108*/ 	.word	0x00000820


	//   ....[23]....
        /*010c*/ 	.word	0x00000870


	//----- nvinfo : EIATTR_VRC_CTA_INIT_COUNT
	.align		4
.L_843:
        /*0110*/ 	.byte	0x02, 0x4a
	.zero		1
	.zero		1


	//----- nvinfo : EIATTR_EXIT_INSTR_OFFSETS
	.align		4
        /*0114*/ 	.byte	0x04, 0x1c
        /*0116*/ 	.short	(.L_845 - .L_844)


	//   ....[0]....
.L_844:
        /*0118*/ 	.word	0x00000480


	//   ....[1]....
        /*011c*/ 	.word	0x000004c0


	//----- nvinfo : EIATTR_CRS_STACK_SIZE
	.align		4
.L_845:
        /*0120*/ 	.byte	0x04, 0x1e
        /*0122*/ 	.short	(.L_847 - .L_846)
.L_846:
        /*0124*/ 	.word	0x00000000


	//----- nvinfo : EIATTR_CBANK_PARAM_SIZE
	.align		4
.L_847:
        /*0128*/ 	.byte	0x03, 0x19
        /*012a*/ 	.short	0x0014


	//----- nvinfo : EIATTR_PARAM_CBANK
	.align		4
        /*012c*/ 	.byte	0x04, 0x0a
        /*012e*/ 	.short	(.L_849 - .L_848)
	.align		4
.L_848:
        /*0130*/ 	.word	index@(.nv.constant0._Z7reduce6IdLj4ELb0EEvPT_S1_j)
        /*0134*/ 	.short	0x0380
        /*0136*/ 	.short	0x0014


	//----- nvinfo : EIATTR_SW_WAR
	.align		4
.L_849:
        /*0138*/ 	.byte	0x04, 0x36
        /*013a*/ 	.short	(.L_851 - .L_850)
.L_850:
        /*013c*/ 	.word	0x00000008
.L_851:


//--------------------- .nv.info._Z7reduce6IdLj8ELb0EEvPT_S1_j --------------------------
	.section	.nv.info._Z7reduce6IdLj8ELb0EEvPT_S1_j,"",@"SHT_CUDA_INFO"
	.sectionflags	@""
	.align	4


	//----- nvinfo : EIATTR_CUDA_API_VERSION
	.align		4
        /*0000*/ 	.byte	0x04, 0x37
        /*0002*/ 	.short	(.L_853 - .L_852)
.L_852:
        /*0004*/ 	.word	0x00000082


	//----- nvinfo : EIATTR_KPARAM_INFO
	.align		4
.L_853:
        /*0008*/ 	.byte	0x04, 0x17
        /*000a*/ 	.short	(.L_855 - .L_854)
.L_854:
        /*000c*/ 	.word	0x00000000
        /*0010*/ 	.short	0x0002
        /*0012*/ 	.short	0x0010
        /*0014*/ 	.byte	0x00, 0xf0, 0x11, 0x00


	//----- nvinfo : EIATTR_KPARAM_INFO
	.align		4
.L_855:
        /*0018*/ 	.byte	0x04, 0x17
        /*001a*/ 	.short	(.L_857 - .L_856)
.L_856:
        /*001c*/ 	.word	0x00000000
        /*0020*/ 	.short	0x0001
        /*0022*/ 	.short	0x0008
        /*0024*/ 	.byte	0x00, 0xf5, 0x21, 0x00


	//----- nvinfo : EIATTR_KPARAM_INFO
	.align		4
.L_857:
        /*0028*/ 	.byte	0x04, 0x17
        /*002a*/ 	.short	(.L_859 - .L_858)
.L_858:
        /*002c*/ 	.word	0x00000000
        /*0030*/ 	.short	0x0000
        /*0032*/ 	.short	0x0000
        /*0034*/ 	.byte	0x00, 0xf5, 0x21, 0x00


	//----- nvinfo : EIATTR_SPARSE_MMA_MASK
	.align		4
.L_859:
        /*0038*/ 	.byte	0x03, 0x50
        /*003a*/ 	.short	0x0000


	//----- nvinfo : EIATTR_MAXREG_COUNT
	.align		4
        /*003c*/ 	.byte	0x03, 0x1b
        /*003e*/ 	.short	0x00ff


	//----- nvinfo : EIATTR_NUM_BARRIERS
	.align		4
        /*0040*/ 	.byte	0x02, 0x4c
        /*0042*/ 	.byte	0x01
	.zero		1


	//----- nvinfo : EIATTR_MERCURY_ISA_VERSION
	.align		4
        /*0044*/ 	.byte	0x03, 0x5f
        /*0046*/ 	.short	0x0101


	//----- nvinfo : EIATTR_COOP_GROUP_MASK_REGIDS
	.align		4
        /*0048*/ 	.byte	0x04, 0x29
        /*004a*/ 	.short	(.L_861 - .L_860)


	//   ....[0]....
.L_860:
        /*004c*/ 	.word	0xffffffff


	//   ....[1]....
        /*0050*/ 	.word	0xffffffff


	//   ....[2]....
        /*0054*/ 	.word	0xffffffff


	//   ....[3]....
        /*0058*/ 	.word	0xffffffff


	//   ....[4]....
        /*005c*/ 	.word	0xffffffff


	//   ....[5]....
        /*0060*/ 	.word	0xffffffff


	//   ....[6]....
        /*0064*/ 	.word	0xffffffff


	//   ....[7]....
        /*0068*/ 	.word	0xffffffff


	//   ....[8]....
        /*006c*/ 	.word	0xffffffff


	//   ....[9]....
        /*0070*/ 	.word	0xffffffff


	//   ....[10]....
        /*0074*/ 	.word	0xffffffff


	//   ....[11]....
        /*0078*/ 	.word	0xffffffff


	//   ....[12]....
        /*007c*/ 	.word	0xffffffff


	//   ....[13]....
        /*0080*/ 	.word	0xffffffff


	//   ....[14]....
        /*0084*/ 	.word	0x0500000c


	//   ....[15]....
        /*0088*/ 	.word	0x0500000c


	//   ....[16]....
        /*008c*/ 	.word	0x0500000c


	//   ....[17]....
        /*0090*/ 	.word	0x0500000c


	//   ....[18]....
        /*0094*/ 	.word	0x0500000c


	//   ....[19]....
        /*0098*/ 	.word	0x0500000c


	//   ....[20]....
        /*009c*/ 	.word	0x0500000c


	//   ....[21]....
        /*00a0*/ 	.word	0x0500000c


	//   ....[22]....
        /*00a4*/ 	.word	0x0500000c


	//   ....[23]....
        /*00a8*/ 	.word	0x0500000c


	//----- nvinfo : EIATTR_COOP_GROUP_INSTR_OFFSETS
	.align		4
.L_861:
        /*00ac*/ 	.byte	0x04, 0x28
        /*00ae*/ 	.short	(.L_863 - .L_862)


	//   ....[0]....
.L_862:
        /*00b0*/ 	.word	0x00000280


	//   ....[1]....
        /*00b4*/ 	.word	0x00000290


	//   ....[2]....
        /*00b8*/ 	.word	0x000002a0


	//   ....[3]....
        /*00bc*/ 	.word	0x000002b0


	//   ....[4]....
        /*00c0*/ 	.word	0x00000310


	//   ....[5]....
        /*00c4*/ 	.word	0x00000320


	//   ....[6]....
        /*00c8*/ 	.word	0x00000340


	//   ....[7]....
        /*00cc*/ 	.word	0x00000350


	//   ....[8]....
        /*00d0*/ 	.word	0x00000390


	//   ....[9]....
        /*00d4*/ 	.word	0x000003a0


	//   ....[10]....
        /*00d8*/ 	.word	0x000003e0


	//   ....[11]....
        /*00dc*/ 	.word	0x000003f0


	//   ....[12]....
        /*00e0*/ 	.word	0x00000430


	//   ....[13]....
        /*00e4*/ 	.word	0x00000440


	//   ....[14]....
        /*00e8*/ 	.word	0x00000520


	//   ....[15]....
        /*00ec*/ 	.word	0x00000570


	//   ....[16]....
        /*00f0*/ 	.word	0x000005e0


	//   ....[17]....
        /*00f4*/ 	.word	0x00000630


	//   ....[18]....
        /*00f8*/ 	.word	0x000006a0


	//   ....[19]....
        /*00fc*/ 	.word	0x000006f0


	//   ....[20]....
        /*0100*/ 	.word	0x00000760


	//   ....[21]....
        /*0104*/ 	.word	0x000007b0


	//   ....[22]....
        /*0108*/ 	.word	0x00000820


	//   ....[23]....
        /*010c*/ 	.word	0x00000870


	//----- nvinfo : EIATTR_VRC_CTA_INIT_COUNT
	.align		4
.L_863:
        /*0110*/ 	.byte	0x02, 0x4a
	.zero		1
	.zero		1


	//----- nvinfo : EIATTR_EXIT_INSTR_OFFSETS
	.align		4
        /*0114*/ 	.byte	0x04, 0x1c
        /*0116*/ 	.short	(.L_865 - .L_864)


	//   ....[0]....
.L_864:
        /*0118*/ 	.word	0x00000480


	//   ....[1]....
        /*011c*/ 	.word	0x000004c0


	//----- nvinfo : EIATTR_CRS_STACK_SIZE
	.align		4
.L_865:
        /*0120*/ 	.byte	0x04, 0x1e
        /*0122*/ 	.short	(.L_867 - .L_866)
.L_866:
        /*0124*/ 	.word	0x00000000


	//----- nvinfo : EIATTR_CBANK_PARAM_SIZE
	.align		4
.L_867:
        /*0128*/ 	.byte	0x03, 0x19
        /*012a*/ 	.short	0x0014


	//----- nvinfo : EIATTR_PARAM_CBANK
	.align		4
        /*012c*/ 	.byte	0x04, 0x0a
        /*012e*/ 	.short	(.L_869 - .L_868)
	.align		4
.L_868:
        /*0130*/ 	.word	index@(.nv.constant0._Z7reduce6IdLj8ELb0EEvPT_S1_j)
        /*0134*/ 	.short	0x0380
        /*0136*/ 	.short	0x0014


	//----- nvinfo : EIATTR_SW_WAR
	.align		4
.L_869:
        /*0138*/ 	.byte	0x04, 0x36
        /*013a*/ 	.short	(.L_871 - .L_870)
.L_870:
        /*013c*/ 	.word	0x00000008
.L_871:


//--------------------- .nv.info._Z7reduce6IdLj16ELb0EEvPT_S1_j --------------------------
	.section	.nv.info._Z7reduce6IdLj16ELb0EEvPT_S1_j,"",@"SHT_CUDA_INFO"
	.sectionflags	@""
	.align	4


	//----- nvinfo : EIATTR_CUDA_API_VERSION
	.align		4
        /*0000*/ 	.byte	0x04, 0x37
        /*0002*/ 	.short	(.L_873 - .L_872)
.L_872:
        /*0004*/ 	.word	0x00000082


	//----- nvinfo : EIATTR_KPARAM_INFO
	.align		4
.L_873:
        /*0008*/ 	.byte	0x04, 0x17
        /*000a*/ 	.short	(.L_875 - .L_874)
.L_874:
        /*000c*/ 	.word	0x00000000
        /*0010*/ 	.short	0x0002
        /*0012*/ 	.short	0x0010
        /*0014*/ 	.byte	0x00, 0xf0, 0x11, 0x00


	//----- nvinfo : EIATTR_KPARAM_INFO
	.align		4
.L_875:
        /*0018*/ 	.byte	0x04, 0x17
        /*001a*/ 	.short	(.L_877 - .L_876)
.L_876:
        /*001c*/ 	.word	0x00000000
        /*0020*/ 	.short	0x0001
        /*0022*/ 	.short	0x0008
        /*0024*/ 	.byte	0x00, 0xf5, 0x21, 0x00


	//----- nvinfo : EIATTR_KPARAM_INFO
	.align		4
.L_877:
        /*0028*/ 	.byte	0x04, 0x17
        /*002a*/ 	.short	(.L_879 - .L_878)
.L_878:
        /*002c*/ 	.word	0x00000000
        /*0030*/ 	.short	0x0000
        /*0032*/ 	.short	0x0000
        /*0034*/ 	.byte	0x00, 0xf5, 0x21, 0x00


	//----- nvinfo : EIATTR_SPARSE_MMA_MASK
	.align		4
.L_879:
        /*0038*/ 	.byte	0x03, 0x50
        /*003a*/ 	.short	0x0000


	//----- nvinfo : EIATTR_MAXREG_COUNT
	.align		4
        /*003c*/ 	.byte	0x03, 0x1b
        /*003e*/ 	.short	0x00ff


	//----- nvinfo : EIATTR_NUM_BARRIERS
	.align		4
        /*0040*/ 	.byte	0x02, 0x4c
        /*0042*/ 	.byte	0x01
	.zero		1


	//----- nvinfo : EIATTR_MERCURY_ISA_VERSION
	.align		4
        /*0044*/ 	.byte	0x03, 0x5f
        /*0046*/ 	.short	0x0101


	//----- nvinfo : EIATTR_COOP_GROUP_MASK_REGIDS
	.align		4
        /*0048*/ 	.byte	0x04, 0x29
        /*004a*/ 	.short	(.L_881 - .L_880)


	//   ....[0]....
.L_880:
        /*004c*/ 	.word	0xffffffff


	//   ....[1]....
        /*0050*/ 	.word	0xffffffff


	//   ....[2]....
        /*0054*/ 	.word	0xffffffff


	//   ....[3]....
        /*0058*/ 	.word	0xffffffff


	//   ....[4]....
        /*005c*/ 	.word	0xffffffff


	//   ....[5]....
        /*0060*/ 	.word	0xffffffff


	//   ....[6]....
        /*0064*/ 	.word	0xffffffff


	//   ....[7]....
        /*0068*/ 	.word	0xffffffff


	//   ....[8]....
        /*006c*/ 	.word	0xffffffff


	//   ....[9]....
        /*0070*/ 	.word	0xffffffff


	//   ....[10]....
        /*0074*/ 	.word	0xffffffff


	//   ....[11]....
        /*0078*/ 	.word	0xffffffff


	//   ....[12]....
        /*007c*/ 	.word	0xffffffff


	//   ....[13]....
        /*0080*/ 	.word	0xffffffff


	//   ....[14]....
        /*0084*/ 	.word	0x0500000c


	//   ....[15]....
        /*0088*/ 	.word	0x0500000c


	//   ....[16]....
        /*008c*/ 	.word	0x0500000c


	//   ....[17]....
        /*0090*/ 	.word	0x0500000c


	//   ....[18]....
        /*0094*/ 	.word	0x0500000c


	//   ....[19]....
        /*0098*/ 	.word	0x0500000c


	//   ....[20]....
        /*009c*/ 	.word	0x0500000c


	//   ....[21]....
        /*00a0*/ 	.word	0x0500000c


	//   ....[22]....
        /*00a4*/ 	.word	0x0500000c


	//   ....[23]....
        /*00a8*/ 	.word	0x0500000c


	//----- nvinfo : EIATTR_COOP_GROUP_INSTR_OFFSETS
	.align		4
.L_881:
        /*00ac*/ 	.byte	0x04, 0x28
        /*00ae*/ 	.short	(.L_883 - .L_882)


	//   ....[0]....
.L_882:
        /*00b0*/ 	.word	0x00000280


	//   ....[1]....
        /*00b4*/ 	.word	0x00000290


	//   ....[2]....
        /*00b8*/ 	.word	0x000002a0


	//   ....[3]....
        /*00bc*/ 	.word	0x000002b0


	//   ....[4]....
        /*00c0*/ 	.word	0x00000310


	//   ....[5]....
        /*00c4*/ 	.word	0x00000320


	//   ....[6]....
        /*00c8*/ 	.word	0x00000340


	//   ....[7]....
        /*00cc*/ 	.word	0x00000350


	//   ....[8]....
        /*00d0*/ 	.word	0x00000390


	//   ....[9]....
        /*00d4*/ 	.word	0x000003a0


	//   ....[10]....
        /*00d8*/ 	.word	0x000003e0


	//   ....[11]....
        /*00dc*/ 	.word	0x000003f0


	//   ....[12]....
        /*00e0*/ 	.word	0x00000430


	//   ....[13]....
        /*00e4*/ 	.word	0x00000440


	//   ....[14]....
        /*00e8*/ 	.word	0x00000520


	//   ....[15]....
        /*00ec*/ 	.word	0x00000570


	//   ....[16]....
        /*00f0*/ 	.word	0x000005e0


	//   ....[17]....
        /*00f4*/ 	.word	0x00000630


	//   ....[18]....
        /*00f8*/ 	.word	0x000006a0


	//   ....[19]....
        /*00fc*/ 	.word	0x000006f0


	//   ....[20]....
        /*0100*/ 	.word	0x00000760


	//   ....[21]....
        /*0104*/ 	.word	0x000007b0


	//   ....[22]....
        /*0108*/ 	.word	0x00000820


	//   ....[23]....
        /*010c*/ 	.word	0x00000870


	//----- nvinfo : EIATTR_VRC_CTA_INIT_COUNT
	.align		4
.L_883:
        /*0110*/ 	.byte	0x02, 0x4a
	.zero		1
	.zero		1


	//----- nvinfo : EIATTR_EXIT_INSTR_OFFSETS
	.align		4
        /*0114*/ 	.byte	0x04, 0x1c
        /*0116*/ 	.short	(.L_885 - .L_884)


	//   ....[0]....
.L_884:
        /*0118*/ 	.word	0x00000480


	//   ....[1]....
        /*011c*/ 	.word	0x000004c0


	//----- nvinfo : EIATTR_CRS_STACK_SIZE
	.align		4
.L_885:
        /*0120*/ 	.byte	0x04, 0x1e
        /*0122*/ 	.short	(.L_887 - .L_886)
.L_886:
        /*0124*/ 	.word	0x00000000


	//----- nvinfo : EIATTR_CBANK_PARAM_SIZE
	.align		4
.L_887:
        /*0128*/ 	.byte	0x03, 0x19
        /*012a*/ 	.short	0x0014


	//----- nvinfo : EIATTR_PARAM_CBANK
	.align		4
        /*012c*/ 	.byte	0x04, 0x0a
        /*012e*/ 	.short	(.L_889 - .L_888)
	.align		4
.L_888:
        /*0130*/ 	.word	index@(.nv.constant0._Z7reduce6IdLj16ELb0EEvPT_S1_j)
        /*0134*/ 	.short	0x0380
        /*0136*/ 	.short	0x0014


	//----- nvinfo : EIATTR_SW_WAR
	.align		4
.L_889:
        /*0138*/ 	.byte	0x04, 0x36
        /*013a*/ 	.short	(.L_891 - .L_890)
.L_890:
        /*013c*/ 	.word	0x00000008
.L_891:


//--------------------- .nv.info._Z7reduce6IdLj32ELb0EEvPT_S1_j --------------------------
	.section	.nv.info._Z7reduce6IdLj32ELb0EEvPT_S1_j,"",@"SHT_CUDA_INFO"
	.sectionflags	@""
	.align	4


	//----- nvinfo : EIATTR_CUDA_API_VERSION
	.align		4
        /*0000*/ 	.byte	0x04, 0x37
        /*0002*/ 	.short	(.L_893 - .L_892)
.L_892:
        /*0004*/ 	.word	0x00000082


	//----- nvinfo : EIATTR_KPARAM_INFO
	.align		4
.L_893:
        /*0008*/ 	.byte	0x04, 0x17
        /*000a*/ 	.short	(.L_895 - .L_894)
.L_894:
        /*000c*/ 	.word	0x00000000
        /*0010*/ 	.short	0x0002
        /*0012*/ 	.short	0x0010
        /*0014*/ 	.byte	0x00, 0xf0, 0x11, 0x00


	//----- nvinfo : EIATTR_KPARAM_INFO
	.align		4
.L_895:
        /*0018*/ 	.byte	0x04, 0x17
        /*001a*/ 	.short	(.L_897 - .L_896)
.L_896:
        /*001c*/ 	.word	0x00000000
        /*0020*/ 	.short	0x0001
        /*0022*/ 	.short	0x0008
        /*0024*/ 	.byte	0x00, 0xf5, 0x21, 0x00


	//----- nvinfo : EIATTR_KPARAM_INFO
	.align		4
.L_897:
        /*0028*/ 	.byte	0x04, 0x17
        /*002a*/ 	.short	(.L_899 - .L_898)
.L_898:
        /*002c*/ 	.word	0x00000000
        /*0030*/ 	.short	0x0000
        /*0032*/ 	.short	0x0000
        /*0034*/ 	.byte	0x00, 0xf5, 0x21, 0x00


	//----- nvinfo : EIATTR_SPARSE_MMA_MASK
	.align		4
.L_899:
        /*0038*/ 	.byte	0x03, 0x50
        /*003a*/ 	.short	0x0000


	//----- nvinfo : EIATTR_MAXREG_COUNT
	.align		4
        /*003c*/ 	.byte	0x03, 0x1b
        /*003e*/ 	.short	0x00ff


	//----- nvinfo : EIATTR_NUM_BARRIERS
	.align		4
        /*0040*/ 	.byte	0x02, 0x4c
        /*0042*/ 	.byte	0x01
	.zero		1


	//----- nvinfo : EIATTR_MERCURY_ISA_VERSION
	.align		4
        /*0044*/ 	.byte	0x03, 0x5f
        /*0046*/ 	.short	0x0101


	//----- nvinfo : EIATTR_COOP_GROUP_MASK_REGIDS
	.align		4
        /*0048*/ 	.byte	0x04, 0x29
        /*004a*/ 	.short	(.L_901 - .L_900)


	//   ....[0]....
.L_900:
        /*004c*/ 	.word	0xffffffff


	//   ....[1]....
        /*0050*/ 	.word	0xffffffff


	//   ....[2]....
        /*0054*/ 	.word	0xffffffff


	//   ....[3]....
        /*0058*/ 	.word	0xffffffff


	//   ....[4]....
        /*005c*/ 	.word	0xffffffff


	//   ....[5]....
        /*0060*/ 	.word	0xffffffff


	//   ....[6]....
        /*0064*/ 	.word	0xffffffff


	//   ....[7]....
        /*0068*/ 	.word	0xffffffff


	//   ....[8]....
        /*006c*/ 	.word	0xffffffff


	//   ....[9]....
        /*0070*/ 	.word	0xffffffff


	//   ....[10]....
        /*0074*/ 	.word	0xffffffff


	//   ....[11]....
        /*0078*/ 	.word	0xffffffff


	//   ....[12]....
        /*007c*/ 	.word	0xffffffff


	//   ....[13]....
        /*0080*/ 	.word	0xffffffff


	//   ....[14]....
        /*0084*/ 	.word	0x0500000c


	//   ....[15]....
        /*0088*/ 	.word	0x0500000c


	//   ....[16]....
        /*008c*/ 	.word	0x0500000c


	//   ....[17]....
        /*0090*/ 	.word	0x0500000c


	//   ....[18]....
        /*0094*/ 	.word	0x0500000c


	//   ....[19]....
        /*0098*/ 	.word	0x0500000c


	//   ....[20]....
        /*009c*/ 	.word	0x0500000c


	//   ....[21]....
        /*00a0*/ 	.word	0x0500000c


	//   ....[22]....
        /*00a4*/ 	.word	0x0500000c


	//   ....[23]....
        /*00a8*/ 	.word	0x0500000c


	//----- nvinfo : EIATTR_COOP_GROUP_INSTR_OFFSETS
	.align		4
.L_901:
        /*00ac*/ 	.byte	0x04, 0x28
        /*00ae*/ 	.short	(.L_903 - .L_902)


	//   ....[0]....
.L_902:
        /*00b0*/ 	.word	0x00000280


	//   ....[1]....
        /*00b4*/ 	.word	0x00000290


	//   ....[2]....
        /*00b8*/ 	.word	0x000002a0


	//   ....[3]....
        /*00bc*/ 	.word	0x000002b0


	//   ....[4]....
        /*00c0*/ 	.word	0x00000310


	//   ....[5]....
        /*00c4*/ 	.word	0x00000320


	//   ....[6]....
        /*00c8*/ 	.word	0x00000340


	//   ....[7]....
        /*00cc*/ 	.word	0x00000350


	//   ....[8]....
        /*00d0*/ 	.word	0x00000390


	//   ....[9]....
        /*00d4*/ 	.word	0x000003a0


	//   ....[10]....
        /*00d8*/ 	.word	0x000003e0


	//   ....[11]....
        /*00dc*/ 	.word	0x000003f0


	//   ....[12]....
        /*00e0*/ 	.word	0x00000430


	//   ....[13]....
        /*00e4*/ 	.word	0x00000440


	//   ....[14]....
        /*00e8*/ 	.word	0x00000520


	//   ....[15]....
        /*00ec*/ 	.word	0x00000570


	//   ....[16]....
        /*00f0*/ 	.word	0x000005e0


	//   ....[17]....
        /*00f4*/ 	.word	0x00000630


	//   ....[18]....
        /*00f8*/ 	.word	0x000006a0


	//   ....[19]....
        /*00fc*/ 	.word	0x000006f0


	//   ....[20]....
        /*0100*/ 	.word	0x00000760


	//   ....[21]....
        /*0104*/ 	.word	0x000007b0


	//   ....[22]....
        /*0108*/ 	.word	0x00000820


	//   ....[23]....
        /*010c*/ 	.word	0x00000870


	//----- nvinfo : EIATTR_VRC_CTA_INIT_COUNT
	.align		4
.L_903:
        /*0110*/ 	.byte	0x02, 0x4a
	.zero		1
	.zero		1


	//----- nvinfo : EIATTR_EXIT_INSTR_OFFSETS
	.align		4
        /*0114*/ 	.byte	0x04, 0x1c
        /*0116*/ 	.short	(.L_905 - .L_904)


	//   ....[0]....
.L_904:
        /*0118*/ 	.word	0x00000480


	//   ....[1]....
        /*011c*/ 	.word	0x000004c0


	//----- nvinfo : EIATTR_CRS_STACK_SIZE
	.align		4
.L_905:
        /*0120*/ 	.byte	0x04, 0x1e
        /*0122*/ 	.short	(.L_907 - .L_906)
.L_906:
        /*0124*/ 	.word	0x00000000


	//----- nvinfo : EIATTR_CBANK_PARAM_SIZE
	.align		4
.L_907:
        /*0128*/ 	.byte	0x03, 0x19
        /*012a*/ 	.short	0x0014


	//----- nvinfo : EIATTR_PARAM_CBANK
	.align		4
        /*012c*/ 	.byte	0x04, 0x0a
        /*012e*/ 	.short	(.L_909 - .L_908)
	.align		4
.L_908:
        /*0130*/ 	.word	index@(.nv.constant0._Z7reduce6IdLj32ELb0EEvPT_S1_j)
        /*0134*/ 	.short	0x0380
        /*0136*/ 	.short	0x0014


	//----- nvinfo : EIATTR_SW_WAR
	.align		4
.L_909:
        /*0138*/ 	.byte	0x04, 0x36
        /*013a*/ 	.short	(.L_911 - .L_910)
.L_910:
        /*013c*/ 	.word	0x00000008
.L_911:


//--------------------- .nv.info._Z7reduce6IdLj64ELb0EEvPT_S1_j --------------------------
	.section	.nv.info._Z7reduce6IdLj64ELb0EEvPT_S1_j,"",@"SHT_CUDA_INFO"
	.sectionflags	@""
	.align	4


	//----- nvinfo : EIATTR_CUDA_API_VERSION
	.align		4
        /*0000*/ 	.byte	0x04, 0x37
        /*0002*/ 	.short	(.L_913 - .L_912)
.L_912:
        /*0004*/ 	.word	0x00000082


	//----- nvinfo : EIATTR_KPARAM_INFO
	.align		4
.L_913:
        /*0008*/ 	.byte	0x04, 0x17
        /*000a*/ 	.short	(.L_915 - .L_914)
.L_914:
        /*000c*/ 	.word	0x00000000
        /*0010*/ 	.short	0x0002
        /*0012*/ 	.short	0x0010
        /*0014*/ 	.byte	0x00, 0xf0, 0x11, 0x00


	//----- nvinfo : EIATTR_KPARAM_INFO
	.align		4
.L_915:
        /*0018*/ 	.byte	0x04, 0x17
        /*001a*/ 	.short	(.L_917 - .L_916)
.L_916:
        /*001c*/ 	.word	0x00000000
        /*0020*/ 	.short	0x0001
        /*0022*/ 	.short	0x0008
        /*0024*/ 	.byte	0x00, 0xf5, 0x21, 0x00


	//----- nvinfo : EIATTR_KPARAM_INFO
	.align		4
.L_917:
        /*0028*/ 	.byte	0x04, 0x17
        /*002a*/ 	.short	(.L_919 - .L_918)
.L_918:
        /*002c*/ 	.word	0x00000000
        /*0030*/ 	.short	0x0000
        /*0032*/ 	.short	0x0000
        /*0034*/ 	.byte	0x00, 0xf5, 0x21, 0x00


	//----- nvinfo : EIATTR_SPARSE_MMA_MASK
	.align		4
.L_919:
        /*0038*/ 	.byte	0x03, 0x50
        /*003a*/ 	.short	0x0000


	//----- nvinfo : EIATTR_MAXREG_COUNT
	.align		4
        /*003c*/ 	.byte	0x03, 0x1b
        /*003e*/ 	.short	0x00ff


	//----- nvinfo : EIATTR_NUM_BARRIERS
	.align		4
        /*0040*/ 	.byte	0x02, 0x4c
        /*0042*/ 	.byte	0x01
	.zero		1


	//----- nvinfo : EIATTR_MERCURY_ISA_VERSION
	.align		4
        /*0044*/ 	.byte	0x03, 0x5f
        /*0046*/ 	.short	0x0101


	//----- nvinfo : EIATTR_COOP_GROUP_MASK_REGIDS
	.align		4
        /*0048*/ 	.byte	0x04, 0x29
        /*004a*/ 	.short	(.L_921 - .L_920)


	//   ....[0]....
.L_920:
        /*004c*/ 	.word	0xffffffff


	//   ....[1]....
        /*0050*/ 	.word	0xffffffff


	//   ....[2]....
        /*0054*/ 	.word	0xffffffff


	//   ....[3]....
        /*0058*/ 	.word	0xffffffff


	//   ....[4]....
        /*005c*/ 	.word	0xffffffff


	//   ....[5]....
        /*0060*/ 	.word	0xffffffff


	//   ....[6]....
        /*0064*/ 	.word	0xffffffff


	//   ....[7]....
        /*0068*/ 	.word	0xffffffff


	//   ....[8]....
        /*006c*/ 	.word	0xffffffff


	//   ....[9]....
        /*0070*/ 	.word	0xffffffff


	//   ....[10]....
        /*0074*/ 	.word	0xffffffff


	//   ....[11]....
        /*0078*/ 	.word	0xffffffff


	//   ....[12]....
        /*007c*/ 	.word	0xffffffff


	//   ....[13]....
        /*0080*/ 	.word	0xffffffff


	//   ....[14]....
        /*0084*/ 	.word	0x05000002


	//   ....[15]....
        /*0088*/ 	.word	0x05000002


	//   ....[16]....
        /*008c*/ 	.word	0x05000002


	//   ....[17]....
        /*0090*/ 	.word	0x05000002


	//   ....[18]....
        /*0094*/ 	.word	0x05000002


	//   ....[19]....
        /*0098*/ 	.word	0x05000002


	//   ....[20]....
        /*009c*/ 	.word	0x05000002


	//   ....[21]....
        /*00a0*/ 	.word	0x05000002


	//   ....[22]....
        /*00a4*/ 	.word	0x05000002


	//   ....[23]....
        /*00a8*/ 	.word	0x05000002


	//----- nvinfo : EIATTR_COOP_GROUP_INSTR_OFFSETS
	.align		4
.L_921:
        /*00ac*/ 	.byte	0x04, 0x28
        /*00ae*/ 	.short	(.L_923 - .L_922)


	//   ....[0]....
.L_922:
        /*00b0*/ 	.word	0x00000290


	//   ....[1]....
        /*00b4*/ 	.word	0x000002a0


	//   ....[2]....
        /*00b8*/ 	.word	0x000002b0


	//   ....[3]....
        /*00bc*/ 	.word	0x000002c0


	//   ....[4]....
        /*00c0*/ 	.word	0x00000330


	//   ....[5]....
        /*00c4*/ 	.word	0x00000340


	//   ....[6]....
        /*00c8*/ 	.word	0x00000360


	//   ....[7]....
        /*00cc*/ 	.word	0x00000370


	//   ....[8]....
        /*00d0*/ 	.word	0x000003b0


	//   ....[9]....
        /*00d4*/ 	.word	0x000003c0


	//   ....[10]....
        /*00d8*/ 	.word	0x00000400


	//   ....[11]....
        /*00dc*/ 	.word	0x00000410


	//   ....[12]....
        /*00e0*/ 	.word	0x00000430


	//   ....[13]....
        /*00e4*/ 	.word	0x00000440


	//   ....[14]....
        /*00e8*/ 	.word	0x00000520


	//   ....[15]....
        /*00ec*/ 	.word	0x00000570


	//   ....[16]....
        /*00f0*/ 	.word	0x000005e0


	//   ....[17]....
        /*00f4*/ 	.word	0x00000630


	//   ....[18]....
        /*00f8*/ 	.word	0x000006a0


	//   ....[19]....
        /*00fc*/ 	.word	0x000006f0


	//   ....[20]....
        /*0100*/ 	.word	0x00000760


	//   ....[21]....
        /*0104*/ 	.word	0x000007b0


	//   ....[22]....
        /*0108*/ 	.word	0x00000820


	//   ....[23]....
        /*010c*/ 	.word	0x00000870


	//----- nvinfo : EIATTR_VRC_CTA_INIT_COUNT
	.align		4
.L_923:
        /*0110*/ 	.byte	0x02, 0x4a
	.zero		1
	.zero		1


	//----- nvinfo : EIATTR_EXIT_INSTR_OFFSETS
	.align		4
        /*0114*/ 	.byte	0x04, 0x1c
        /*0116*/ 	.short	(.L_925 - .L_924)


	//   ....[0]....
.L_924:
        /*0118*/ 	.word	0x00000480


	//   ....[1]....
        /*011c*/ 	.word	0x000004c0


	//----- nvinfo : EIATTR_CRS_STACK_SIZE
	.align		4
.L_925:
        /*0120*/ 	.byte	0x04, 0x1e
        /*0122*/ 	.short	(.L_927 - .L_926)
.L_926:
        /*0124*/ 	.word	0x00000000


	//----- nvinfo : EIATTR_CBANK_PARAM_SIZE
	.align		4
.L_927:
        /*0128*/ 	.byte	0x03, 0x19
        /*012a*/ 	.short	0x0014


	//----- nvinfo : EIATTR_PARAM_CBANK
	.align		4
        /*012c*/ 	.byte	0x04, 0x0a
        /*012e*/ 	.short	(.L_929 - .L_928)
	.align		4
.L_928:
        /*0130*/ 	.word	index@(.nv.constant0._Z7reduce6IdLj64ELb0EEvPT_S1_j)
        /*0134*/ 	.short	0x0380
        /*0136*/ 	.short	0x0014


	//----- nvinfo : EIATTR_SW_WAR
	.align		4
.L_929:
        /*0138*/ 	.byte	0x04, 0x36
        /*013a*/ 	.short	(.L_931 - .L_930)
.L_930:
        /*013c*/ 	.word	0x00000008
.L_931:


//--------------------- .nv.info._Z7reduce6IdLj128ELb0EEvPT_S1_j --------------------------
	.section	.nv.info._Z7reduce6IdLj128ELb0EEvPT_S1_j,"",@"SHT_CUDA_INFO"
	.sectionflags	@""
	.align	4


	//----- nvinfo : EIATTR_CUDA_API_VERSION
	.align		4
        /*0000*/ 	.byte	0x04, 0x37
        /*0002*/ 	.short	(.L_933 - .L_932)
.L_932:
        /*0004*/ 	.word	0x00000082


	//----- nvinfo : EIATTR_KPARAM_INFO
	.align		4
.L_933:
        /*0008*/ 	.byte	0x04, 0x17
        /*000a*/ 	.short	(.L_935 - .L_934)
.L_934:
        /*000c*/ 	.word	0x00000000
        /*0010*/ 	.short	0x0002
        /*0012*/ 	.short	0x0010
        /*0014*/ 	.byte	0x00, 0xf0, 0x11, 0x00


	//----- nvinfo : EIATTR_KPARAM_INFO
	.align		4
.L_935:
        /*0018*/ 	.byte	0x04, 0x17
        /*001a*/ 	.short	(.L_937 - .L_936)
.L_936:
        /*001c*/ 	.word	0x00000000
        /*0020*/ 	.short	0x0001
        /*0022*/ 	.short	0x0008
        /*0024*/ 	.byte	0x00, 0xf5, 0x21, 0x00


	//----- nvinfo : EIATTR_KPARAM_INFO
	.align		4
.L_937:
        /*0028*/ 	.byte	0x04, 0x17
        /*002a*/ 	.short	(.L_939 - .L_938)
.L_938:
        /*002c*/ 	.word	0x00000000
        /*0030*/ 	.short	0x0000
        /*0032*/ 	.short	0x0000
        /*0034*/ 	.byte	0x00, 0xf5, 0x21, 0x00


	//----- nvinfo : EIATTR_SPARSE_MMA_MASK
	.align		4
.L_939:
        /*0038*/ 	.byte	0x03, 0x50
        /*003a*/ 	.short	0x0000


	//----- nvinfo : EIATTR_MAXREG_COUNT
	.align		4
        /*003c*/ 	.byte	0x03, 0x1b
        /*003e*/ 	.short	0x00ff


	//----- nvinfo : EIATTR_NUM_BARRIERS
	.align		4
        /*0040*/ 	.byte	0x02, 0x4c
        /*0042*/ 	.byte	0x01
	.zero		1


	//----- nvinfo : EIATTR_MERCURY_ISA_VERSION
	.align		4
        /*0044*/ 	.byte	0x03, 0x5f
        /*0046*/ 	.short	0x0101


	//----- nvinfo : EIATTR_COOP_GROUP_MASK_REGIDS
	.align		4
        /*0048*/ 	.byte	0x04, 0x29
        /*004a*/ 	.short	(.L_941 - .L_940)


	//   ....[0]....
.L_940:
        /*004c*/ 	.word	0xffffffff


	//   ....[1]....
        /*0050*/ 	.word	0xffffffff


	//   ....[2]....
        /*0054*/ 	.word	0xffffffff


	//   ....[3]....
        /*0058*/ 	.word	0xffffffff


	//   ....[4]....
        /*005c*/ 	.word	0xffffffff


	//   ....[5]....
        /*0060*/ 	.word	0xffffffff


	//   ....[6]....
        /*0064*/ 	.word	0xffffffff


	//   ....[7]....
        /*0068*/ 	.word	0xffffffff


	//   ....[8]....
        /*006c*/ 	.word	0xffffffff


	//   ....[9]....
        /*0070*/ 	.word	0xffffffff


	//   ....[10]....
        /*0074*/ 	.word	0xffffffff


	//   ....[11]....
        /*0078*/ 	.word	0xffffffff


	//   ....[12]....
        /*007c*/ 	.word	0xffffffff


	//   ....[13]....
        /*0080*/ 	.word	0xffffffff


	//   ....[14]....
        /*0084*/ 	.word	0x0500000c


	//   ....[15]....
        /*0088*/ 	.word	0x0500000c


	//   ....[16]....
        /*008c*/ 	.word	0x0500000c


	//   ....[17]....
        /*0090*/ 	.word	0x0500000c


	//   ....[18]....
        /*0094*/ 	.word	0x0500000c


	//   ....[19]....
        /*0098*/ 	.word	0x0500000c


	//   ....[20]....
        /*009c*/ 	.word	0x0500000c


	//   ....[21]....
        /*00a0*/ 	.word	0x0500000c


	//   ....[22]....
        /*00a4*/ 	.word	0x0500000c


	//   ....[23]....
        /*00a8*/ 	.word	0x0500000c


	//----- nvinfo : EIATTR_COOP_GROUP_INSTR_OFFSETS
	.align		4
.L_941:
        /*00ac*/ 	.byte	0x04, 0x28
        /*00ae*/ 	.short	(.L_943 - .L_942)


	//   ....[0]....
.L_942:
        /*00b0*/ 	.word	0x000002a0


	//   ....[1]....
        /*00b4*/ 	.word	0x000002b0


	//   ....[2]....
        /*00b8*/ 	.word	0x000002c0


	//   ....[3]....
        /*00bc*/ 	.word	0x00000300


	//   ....[4]....
        /*00c0*/ 	.word	0x00000370


	//   ....[5]....
        /*00c4*/ 	.word	0x00000380


	//   ....[6]....
        /*00c8*/ 	.word	0x000003a0


	//   ....[7]....
        /*00cc*/ 	.word	0x000003b0


	//   ....[8]....
        /*00d0*/ 	.word	0x000003f0


	//   ....[9]....
        /*00d4*/ 	.word	0x00000400


	//   ....[10]....
        /*00d8*/ 	.word	0x00000440


	//   ....[11]....
        /*00dc*/ 	.word	0x00000450


	//   ....[12]....
        /*00e0*/ 	.word	0x00000470


	//   ....[13]....
        /*00e4*/ 	.word	0x00000480


	//   ....[14]....
        /*00e8*/ 	.word	0x00000560


	//   ....[15]....
        /*00ec*/ 	.word	0x000005b0


	//   ....[16]....
        /*00f0*/ 	.word	0x00000620


	//   ....[17]....
        /*00f4*/ 	.word	0x00000670


	//   ....[18]....
        /*00f8*/ 	.word	0x000006e0


	//   ....[19]....
        /*00fc*/ 	.word	0x00000730


	//   ....[20]....
        /*0100*/ 	.word	0x000007a0


	//   ....[21]....
        /*0104*/ 	.word	0x000007f0


	//   ....[22]....
        /*0108*/ 	.word	0x00000860


	//   ....[23]....
        /*010c*/ 	.word	0x000008b0


	//----- nvinfo : EIATTR_VRC_CTA_INIT_COUNT
	.align		4
.L_943:
        /*0110*/ 	.byte	0x02, 0x4a
	.zero		1
	.zero		1


	//----- nvinfo : EIATTR_EXIT_INSTR_OFFSETS
	.align		4
        /*0114*/ 	.byte	0x04, 0x1c
        /*0116*/ 	.short	(.L_945 - .L_944)


	//   ....[0]....
.L_944:
        /*0118*/ 	.word	0x000004c0


	//   ....[1]....
        /*011c*/ 	.word	0x00000500


	//----- nvinfo : EIATTR_CRS_STACK_SIZE
	.align		4
.L_945:
        /*0120*/ 	.byte	0x04, 0x1e
        /*0122*/ 	.short	(.L_947 - .L_946)
.L_946:
        /*0124*/ 	.word	0x00000000


	//----- nvinfo : EIATTR_CBANK_PARAM_SIZE
	.align		4
.L_947:
        /*0128*/ 	.byte	0x03, 0x19
        /*012a*/ 	.short	0x0014


	//----- nvinfo : EIATTR_PARAM_CBANK
	.align		4
        /*012c*/ 	.byte	0x04, 0x0a
        /*012e*/ 	.short	(.L_949 - .L_948)
	.align		4
.L_948:
        /*0130*/ 	.word	index@(.nv.constant0._Z7reduce6IdLj128ELb0EEvPT_S1_j)
        /*0134*/ 	.short	0x0380
        /*0136*/ 	.short	0x0014


	//----- nvinfo : EIATTR_SW_WAR
	.align		4
.L_949:
        /*0138*/ 	.byte	0x04, 0x36
        /*013a*/ 	.short	(.L_951 - .L_950)
.L_950:
        /*013c*/ 	.word	0x00000008
.L_951:


//--------------------- .nv.info._Z7reduce6IdLj256ELb0EEvPT_S1_j --------------------------
	.section	.nv.info._Z7reduce6IdLj256ELb0EEvPT_S1_j,"",@"SHT_CUDA_INFO"
	.sectionflags	@""
	.align	4


	//----- nvinfo : EIATTR_CUDA_API_VERSION
	.align		4
        /*0000*/ 	.byte	0x04, 0x37
        /*0002*/ 	.short	(.L_953 - .L_952)
.L_952:
        /*0004*/ 	.word	0x00000082


	//----- nvinfo : EIATTR_KPARAM_INFO
	.align		4
.L_953:
        /*0008*/ 	.byte	0x04, 0x17
        /*000a*/ 	.short	(.L_955 - .L_954)
.L_954:
        /*000c*/ 	.word	0x00000000
        /*0010*/ 	.short	0x0002
        /*0012*/ 	.short	0x0010
        /*0014*/ 	.byte	0x00, 0xf0, 0x11, 0x00


	//----- nvinfo : EIATTR_KPARAM_INFO
	.align		4
.L_955:
        /*0018*/ 	.byte	0x04, 0x17
        /*001a*/ 	.short	(.L_957 - .L_956)
.L_956:
        /*001c*/ 	.word	0x00000000
        /*0020*/ 	.short	0x0001
        /*0022*/ 	.short	0x0008
        /*0024*/ 	.byte	0x00, 0xf5, 0x21, 0x00


	//----- nvinfo : EIATTR_KPARAM_INFO
	.align		4
.L_957:
        /*0028*/ 	.byte	0x04, 0x17
        /*002a*/ 	.short	(.L_959 - .L_958)
.L_958:
        /*002c*/ 	.word	0x00000000
        /*0030*/ 	.short	0x0000
        /*0032*/ 	.short	0x0000
        /*0034*/ 	.byte	0x00, 0xf5, 0x21, 0x00


	//----- nvinfo : EIATTR_SPARSE_MMA_MASK
	.align		4
.L_959:
        /*0038*/ 	.byte	0x03, 0x50
        /*003a*/ 	.short	0x0000


	//----- nvinfo : EIATTR_MAXREG_COUNT
	.align		4
        /*003c*/ 	.byte	0x03, 0x1b
        /*003e*/ 	.short	0x00ff


	//----- nvinfo : EIATTR_NUM_BARRIERS
	.align		4
        /*0040*/ 	.byte	0x02, 0x4c
        /*0042*/ 	.byte	0x01
	.zero		1


	//----- nvinfo : EIATTR_MERCURY_ISA_VERSION
	.align		4
        /*0044*/ 	.byte	0x03, 0x5f
        /*0046*/ 	.short	0x0101


	//----- nvinfo : EIATTR_COOP_GROUP_MASK_REGIDS
	.align		4
        /*0048*/ 	.byte	0x04, 0x29
        /*004a*/ 	.short	(.L_961 - .L_960)


	//   ....[0]....
.L_960:
        /*004c*/ 	.word	0xffffffff


	//   ....[1]....
        /*0050*/ 	.word	0xffffffff


	//   ....[2]....
        /*0054*/ 	.word	0xffffffff


	//   ....[3]....
        /*0058*/ 	.word	0xffffffff


	//   ....[4]....
        /*005c*/ 	.word	0xffffffff


	//   ....[5]....
        /*0060*/ 	.word	0xffffffff


	//   ....[6]....
        /*0064*/ 	.word	0xffffffff


	//   ....[7]....
        /*0068*/ 	.word	0xffffffff


	//   ....[8]....
        /*006c*/ 	.word	0xffffffff


	//   ....[9]....
        /*0070*/ 	.word	0xffffffff


	//   ....[10]....
        /*0074*/ 	.word	0xffffffff


	//   ....[11]....
        /*0078*/ 	.word	0xffffffff


	//   ....[12]....
        /*007c*/ 	.word	0xffffffff


	//   ....[13]....
        /*0080*/ 	.word	0xffffffff


	//   ....[14]....
        /*0084*/ 	.word	0x05000002


	//   ....[15]....
        /*0088*/ 	.word	0x05000002


	//   ....[16]....
        /*008c*/ 	.word	0x05000002


	//   ....[17]....
        /*0090*/ 	.word	0x05000002


	//   ....[18]....
        /*0094*/ 	.word	0x05000002


	//   ....[19]....
        /*0098*/ 	.word	0x05000002


	//   ....[20]....
        /*009c*/ 	.word	0x05000002


	//   ....[21]....
        /*00a0*/ 	.word	0x05000002


	//   ....[22]....
        /*00a4*/ 	.word	0x05000002


	//   ....[23]....
        /*00a8*/ 	.word	0x05000002


	//----- nvinfo : EIATTR_COOP_GROUP_INSTR_OFFSETS
	.align		4
.L_961:
        /*00ac*/ 	.byte	0x04, 0x28
        /*00ae*/ 	.short	(.L_963 - .L_962)


	//   ....[0]....
.L_962:
        /*00b0*/ 	.word	0x000002b0


	//   ....[1]....
        /*00b4*/ 	.word	0x000002c0


	//   ....[2]....
        /*00b8*/ 	.word	0x00000300


	//   ....[3]....
        /*00bc*/ 	.word	0x00000350


	//   ....[4]....
        /*00c0*/ 	.word	0x000003b0


	//   ....[5]....
        /*00c4*/ 	.word	0x000003c0


	//   ....[6]....
        /*00c8*/ 	.word	0x000003e0


	//   ....[7]....
        /*00cc*/ 	.word	0x000003f0


	//   ....[8]....
        /*00d0*/ 	.word	0x00000430


	//   ....[9]....
        /*00d4*/ 	.word	0x00000440


	//   ....[10]....
        /*00d8*/ 	.word	0x00000480


	//   ....[11]....
        /*00dc*/ 	.word	0x00000490


	//   ....[12]....
        /*00e0*/ 	.word	0x000004b0


	//   ....[13]....
        /*00e4*/ 	.word	0x000004c0


	//   ....[14]....
        /*00e8*/ 	.word	0x000005a0


	//   ....[15]....
        /*00ec*/ 	.word	0x000005f0


	//   ....[16]....
        /*00f0*/ 	.word	0x00000660


	//   ....[17]....
        /*00f4*/ 	.word	0x000006b0


	//   ....[18]....
        /*00f8*/ 	.word	0x00000720


	//   ....[19]....
        /*00fc*/ 	.word	0x00000770


	//   ....[20]....
        /*0100*/ 	.word	0x000007e0


	//   ....[21]....
        /*0104*/ 	.word	0x00000830


	//   ....[22]....
        /*0108*/ 	.word	0x000008a0


	//   ....[23]....
        /*010c*/ 	.word	0x000008f0


	//----- nvinfo : EIATTR_VRC_CTA_INIT_COUNT
	.align		4
.L_963:
        /*0110*/ 	.byte	0x02, 0x4a
	.zero		1
	.zero		1


	//----- nvinfo : EIATTR_EXIT_INSTR_OFFSETS
	.align		4
        /*0114*/ 	.byte	0x04, 0x1c
        /*0116*/ 	.short	(.L_965 - .L_964)


	//   ....[0]....
.L_964:
        /*0118*/ 	.word	0x00000500


	//   ....[1]....
        /*011c*/ 	.word	0x00000540


	//----- nvinfo : EIATTR_CRS_STACK_SIZE
	.align		4
.L_965:
        /*0120*/ 	.byte	0x04, 0x1e
        /*0122*/ 	.short	(.L_967 - .L_966)
.L_966:
        /*0124*/ 	.word	0x00000000


	//----- nvinfo : EIATTR_CBANK_PARAM_SIZE
	.align		4
.L_967:
        /*0128*/ 	.byte	0x03, 0x19
        /*012a*/ 	.short	0x0014


	//----- nvinfo : EIATTR_PARAM_CBANK
	.align		4
        /*012c*/ 	.byte	0x04, 0x0a
        /*012e*/ 	.short	(.L_969 - .L_968)
	.align		4
.L_968:
        /*0130*/ 	.word	index@(.nv.constant0._Z7reduce6IdLj256ELb0EEvPT_S1_j)
        /*0134*/ 	.short	0x0380
        /*0136*/ 	.short	0x0014


	//----- nvinfo : EIATTR_SW_WAR
	.align		4
.L_969:
        /*0138*/ 	.byte	0x04, 0x36
        /*013a*/ 	.short	(.L_971 - .L_970)
.L_970:
        /*013c*/ 	.word	0x00000008
.L_971:


//--------------------- .nv.info._Z7reduce6IdLj512ELb0EEvPT_S1_j --------------------------
	.section	.nv.info._Z7reduce6IdLj512ELb0EEvPT_S1_j,"",@"SHT_CUDA_INFO"
	.sectionflags	@""
	.align	4


	//----- nvinfo : EIATTR_CUDA_API_VERSION
	.align		4
        /*0000*/ 	.byte	0x04, 0x37
        /*0002*/ 	.short	(.L_973 - .L_972)
.L_972:
        /*0004*/ 	.word	0x00000082


	//----- nvinfo : EIATTR_KPARAM_INFO
	.align		4
.L_973:
        /*0008*/ 	.byte	0x04, 0x17
        /*000a*/ 	.short	(.L_975 - .L_974)
.L_974:
        /*000c*/ 	.word	0x00000000
        /*0010*/ 	.short	0x0002
        /*0012*/ 	.short	0x0010
        /*0014*/ 	.byte	0x00, 0xf0, 0x11, 0x00


	//----- nvinfo : EIATTR_KPARAM_INFO
	.align		4
.L_975:
        /*0018*/ 	.byte	0x04, 0x17
        /*001a*/ 	.short	(.L_977 - .L_976)
.L_976:
        /*001c*/ 	.word	0x00000000
        /*0020*/ 	.short	0x0001
        /*0022*/ 	.short	0x0008
        /*0024*/ 	.byte	0x00, 0xf5, 0x21, 0x00


	//----- nvinfo : EIATTR_KPARAM_INFO
	.align		4
.L_977:
        /*0028*/ 	.byte	0x04, 0x17
        /*002a*/ 	.short	(.L_979 - .L_978)
.L_978:
        /*002c*/ 	.word	0x00000000
        /*0030*/ 	.short	0x0000
        /*0032*/ 	.short	0x0000
        /*0034*/ 	.byte	0x00, 0xf5, 0x21, 0x00


	//----- nvinfo : EIATTR_SPARSE_MMA_MASK
	.align		4
.L_979:
        /*0038*/ 	.byte	0x03, 0x50
        /*003a*/ 	.short	0x0000


	//----- nvinfo : EIATTR_MAXREG_COUNT
	.align		4
        /*003c*/ 	.byte	0x03, 0x1b
        /*003e*/ 	.short	0x00ff


	//----- nvinfo : EIATTR_NUM_BARRIERS
	.align		4
        /*0040*/ 	.byte	0x02, 0x4c
        /*0042*/ 	.byte	0x01
	.zero		1


	//----- nvinfo : EIATTR_MERCURY_ISA_VERSION
	.align		4
        /*0044*/ 	.byte	0x03, 0x5f
        /*0046*/ 	.short	0x0101


	//----- nvinfo : EIATTR_COOP_GROUP_MASK_REGIDS
	.align		4
        /*0048*/ 	.byte	0x04, 0x29
        /*004a*/ 	.short	(.L_981 - .L_980)


	//   ....[0]....
.L_980:
        /*004c*/ 	.word	0xffffffff


	//   ....[1]....
        /*0050*/ 	.word	0xffffffff


	//   ....[2]....
        /*0054*/ 	.word	0xffffffff


	//   ....[3]....
        /*0058*/ 	.word	0xffffffff


	//   ....[4]....
        /*005c*/ 	.word	0xffffffff


	//   ....[5]....
        /*0060*/ 	.word	0xffffffff


	//   ....[6]....
        /*0064*/ 	.word	0xffffffff


	//   ....[7]....
        /*0068*/ 	.word	0xffffffff


	//   ....[8]....
        /*006c*/ 	.word	0xffffffff


	//   ....[9]....
        /*0070*/ 	.word	0xffffffff


	//   ....[10]....
        /*0074*/ 	.word	0xffffffff


	//   ....[11]....
        /*0078*/ 	.word	0xffffffff


	//   ....[12]....
        /*007c*/ 	.word	0xffffffff


	//   ....[13]....
        /*0080*/ 	.word	0xffffffff


	//   ....[14]....
        /*0084*/ 	.word	0x0500000c


	//   ....[15]....
        /*0088*/ 	.word	0x0500000c


	//   ....[16]....
        /*008c*/ 	.word	0x0500000c


	//   ....[17]....
        /*0090*/ 	.word	0x0500000c


	//   ....[18]....
        /*0094*/ 	.word	0x0500000c


	//   ....[19]....
        /*0098*/ 	.word	0x0500000c


	//   ....[20]....
        /*009c*/ 	.word	0x0500000c


	//   ....[21]....
        /*00a0*/ 	.word	0x0500000c


	//   ....[22]....
        /*00a4*/ 	.word	0x0500000c


	//   ....[23]....
        /*00a8*/ 	.word	0x0500000c


	//----- nvinfo : EIATTR_COOP_GROUP_INSTR_OFFSETS
	.align		4
.L_981:
        /*00ac*/ 	.byte	0x04, 0x28
        /*00ae*/ 	.short	(.L_983 - .L_982)


	//   ....[0]....
.L_982:
        /*00b0*/ 	.word	0x00000270


	//   ....[1]....
        /*00b4*/ 	.word	0x000002c0


	//   ....[2]....
        /*00b8*/ 	.word	0x00000320


	//   ....[3]....
        /*00bc*/ 	.word	0x000003a0


	//   ....[4]....
        /*00c0*/ 	.word	0x00000400


	//   ....[5]....
        /*00c4*/ 	.word	0x00000410


	//   ....[6]....
        /*00c8*/ 	.word	0x00000430


	//   ....[7]....
        /*00cc*/ 	.word	0x00000440


	//   ....[8]....
        /*00d0*/ 	.word	0x00000480


	//   ....[9]....
        /*00d4*/ 	.word	0x00000490


	//   ....[10]....
        /*00d8*/ 	.word	0x000004d0


	//   ....[11]....
        /*00dc*/ 	.word	0x000004e0


	//   ....[12]....
        /*00e0*/ 	.word	0x00000520


	//   ....[13]....
        /*00e4*/ 	.word	0x00000530


	//   ....[14]....
        /*00e8*/ 	.word	0x00000610


	//   ....[15]....
        /*00ec*/ 	.word	0x00000660


	//   ....[16]....
        /*00f0*/ 	.word	0x000006d0


	//   ....[17]....
        /*00f4*/ 	.word	0x00000720


	//   ....[18]....
        /*00f8*/ 	.word	0x00000790


	//   ....[19]....
        /*00fc*/ 	.word	0x000007e0


	//   ....[20]....
        /*0100*/ 	.word	0x00000850


	//   ....[21]....
        /*0104*/ 	.word	0x000008a0


	//   ....[22]....
        /*0108*/ 	.word	0x00000910


	//   ....[23]....
        /*010c*/ 	.word	0x00000960


	//----- nvinfo : EIATTR_VRC_CTA_INIT_COUNT
	.align		4
.L_983:
        /*0110*/ 	.byte	0x02, 0x4a
	.zero		1
	.zero		1


	//----- nvinfo : EIATTR_EXIT_INSTR_OFFSETS
	.align		4
        /*0114*/ 	.byte	0x04, 0x1c
        /*0116*/ 	.short	(.L_985 - .L_984)


	//   ....[0]....
.L_984:
        /*0118*/ 	.word	0x00000570


	//   ....[1]....
        /*011c*/ 	.word	0x000005b0


	//----- nvinfo : EIATTR_CRS_STACK_SIZE
	.align		4
.L_985:
        /*0120*/ 	.byte	0x04, 0x1e
        /*0122*/ 	.short	(.L_987 - .L_986)
.L_986:
        /*0124*/ 	.word	0x00000000


	//----- nvinfo : EIATTR_CBANK_PARAM_SIZE
	.align		4
.L_987:
        /*0128*/ 	.byte	0x03, 0x19
        /*012a*/ 	.short	0x0014


	//----- nvinfo : EIATTR_PARAM_CBANK
	.align		4
        /*012c*/ 	.byte	0x04, 0x0a
        /*012e*/ 	.short	(.L_989 - .L_988)
	.align		4
.L_988:
        /*0130*/ 	.word	index@(.nv.constant0._Z7reduce6IdLj512ELb0EEvPT_S1_j)
        /*0134*/ 	.short	0x0380
        /*0136*/ 	.short	0x0014


	//----- nvinfo : EIATTR_SW_WAR
	.align		4
.L_989:
        /*0138*/ 	.byte	0x04, 0x36
        /*013a*/ 	.short	(.L_991 - .L_990)
.L_990:
        /*013c*/ 	.word	0x00000008
.L_991:


//--------------------- .nv.info._Z7reduce6IdLj1ELb1EEvPT_S1_j --------------------------
	.section	.nv.info._Z7reduce6IdLj1ELb1EEvPT_S1_j,"",@"SHT_CUDA_INFO"
	.sectionflags	@""
	.align	4


	//----- nvinfo : EIATTR_CUDA_API_VERSION
	.align		4
        /*0000*/ 	.byte	0x04, 0x37
        /*0002*/ 	.short	(.L_993 - .L_992)
.L_992:
        /*0004*/ 	.word	0x00000082


	//----- nvinfo : EIATTR_KPARAM_INFO
	.align		4
.L_993:
        /*0008*/ 	.byte	0x04, 0x17
        /*000a*/ 	.short	(.L_995 - .L_994)
.L_994:
        /*000c*/ 	.word	0x00000000
        /*0010*/ 	.short	0x0002
        /*0012*/ 	.short	0x0010
        /*0014*/ 	.byte	0x00, 0xf0, 0x11, 0x00


	//----- nvinfo : EIATTR_KPARAM_INFO
	.align		4
.L_995:
        /*0018*/ 	.byte	0x04, 0x17
        /*001a*/ 	.short	(.L_997 - .L_996)
.L_996:
        /*001c*/ 	.word	0x00000000
        /*0020*/ 	.short	0x0001
        /*0022*/ 	.short	0x0008
        /*0024*/ 	.byte	0x00, 0xf5, 0x21, 0x00


	//----- nvinfo : EIATTR_KPARAM_INFO
	.align		4
.L_997:
        /*0028*/ 	.byte	0x04, 0x17
        /*002a*/ 	.short	(.L_999 - .L_998)
.L_998:
        /*002c*/ 	.word	0x00000000
        /*0030*/ 	.short	0x0000
        /*0032*/ 	.short	0x0000
        /*0034*/ 	.byte	0x00, 0xf5, 0x21, 0x00


	//----- nvinfo : EIATTR_SPARSE_MMA_MASK
	.align		4
.L_999:
        /*0038*/ 	.byte	0x03, 0x50
        /*003a*/ 	.short	0x0000


	//----- nvinfo : EIATTR_MAXREG_COUNT
	.align		4
        /*003c*/ 	.byte	0x03, 0x1b
        /*003e*/ 	.short	0x00ff


	//----- nvinfo : EIATTR_NUM_BARRIERS
	.align		4
        /*0040*/ 	.byte	0x02, 0x4c
        /*0042*/ 	.byte	0x01
	.zero		1


	//----- nvinfo : EIATTR_MERCURY_ISA_VERSION
	.align		4
        /*0044*/ 	.byte	0x03, 0x5f
        /*0046*/ 	.short	0x0101


	//----- nvinfo : EIATTR_COOP_GROUP_MASK_REGIDS
	.align		4
        /*0048*/ 	.byte	0x04, 0x29
        /*004a*/ 	.short	(.L_1001 - .L_1000)


	//   ....[0]....
.L_1000:
        /*004c*/ 	.word	0xffffffff


	//   ....[1]....
        /*0050*/ 	.word	0xffffffff


	//   ....[2]....
        /*0054*/ 	.word	0xffffffff


	//   ....[3]....
        /*0058*/ 	.word	0xffffffff


	//   ....[4]....
        /*005c*/ 	.word	0xffffffff


	//   ....[5]....
        /*0060*/ 	.word	0xffffffff


	//   ....[6]....
        /*0064*/ 	.word	0xffffffff


	//   ....[7]....
        /*0068*/ 	.word	0xffffffff


	//   ....[8]....
        /*006c*/ 	.word	0xffffffff


	//   ....[9]....
        /*0070*/ 	.word	0xffffffff


	//   ....[10]....
        /*0074*/ 	.word	0xffffffff


	//   ....[11]....
        /*0078*/ 	.word	0xffffffff


	//   ....[12]....
        /*007c*/ 	.word	0xffffffff


	//   ....[13]....
        /*0080*/ 	.word	0xffffffff


	//   ....[14]....
        /*0084*/ 	.word	0x05000002


	//   ....[15]....
        /*0088*/ 	.word	0x05000002


	//   ....[16]....
        /*008c*/ 	.word	0x05000002


	//   ....[17]....
        /*0090*/ 	.word	0x05000002


	//   ....[18]....
        /*0094*/ 	.word	0x05000002


	//   ....[19]....
        /*0098*/ 	.word	0x05000002


	//   ....[20]....
        /*009c*/ 	.word	0x05000002


	//   ....[21]....
        /*00a0*/ 	.word	0x05000002


	//   ....[22]....
        /*00a4*/ 	.word	0x05000002


	//   ....[23]....
        /*00a8*/ 	.word	0x05000002


	//----- nvinfo : EIATTR_COOP_GROUP_INSTR_OFFSETS
	.align		4
.L_1001:
        /*00ac*/ 	.byte	0x04, 0x28
        /*00ae*/ 	.short	(.L_1003 - .L_1002)


	//   ....[0]....
.L_1002:
        /*00b0*/ 	.word	0x00000230


	//   ....[1]....
        /*00b4*/ 	.word	0x00000240


	//   ....[2]....
        /*00b8*/ 	.word	0x00000250


	//   ....[3]....
        /*00bc*/ 	.word	0x00000260


	//   ....[4]....
        /*00c0*/ 	.word	0x000002b0


	//   ....[5]....
        /*00c4*/ 	.word	0x000002c0


	//   ....[6]....
        /*00c8*/ 	.word	0x000002e0


	//   ....[7]....
        /*00cc*/ 	.word	0x000002f0


	//   ....[8]....
        /*00d0*/ 	.word	0x00000330


	//   ....[9]....
        /*00d4*/ 	.word	0x00000340


	//   ....[10]....
        /*00d8*/ 	.word	0x00000380


	//   ....[11]....
        /*00dc*/ 	.word	0x00000390


	//   ....[12]....
        /*00e0*/ 	.word	0x000003b0


	//   ....[13]....
        /*00e4*/ 	.word	0x000003c0


	//   ....[14]....
        /*00e8*/ 	.word	0x000004a0


	//   ....[15]....
        /*00ec*/ 	.word	0x000004f0


	//   ....[16]....
        /*00f0*/ 	.word	0x00000560


	//   ....[17]....
        /*00f4*/ 	.word	0x000005b0


	//   ....[18]....
        /*00f8*/ 	.word	0x00000620


	//   ....[19]....
        /*00fc*/ 	.word	0x00000670


	//   ....[20]....
        /*0100*/ 	.word	0x000006e0


	//   ....[21]....
        /*0104*/ 	.word	0x00000730


	//   ....[22]....
        /*0108*/ 	.word	0x000007a0


	//   ....[23]....
        /*010c*/ 	.word	0x000007f0


	//----- nvinfo : EIATTR_VRC_CTA_INIT_COUNT
	.align		4
.L_1003:
        /*0110*/ 	.byte	0x02, 0x4a
	.zero		1
	.zero		1


	//----- nvinfo : EIATTR_EXIT_INSTR_OFFSETS
	.align		4
        /*0114*/ 	.byte	0x04, 0x1c
        /*0116*/ 	.short	(.L_1005 - .L_1004)


	//   ....[0]....
.L_1004:
        /*0118*/ 	.word	0x00000400


	//   ....[1]....
        /*011c*/ 	.word	0x00000440


	//----- nvinfo : EIATTR_CRS_STACK_SIZE
	.align		4
.L_1005:
        /*0120*/ 	.byte	0x04, 0x1e
        /*0122*/ 	.short	(.L_1007 - .L_1006)
.L_1006:
        /*0124*/ 	.word	0x00000000


	//----- nvinfo : EIATTR_CBANK_PARAM_SIZE
	.align		4
.L_1007:
        /*0128*/ 	.byte	0x03, 0x19
        /*012a*/ 	.short	0x0014


	//----- nvinfo : EIATTR_PARAM_CBANK
	.align		4
        /*012c*/ 	.byte	0x04, 0x0a
        /*012e*/ 	.short	(.L_1009 - .L_1008)
	.align		4
.L_1008:
        /*0130*/ 	.word	index@(.nv.constant0._Z7reduce6IdLj1ELb1EEvPT_S1_j)
        /*0134*/ 	.short	0x0380
        /*0136*/ 	.short	0x0014


	//----- nvinfo : EIATTR_SW_WAR
	.align		4
.L_1009:
        /*0138*/ 	.byte	0x04, 0x36
        /*013a*/ 	.short	(.L_1011 - .L_1010)
.L_1010:
        /*013c*/ 	.word	0x00000008
.L_1011:


//--------------------- .nv.info._Z7reduce6IdLj2ELb1EEvPT_S1_j --------------------------
	.section	.nv.info._Z7reduce6IdLj2ELb1EEvPT_S1_j,"",@"SHT_CUDA_INFO"
	.sectionflags	@""
	.align	4


	//----- nvinfo : EIATTR_CUDA_API_VERSION
	.align		4
        /*0000*/ 	.byte	0x04, 0x37
        /*0002*/ 	.short	(.L_1013 - .L_1012)
.L_1012:
        /*0004*/ 	.word	0x00000082


	//----- nvinfo : EIATTR_KPARAM_INFO
	.align		4
.L_1013:
        /*0008*/ 	.byte	0x04, 0x17
        /*000a*/ 	.short	(.L_1015 - .L_1014)
.L_1014:
        /*000c*/ 	.word	0x00000000
        /*0010*/ 	.short	0x0002
        /*0012*/ 	.short	0x0010
        /*0014*/ 	.byte	0x00, 0xf0, 0x11, 0x00


	//----- nvinfo : EIATTR_KPARAM_INFO
	.align		4
.L_1015:
        /*0018*/ 	.byte	0x04, 0x17
        /*001a*/ 	.short	(.L_1017 - .L_1016)
.L_1016:
        /*001c*/ 	.word	0x00000000
        /*0020*/ 	.short	0x0001
        /*0022*/ 	.short	0x0008
        /*0024*/ 	.byte	0x00, 0xf5, 0x21, 0x00


	//----- nvinfo : EIATTR_KPARAM_INFO
	.align		4
.L_1017:
        /*0028*/ 	.byte	0x04, 0x17
        /*002a*/ 	.short	(.L_1019 - .L_1018)
.L_1018:
        /*002c*/ 	.word	0x00000000
        /*0030*/ 	.short	0x0000
        /*0032*/ 	.short	0x0000
        /*0034*/ 	.byte	0x00, 0xf5, 0x21, 0x00


	//----- nvinfo : EIATTR_SPARSE_MMA_MASK
	.align		4
.L_1019:
        /*0038*/ 	.byte	0x03, 0x50
        /*003a*/ 	.short	0x0000


	//----- nvinfo : EIATTR_MAXREG_COUNT
	.align		4
        /*003c*/ 	.byte	0x03, 0x1b
        /*003e*/ 	.short	0x00ff


	//----- nvinfo : EIATTR_NUM_BARRIERS
	.align		4
        /*0040*/ 	.byte	0x02, 0x4c
        /*0042*/ 	.byte	0x01
	.zero		1


	//----- nvinfo : EIATTR_MERCURY_ISA_VERSION
	.align		4
        /*0044*/ 	.byte	0x03, 0x5f
        /*0046*/ 	.short	0x0101


	//----- nvinfo : EIATTR_COOP_GROUP_MASK_REGIDS
	.align		4
        /*0048*/ 	.byte	0x04, 0x29
        /*004a*/ 	.short	(.L_1021 - .L_1020)


	//   ....[0]....
.L_1020:
        /*004c*/ 	.word	0xffffffff


	//   ....[1]....
        /*0050*/ 	.word	0xffffffff


	//   ....[2]....
        /*0054*/ 	.word	0xffffffff


	//   ....[3]....
        /*0058*/ 	.word	0xffffffff


	//   ....[4]....
        /*005c*/ 	.word	0xffffffff


	//   ....[5]....
        /*0060*/ 	.word	0xffffffff


	//   ....[6]....
        /*0064*/ 	.word	0xffffffff


	//   ....[7]....
        /*0068*/ 	.word	0xffffffff


	//   ....[8]....
        /*006c*/ 	.word	0xffffffff


	//   ....[9]....
        /*0070*/ 	.word	0xffffffff


	//   ....[10]....
        /*0074*/ 	.word	0xffffffff


	//   ....[11]....
        /*0078*/ 	.word	0xffffffff


	//   ....[12]....
        /*007c*/ 	.word	0xffffffff


	//   ....[13]....
        /*0080*/ 	.word	0xffffffff


	//   ....[14]....
        /*0084*/ 	.word	0x0500000c


	//   ....[15]....
        /*0088*/ 	.word	0x0500000c


	//   ....[16]....
        /*008c*/ 	.word	0x0500000c


	//   ....[17]....
        /*0090*/ 	.word	0x0500000c


	//   ....[18]....
        /*0094*/ 	.word	0x0500000c


	//   ....[19]....
        /*0098*/ 	.word	0x0500000c


	//   ....[20]....
        /*009c*/ 	.word	0x0500000c


	//   ....[21]....
        /*00a0*/ 	.word	0x0500000c


	//   ....[22]....
        /*00a4*/ 	.word	0x0500000c


	//   ....[23]....
        /*00a8*/ 	.word	0x0500000c


	//----- nvinfo : EIATTR_COOP_GROUP_INSTR_OFFSETS
	.align		4
.L_1021:
        /*00ac*/ 	.byte	0x04, 0x28
        /*00ae*/ 	.short	(.L_1023 - .L_1022)


	//   ....[0]....
.L_1022:
        /*00b0*/ 	.word	0x00000250


	//   ....[1]....
        /*00b4*/ 	.word	0x00000260


	//   ....[2]....
        /*00b8*/ 	.word	0x00000270


	//   ....[3]....
        /*00bc*/ 	.word	0x00000280


	//   ....[4]....
        /*00c0*/ 	.word	0x000002d0


	//   ....[5]....
        /*00c4*/ 	.word	0x000002e0


	//   ....[6]....
        /*00c8*/ 	.word	0x00000300


	//   ....[7]....
        /*00cc*/ 	.word	0x00000310


	//   ....[8]....
        /*00d0*/ 	.word	0x00000350


	//   ....[9]....
        /*00d4*/ 	.word	0x00000360


	//   ....[10]....
        /*00d8*/ 	.word	0x000003a0


	//   ....[11]....
        /*00dc*/ 	.word	0x000003b0


	//   ....[12]....
        /*00e0*/ 	.word	0x000003d0


	//   ....[13]....
        /*00e4*/ 	.word	0x000003e0


	//   ....[14]....
        /*00e8*/ 	.word	0x000004c0


	//   ....[15]....
        /*00ec*/ 	.word	0x00000510


	//   ....[16]....
        /*00f0*/ 	.word	0x00000580


	//   ....[17]....
        /*00f4*/ 	.word	0x000005d0


	//   ....[18]....
        /*00f8*/ 	.word	0x00000640


	//   ....[19]....
        /*00fc*/ 	.word	0x00000690


	//   ....[20]....
        /*0100*/ 	.word	0x00000700


	//   ....[21]....
        /*0104*/ 	.word	0x00000750


	//   ....[22]....
        /*0108*/ 	.word	0x000007c0


	//   ....[23]....
        /*010c*/ 	.word	0x00000810


	//----- nvinfo : EIATTR_VRC_CTA_INIT_COUNT
	.align		4
.L_1023:
        /*0110*/ 	.byte	0x02, 0x4a
	.zero		1
	.zero		1


	//----- nvinfo : EIATTR_EXIT_INSTR_OFFSETS
	.align		4
        /*0114*/ 	.byte	0x04, 0x1c
        /*0116*/ 	.short	(.L_1025 - .L_1024)


	//   ....[0]....
.L_1024:
        /*0118*/ 	.word	0x00000420


	//   ....[1]....
        /*011c*/ 	.word	0x00000460


	//----- nvinfo : EIATTR_CRS_STACK_SIZE
	.align		4
.L_1025:
        /*0120*/ 	.byte	0x04, 0x1e
        /*0122*/ 	.short	(.L_1027 - .L_1026)
.L_1026:
        /*0124*/ 	.word	0x00000000


	//----- nvinfo : EIATTR_CBANK_PARAM_SIZE
	.align		4
.L_1027:
        /*0128*/ 	.byte	0x03, 0x19
        /*012a*/ 	.short	0x0014


	//----- nvinfo : EIATTR_PARAM_CBANK
	.align		4
        /*012c*/ 	.byte	0x04, 0x0a
        /*012e*/ 	.short	(.L_1029 - .L_1028)
	.align		4
.L_1028:
        /*0130*/ 	.word	index@(.nv.constant0._Z7reduce6IdLj2ELb1EEvPT_S1_j)
        /*0134*/ 	.short	0x0380
        /*0136*/ 	.short	0x0014


	//----- nvinfo : EIATTR_SW_WAR
	.align		4
.L_1029:
        /*0138*/ 	.byte	0x04, 0x36
        /*013a*/ 	.short	(.L_1031 - .L_1030)
.L_1030:
        /*013c*/ 	.word	0x00000008
.L_1031:


//--------------------- .nv.info._Z7reduce6IdLj4ELb1EEvPT_S1_j --------------------------
	.section	.nv.info._Z7reduce6IdLj4ELb1EEvPT_S1_j,"",@"SHT_CUDA_INFO"
	.sectionflags	@""
	.align	4


	//----- nvinfo : EIATTR_CUDA_API_VERSION
	.align		4
        /*0000*/ 	.byte	0x04, 0x37
        /*0002*/ 	.short	(.L_1033 - .L_1032)
.L_1032:
        /*0004*/ 	.word	0x00000082


	//----- nvinfo : EIATTR_KPARAM_INFO
	.align		4
.L_1033:
        /*0008*/ 	.byte	0x04, 0x17
        /*000a*/ 	.short	(.L_1035 - .L_1034)
.L_1034:
        /*000c*/ 	.word	0x00000000
        /*0010*/ 	.short	0x0002
        /*0012*/ 	.short	0x0010
        /*0014*/ 	.byte	0x00, 0xf0, 0x11, 0x00


	//----- nvinfo : EIATTR_KPARAM_INFO
	.align		4
.L_1035:
        /*0018*/ 	.byte	0x04, 0x17
        /*001a*/ 	.short	(.L_1037 - .L_1036)
.L_1036:
        /*001c*/ 	.word	0x00000000
        /*0020*/ 	.short	0x0001
        /*0022*/ 	.short	0x0008
        /*0024*/ 	.byte	0x00, 0xf5, 0x21, 0x00


	//----- nvinfo : EIATTR_KPARAM_INFO
	.align		4
.L_1037:
        /*0028*/ 	.byte	0x04, 0x17
        /*002a*/ 	.short	(.L_1039 - .L_1038)
.L_1038:
        /*002c*/ 	.word	0x00000000
        /*0030*/ 	.short	0x0000
        /*0032*/ 	.short	0x0000
        /*0034*/ 	.byte	0x00, 0xf5, 0x21, 0x00


	//----- nvinfo : EIATTR_SPARSE_MMA_MASK
	.align		4
.L_1039:
        /*0038*/ 	.byte	0x03, 0x50
        /*003a*/ 	.short	0x0000


	//----- nvinfo : EIATTR_MAXREG_COUNT
	.align		4
        /*003c*/ 	.byte	0x03, 0x1b
        /*003e*/ 	.short	0x00ff


	//----- nvinfo : EIATTR_NUM_BARRIERS
	.align		4
        /*0040*/ 	.byte	0x02, 0x4c
        /*0042*/ 	.byte	0x01
	.zero		1


	//----- nvinfo : EIATTR_MERCURY_ISA_VERSION
	.align		4
        /*0044*/ 	.byte	0x03, 0x5f
        /*0046*/ 	.short	0x0101


	//----- nvinfo : EIATTR_COOP_GROUP_MASK_REGIDS
	.align		4
        /*0048*/ 	.byte	0x04, 0x29
        /*004a*/ 	.short	(.L_1041 - .L_1040)


	//   ....[0]....
.L_1040:
        /*004c*/ 	.word	0xffffffff


	//   ....[1]....
        /*0050*/ 	.word	0xffffffff


	//   ....[2]....
        /*0054*/ 	.word	0xffffffff


	//   ....[3]....
        /*0058*/ 	.word	0xffffffff


	//   ....[4]....
        /*005c*/ 	.word	0xffffffff


	//   ....[5]....
        /*0060*/ 	.word	0xffffffff


	//   ....[6]....
        /*0064*/ 	.word	0xffffffff


	//   ....[7]....
        /*0068*/ 	.word	0xffffffff


	//   ....[8]....
        /*006c*/ 	.word	0xffffffff


	//   ....[9]....
        /*0070*/ 	.word	0xffffffff


	//   ....[10]....
        /*0074*/ 	.word	0xffffffff


	//   ....[11]....
        /*0078*/ 	.word	0xffffffff


	//   ....[12]....
        /*007c*/ 	.word	0xffffffff


	//   ....[13]....
        /*0080*/ 	.word	0xffffffff


	//   ....[14]....
        /*0084*/ 	.word	0x0500000c


	//   ....[15]....
        /*0088*/ 	.word	0x0500000c


	//   ....[16]....
        /*008c*/ 	.word	0x0500000c


	//   ....[17]....
        /*0090*/ 	.word	0x0500000c


	//   ....[18]....
        /*0094*/ 	.word	0x0500000c


	//   ....[19]....
        /*0098*/ 	.word	0x0500000c


	//   ....[20]....
        /*009c*/ 	.word	0x0500000c


	//   ....[21]....
        /*00a0*/ 	.word	0x0500000c


	//   ....[22]....
        /*00a4*/ 	.word	0x0500000c


	//   ....[23]....
        /*00a8*/ 	.word	0x0500000c


	//----- nvinfo : EIATTR_COOP_GROUP_INSTR_OFFSETS
	.align		4
.L_1041:
        /*00ac*/ 	.byte	0x04, 0x28
        /*00ae*/ 	.short	(.L_1043 - .L_1042)


	//   ....[0]....
.L_1042:
        /*00b0*/ 	.word	0x00000250


	//   ....[1]....
        /*00b4*/ 	.word	0x00000260


	//   ....[2]....
        /*00b8*/ 	.word	0x00000270


	//   ....[3]....
        /*00bc*/ 	.word	0x00000280


	//   ....[4]....
        /*00c0*/ 	.word	0x000002d0


	//   ....[5]....
        /*00c4*/ 	.word	0x000002e0


	//   ....[6]....
        /*00c8*/ 	.word	0x00000300


	//   ....[7]....
        /*00cc*/ 	.word	0x00000310


	//   ....[8]....
        /*00d0*/ 	.word	0x00000350


	//   ....[9]....
        /*00d4*/ 	.word	0x00000360


	//   ....[10]....
        /*00d8*/ 	.word	0x000003a0


	//   ....[11]....
        /*00dc*/ 	.word	0x000003b0


	//   ....[12]....
        /*00e0*/ 	.word	0x000003d0


	//   ....[13]....
        /*00e4*/ 	.word	0x000003e0


	//   ....[14]....
        /*00e8*/ 	.word	0x000004c0


	//   ....[15]....
        /*00ec*/ 	.word	0x00000510


	//   ....[16]....
        /*00f0*/ 	.word	0x00000580


	//   ....[17]....
        /*00f4*/ 	.word	0x000005d0


	//   ....[18]....
        /*00f8*/ 	.word	0x00000640


	//   ....[19]....
        /*00fc*/ 	.word	0x00000690


	//   ....[20]....
        /*0100*/ 	.word	0x00000700


	//   ....[21]....
        /*0104*/ 	.word	0x00000750


	//   ....[22]....
        /*0108*/ 	.word	0x000007c0


	//   ....[23]....
        /*010c*/ 	.word	0x00000810


	//----- nvinfo : EIATTR_VRC_CTA_INIT_COUNT
	.align		4
.L_1043:
        /*0110*/ 	.byte	0x02, 0x4a
	.zero		1
	.zero		1


	//----- nvinfo : EIATTR_EXIT_INSTR_OFFSETS
	.align		4
        /*0114*/ 	.byte	0x04, 0x1c
        /*0116*/ 	.short	(.L_1045 - .L_1044)


	//   ....[0]....
.L_1044:
        /*0118*/ 	.word	0x00000420


	//   ....[1]....
        /*011c*/ 	.word	0x00000460


	//----- nvinfo : EIATTR_CRS_STACK_SIZE
	.align		4
.L_1045:
        /*0120*/ 	.byte	0x04, 0x1e
        /*0122*/ 	.short	(.L_1047 - .L_1046)
.L_1046:
        /*0124*/ 	.word	0x00000000


	//----- nvinfo : EIATTR_CBANK_PARAM_SIZE
	.align		4
.L_1047:
        /*0128*/ 	.byte	0x03, 0x19
        /*012a*/ 	.short	0x0014


	//----- nvinfo : EIATTR_PARAM_CBANK
	.align		4
        /*012c*/ 	.byte	0x04, 0x0a
        /*012e*/ 	.short	(.L_1049 - .L_1048)
	.align		4
.L_1048:
        /*0130*/ 	.word	index@(.nv.constant0._Z7reduce6IdLj4ELb1EEvPT_S1_j)
        /*0134*/ 	.short	0x0380
        /*0136*/ 	.short	0x0014


	//----- nvinfo : EIATTR_SW_WAR
	.align		4
.L_1049:
        /*0138*/ 	.byte	0x04, 0x36
        /*013a*/ 	.short	(.L_1051 - .L_1050)
.L_1050:
        /*013c*/ 	.word	0x00000008
.L_1051:


//--------------------- .nv.info._Z7reduce6IdLj8ELb1EEvPT_S1_j --------------------------
	.section	.nv.info._Z7reduce6IdLj8ELb1EEvPT_S1_j,"",@"SHT_CUDA_INFO"
	.sectionflags	@""
	.align	4


	//----- nvinfo : EIATTR_CUDA_API_VERSION
	.align		4
        /*0000*/ 	.byte	0x04, 0x37
        /*0002*/ 	.short	(.L_1053 - .L_1052)
.L_1052:
        /*0004*/ 	.word	0x00000082


	//----- nvinfo : EIATTR_KPARAM_INFO
	.align		4
.L_1053:
        /*0008*/ 	.byte	0x04, 0x17
        /*000a*/ 	.short	(.L_1055 - .L_1054)
.L_1054:
        /*000c*/ 	.word	0x00000000
        /*0010*/ 	.short	0x0002
        /*0012*/ 	.short	0x0010
        /*0014*/ 	.byte	0x00, 0xf0, 0x11, 0x00


	//----- nvinfo : EIATTR_KPARAM_INFO
	.align		4
.L_1055:
        /*0018*/ 	.byte	0x04, 0x17
        /*001a*/ 	.short	(.L_1057 - .L_1056)
.L_1056:
        /*001c*/ 	.word	0x00000000
        /*0020*/ 	.short	0x0001
        /*0022*/ 	.short	0x0008
        /*0024*/ 	.byte	0x00, 0xf5, 0x21, 0x00


	//----- nvinfo : EIATTR_KPARAM_INFO
	.align		4
.L_1057:
        /*0028*/ 	.byte	0x04, 0x17
        /*002a*/ 	.short	(.L_1059 - .L_1058)
.L_1058:
        /*002c*/ 	.word	0x00000000
        /*0030*/ 	.short	0x0000
        /*0032*/ 	.short	0x0000
        /*0034*/ 	.byte	0x00, 0xf5, 0x21, 0x00


	//----- nvinfo : EIATTR_SPARSE_MMA_MASK
	.align		4
.L_1059:
        /*0038*/ 	.byte	0x03, 0x50
        /*003a*/ 	.short	0x0000


	//----- nvinfo : EIATTR_MAXREG_COUNT
	.align		4
        /*003c*/ 	.byte	0x03, 0x1b
        /*003e*/ 	.short	0x00ff


	//----- nvinfo : EIATTR_NUM_BARRIERS
	.align		4
        /*0040*/ 	.byte	0x02, 0x4c
        /*0042*/ 	.byte	0x01
	.zero		1


	//----- nvinfo : EIATTR_MERCURY_ISA_VERSION
	.align		4
        /*0044*/ 	.byte	0x03, 0x5f
        /*0046*/ 	.short	0x0101


	//----- nvinfo : EIATTR_COOP_GROUP_MASK_REGIDS
	.align		4
        /*0048*/ 	.byte	0x04, 0x29
        /*004a*/ 	.short	(.L_1061 - .L_1060)


	//   ....[0]....
.L_1060:
        /*004c*/ 	.word	0xffffffff


	//   ....[1]....
        /*0050*/ 	.word	0xffffffff


	//   ....[2]....
        /*0054*/ 	.word	0xffffffff


	//   ....[3]....
        /*0058*/ 	.word	0xffffffff


	//   ....[4]....
        /*005c*/ 	.word	0xffffffff


	//   ....[5]....
        /*0060*/ 	.word	0xffffffff


	//   ....[6]....
        /*0064*/ 	.word	0xffffffff


	//   ....[7]....
        /*0068*/ 	.word	0xffffffff


	//   ....[8]....
        /*006c*/ 	.word	0xffffffff


	//   ....[9]....
        /*0070*/ 	.word	0xffffffff


	//   ....[10]....
        /*0074*/ 	.word	0xffffffff


	//   ....[11]....
        /*0078*/ 	.word	0xffffffff


	//   ....[12]....
        /*007c*/ 	.word	0xffffffff


	//   ....[13]....
        /*0080*/ 	.word	0xffffffff


	//   ....[14]....
        /*0084*/ 	.word	0x0500000c


	//   ....[15]....
        /*0088*/ 	.word	0x0500000c


	//   ....[16]....
        /*008c*/ 	.word	0x0500000c


	//   ....[17]....
        /*0090*/ 	.word	0x0500000c


	//   ....[18]....
        /*0094*/ 	.word	0x0500000c


	//   ....[19]....
        /*0098*/ 	.word	0x0500000c


	//   ....[20]....
        /*009c*/ 	.word	0x0500000c


	//   ....[21]....
        /*00a0*/ 	.word	0x0500000c


	//   ....[22]....
        /*00a4*/ 	.word	0x0500000c


	//   ....[23]....
        /*00a8*/ 	.word	0x0500000c


	//----- nvinfo : EIATTR_COOP_GROUP_INSTR_OFFSETS
	.align		4
.L_1061:
        /*00ac*/ 	.byte	0x04, 0x28
        /*00ae*/ 	.short	(.L_1063 - .L_1062)


	//   ....[0]....
.L_1062:
        /*00b0*/ 	.word	0x00000250


	//   ....[1]....
        /*00b4*/ 	.word	0x00000260


	//   ....[2]....
        /*00b8*/ 	.word	0x00000270


	//   ....[3]....
        /*00bc*/ 	.word	0x00000280


	//   ....[4]....
        /*00c0*/ 	.word	0x000002d0


	//   ....[5]....
        /*00c4*/ 	.word	0x000002e0


	//   ....[6]....
        /*00c8*/ 	.word	0x00000300


	//   ....[7]....
        /*00cc*/ 	.word	0x00000310


	//   ....[8]....
        /*00d0*/ 	.word	0x00000350


	//   ....[9]....
        /*00d4*/ 	.word	0x00000360


	//   ....[10]....
        /*00d8*/ 	.word	0x000003a0


	//   ....[11]....
        /*00dc*/ 	.word	0x000003b0


	//   ....[12]....
        /*00e0*/ 	.word	0x000003d0


	//   ....[13]....
        /*00e4*/ 	.word	0x000003e0


	//   ....[14]....
        /*00e8*/ 	.word	0x000004c0


	//   ....[15]....
        /*00ec*/ 	.word	0x00000510


	//   ....[16]....
        /*00f0*/ 	.word	0x00000580


	//   ....[17]....
        /*00f4*/ 	.word	0x000005d0


	//   ....[18]....
        /*00f8*/ 	.word	0x00000640


	//   ....[19]....
        /*00fc*/ 	.word	0x00000690


	//   ....[20]....
        /*0100*/ 	.word	0x00000700


	//   ....[21]....
        /*0104*/ 	.word	0x00000750


	//   ....[22]....
        /*0108*/ 	.word	0x000007c0


	//   ....[23]....
        /*010c*/ 	.word	0x00000810


	//----- nvinfo : EIATTR_VRC_CTA_INIT_COUNT
	.align		4
.L_1063:
        /*0110*/ 	.byte	0x02, 0x4a
	.zero		1
	.zero		1


	//----- nvinfo : EIATTR_EXIT_INSTR_OFFSETS
	.align		4
        /*0114*/ 	.byte	0x04, 0x1c
        /*0116*/ 	.short	(.L_1065 - .L_1064)


	//   ....[0]....
.L_1064:
        /*0118*/ 	.word	0x00000420


	//   ....[1]....
        /*011c*/ 	.word	0x00000460


	//----- nvinfo : EIATTR_CRS_STACK_SIZE
	.align		4
.L_1065:
        /*0120*/ 	.byte	0x04, 0x1e
        /*0122*/ 	.short	(.L_1067 - .L_1066)
.L_1066:
        /*0124*/ 	.word	0x00000000


	//----- nvinfo : EIATTR_CBANK_PARAM_SIZE
	.align		4
.L_1067:
        /*0128*/ 	.byte	0x03, 0x19
        /*012a*/ 	.short	0x0014


	//----- nvinfo : EIATTR_PARAM_CBANK
	.align		4
        /*012c*/ 	.byte	0x04, 0x0a
        /*012e*/ 	.short	(.L_1069 - .L_1068)
	.align		4
.L_1068:
        /*0130*/ 	.word	index@(.nv.constant0._Z7reduce6IdLj8ELb1EEvPT_S1_j)
        /*0134*/ 	.short	0x0380
        /*0136*/ 	.short	0x0014


	//----- nvinfo : EIATTR_SW_WAR
	.align		4
.L_1069:
        /*0138*/ 	.byte	0x04, 0x36
        /*013a*/ 	.short	(.L_1071 - .L_1070)
.L_1070:
        /*013c*/ 	.word	0x00000008
.L_1071:


//--------------------- .nv.info._Z7reduce6IdLj16ELb1EEvPT_S1_j --------------------------
	.section	.nv.info._Z7reduce6IdLj16ELb1EEvPT_S1_j,"",@"SHT_CUDA_INFO"
	.sectionflags	@""
	.align	4


	//----- nvinfo : EIATTR_CUDA_API_VERSION
	.align		4
        /*0000*/ 	.byte	0x04, 0x37
        /*0002*/ 	.short	(.L_1073 - .L_1072)
.L_1072:
        /*0004*/ 	.word	0x00000082


	//----- nvinfo : EIATTR_KPARAM_INFO
	.align		4
.L_1073:
        /*0008*/ 	.byte	0x04, 0x17
        /*000a*/ 	.short	(.L_1075 - .L_1074)
.L_1074:
        /*000c*/ 	.word	0x00000000
        /*0010*/ 	.short	0x0002
        /*0012*/ 	.short	0x0010
        /*0014*/ 	.byte	0x00, 0xf0, 0x11, 0x00


	//----- nvinfo : EIATTR_KPARAM_INFO
	.align		4
.L_1075:
        /*0018*/ 	.byte	0x04, 0x17
        /*001a*/ 	.short	(.L_1077 - .L_1076)
.L_1076:
        /*001c*/ 	.word	0x00000000
        /*0020*/ 	.short	0x0001
        /*0022*/ 	.short	0x0008
        /*0024*/ 	.byte	0x00, 0xf5, 0x21, 0x00


	//----- nvinfo : EIATTR_KPARAM_INFO
	.align		4
.L_1077:
        /*0028*/ 	.byte	0x04, 0x17
        /*002a*/ 	.short	(.L_1079 - .L_1078)
.L_1078:
        /*002c*/ 	.word	0x00000000
        /*0030*/ 	.short	0x0000
        /*0032*/ 	.short	0x0000
        /*0034*/ 	.byte	0x00, 0xf5, 0x21, 0x00


	//----- nvinfo : EIATTR_SPARSE_MMA_MASK
	.align		4
.L_1079:
        /*0038*/ 	.byte	0x03, 0x50
        /*003a*/ 	.short	0x0000


	//----- nvinfo : EIATTR_MAXREG_COUNT
	.align		4
        /*003c*/ 	.byte	0x03, 0x1b
        /*003e*/ 	.short	0x00ff


	//----- nvinfo : EIATTR_NUM_BARRIERS
	.align		4
        /*0040*/ 	.byte	0x02, 0x4c
        /*0042*/ 	.byte	0x01
	.zero		1


	//----- nvinfo : EIATTR_MERCURY_ISA_VERSION
	.align		4
        /*0044*/ 	.byte	0x03, 0x5f
        /*0046*/ 	.short	0x0101


	//----- nvinfo : EIATTR_COOP_GROUP_MASK_REGIDS
	.align		4
        /*0048*/ 	.byte	0x04, 0x29
        /*004a*/ 	.short	(.L_1081 - .L_1080)


	//   ....[0]....
.L_1080:
        /*004c*/ 	.word	0xffffffff


	//   ....[1]....
        /*0050*/ 	.word	0xffffffff


	//   ....[2]....
        /*0054*/ 	.word	0xffffffff


	//   ....[3]....
        /*0058*/ 	.word	0xffffffff


	//   ....[4]....
        /*005c*/ 	.word	0xffffffff


	//   ....[5]....
        /*0060*/ 	.word	0xffffffff


	//   ....[6]....
        /*0064*/ 	.word	0xffffffff


	//   ....[7]....
        /*0068*/ 	.word	0xffffffff


	//   ....[8]....
        /*006c*/ 	.word	0xffffffff


	//   ....[9]....
        /*0070*/ 	.word	0xffffffff


	//   ....[10]....
        /*0074*/ 	.word	0xffffffff


	//   ....[11]....
        /*0078*/ 	.word	0xffffffff


	//   ....[12]....
        /*007c*/ 	.word	0xffffffff


	//   ....[13]....
        /*0080*/ 	.word	0xffffffff


	//   ....[14]....
        /*0084*/ 	.word	0x0500000c


	//   ....[15]....
        /*0088*/ 	.word	0x0500000c


	//   ....[16]....
        /*008c*/ 	.word	0x0500000c


	//   ....[17]....
        /*0090*/ 	.word	0x0500000c


	//   ....[18]....
        /*0094*/ 	.word	0x0500000c


	//   ....[19]....
        /*0098*/ 	.word	0x0500000c


	//   ....[20]....
        /*009c*/ 	.word	0x0500000c


	//   ....[21]....
        /*00a0*/ 	.word	0x0500000c


	//   ....[22]....
        /*00a4*/ 	.word	0x0500000c


	//   ....[23]....
        /*00a8*/ 	.word	0x0500000c


	//----- nvinfo : EIATTR_COOP_GROUP_INSTR_OFFSETS
	.align		4
.L_1081:
        /*00ac*/ 	.byte	0x04, 0x28
        /*00ae*/ 	.short	(.L_1083 - .L_1082)


	//   ....[0]....
.L_1082:
        /*00b0*/ 	.word	0x00000250


	//   ....[1]....
        /*00b4*/ 	.word	0x00000260


	//   ....[2]....
        /*00b8*/ 	.word	0x00000270


	//   ....[3]....
        /*00bc*/ 	.word	0x00000280


	//   ....[4]....
        /*00c0*/ 	.word	0x000002d0


	//   ....[5]....
        /*00c4*/ 	.word	0x000002e0


	//   ....[6]....
        /*00c8*/ 	.word	0x00000300


	//   ....[7]....
        /*00cc*/ 	.word	0x00000310


	//   ....[8]....
        /*00d0*/ 	.word	0x00000350


	//   ....[9]....
        /*00d4*/ 	.word	0x00000360


	//   ....[10]....
        /*00d8*/ 	.word	0x000003a0


	//   ....[11]....
        /*00dc*/ 	.word	0x000003b0


	//   ....[12]....
        /*00e0*/ 	.word	0x000003d0


	//   ....[13]....
        /*00e4*/ 	.word	0x000003e0


	//   ....[14]....
        /*00e8*/ 	.word	0x000004c0


	//   ....[15]....
        /*00ec*/ 	.word	0x00000510


	//   ....[16]....
        /*00f0*/ 	.word	0x00000580


	//   ....[17]....
        /*00f4*/ 	.word	0x000005d0


	//   ....[18]....
        /*00f8*/ 	.word	0x00000640


	//   ....[19]....
        /*00fc*/ 	.word	0x00000690


	//   ....[20]....
        /*0100*/ 	.word	0x00000700


	//   ....[21]....
        /*0104*/ 	.word	0x00000750


	//   ....[22]....
        /*0108*/ 	.word	0x000007c0


	//   ....[23]....
        /*010c*/ 	.word	0x00000810


	//----- nvinfo : EIATTR_VRC_CTA_INIT_COUNT
	.align		4
.L_1083:
        /*0110*/ 	.byte	0x02, 0x4a
	.zero		1
	.zero		1


	//----- nvinfo : EIATTR_EXIT_INSTR_OFFSETS
	.align		4
        /*0114*/ 	.byte	0x04, 0x1c
        /*0116*/ 	.short	(.L_1085 - .L_1084)


	//   ....[0]....
.L_1084:
        /*0118*/ 	.word	0x00000420


	//   ....[1]....
        /*011c*/ 	.word	0x00000460


	//----- nvinfo : EIATTR_CRS_STACK_SIZE
	.align		4
.L_1085:
        /*0120*/ 	.byte	0x04, 0x1e
        /*0122*/ 	.short	(.L_1087 - .L_1086)
.L_1086:
        /*0124*/ 	.word	0x00000000


	//----- nvinfo : EIATTR_CBANK_PARAM_SIZE
	.align		4
.L_1087:
        /*0128*/ 	.byte	0x03, 0x19
        /*012a*/ 	.short	0x0014


	//----- nvinfo : EIATTR_PARAM_CBANK
	.align		4
        /*012c*/ 	.byte	0x04, 0x0a
        /*012e*/ 	.short	(.L_1089 - .L_1088)
	.align		4
.L_1088:
        /*0130*/ 	.word	index@(.nv.constant0._Z7reduce6IdLj16ELb1EEvPT_S1_j)
        /*0134*/ 	.short	0x0380
        /*0136*/ 	.short	0x0014


	//----- nvinfo : EIATTR_SW_WAR
	.align		4
.L_1089:
        /*0138*/ 	.byte	0x04, 0x36
        /*013a*/ 	.short	(.L_1091 - .L_1090)
.L_1090:
        /*013c*/ 	.word	0x00000008
.L_1091:


//--------------------- .nv.info._Z7reduce6IdLj32ELb1EEvPT_S1_j --------------------------
	.section	.nv.info._Z7reduce6IdLj32ELb1EEvPT_S1_j,"",@"SHT_CUDA_INFO"
	.sectionflags	@""
	.align	4


	//----- nvinfo : EIATTR_CUDA_API_VERSION
	.align		4
        /*0000*/ 	.byte	0x04, 0x37
        /*0002*/ 	.short	(.L_1093 - .L_1092)
.L_1092:
        /*0004*/ 	.word	0x00000082


	//----- nvinfo : EIATTR_KPARAM_INFO
	.align		4
.L_1093:
        /*0008*/ 	.byte	0x04, 0x17
        /*000a*/ 	.short	(.L_1095 - .L_1094)
.L_1094:
        /*000c*/ 	.word	0x00000000
        /*0010*/ 	.short	0x0002
        /*0012*/ 	.short	0x0010
        /*0014*/ 	.byte	0x00, 0xf0, 0x11, 0x00


	//----- nvinfo : EIATTR_KPARAM_INFO
	.align		4
.L_1095:
        /*0018*/ 	.byte	0x04, 0x17
        /*001a*/ 	.short	(.L_1097 - .L_1096)
.L_1096:
        /*001c*/ 	.word	0x00000000
        /*0020*/ 	.short	0x0001
        /*0022*/ 	.short	0x0008
        /*0024*/ 	.byte	0x00, 0xf5, 0x21, 0x00


	//----- nvinfo : EIATTR_KPARAM_INFO
	.align		4
.L_1097:
        /*0028*/ 	.byte	0x04, 0x17
        /*002a*/ 	.short	(.L_1099 - .L_1098)
.L_1098:
        /*002c*/ 	.word	0x00000000
        /*0030*/ 	.short	0x0000
        /*0032*/ 	.short	0x0000
        /*0034*/ 	.byte	0x00, 0xf5, 0x21, 0x00


	//----- nvinfo : EIATTR_SPARSE_MMA_MASK
	.align		4
.L_1099:
        /*0038*/ 	.byte	0x03, 0x50
        /*003a*/ 	.short	0x0000


	//----- nvinfo : EIATTR_MAXREG_COUNT
	.align		4
        /*003c*/ 	.byte	0x03, 0x1b
        /*003e*/ 	.short	0x00ff


	//----- nvinfo : EIATTR_NUM_BARRIERS
	.align		4
        /*0040*/ 	.byte	0x02, 0x4c
        /*0042*/ 	.byte	0x01
	.zero		1


	//----- nvinfo : EIATTR_MERCURY_ISA_VERSION
	.align		4
        /*0044*/ 	.byte	0x03, 0x5f
        /*0046*/ 	.short	0x0101


	//----- nvinfo : EIATTR_COOP_GROUP_MASK_REGIDS
	.align		4
        /*0048*/ 	.byte	0x04, 0x29
        /*004a*/ 	.short	(.L_1101 - .L_1100)


	//   ....[0]....
.L_1100:
        /*004c*/ 	.word	0xffffffff


	//   ....[1]....
        /*0050*/ 	.word	0xffffffff


	//   ....[2]....
        /*0054*/ 	.word	0xffffffff


	//   ....[3]....
        /*0058*/ 	.word	0xffffffff


	//   ....[4]....
        /*005c*/ 	.word	0xffffffff


	//   ....[5]....
        /*0060*/ 	.word	0xffffffff


	//   ....[6]....
        /*0064*/ 	.word	0xffffffff


	//   ....[7]....
        /*0068*/ 	.word	0xffffffff


	//   ....[8]....
        /*006c*/ 	.word	0xffffffff


	//   ....[9]....
        /*0070*/ 	.word	0xffffffff


	//   ....[10]....
        /*0074*/ 	.word	0xffffffff


	//   ....[11]....
        /*0078*/ 	.word	0xffffffff


	//   ....[12]....
        /*007c*/ 	.word	0xffffffff


	//   ....[13]....
        /*0080*/ 	.word	0xffffffff


	//   ....[14]....
        /*0084*/ 	.word	0x0500000c


	//   ....[15]....
        /*0088*/ 	.word	0x0500000c


	//   ....[16]....
        /*008c*/ 	.word	0x0500000c


	//   ....[17]....
        /*0090*/ 	.word	0x0500000c


	//   ....[18]....
        /*0094*/ 	.word	0x0500000c


	//   ....[19]....
        /*0098*/ 	.word	0x0500000c


	//   ....[20]....
        /*009c*/ 	.word	0x0500000c


	//   ....[21]....
        /*00a0*/ 	.word	0x0500000c


	//   ....[22]....
        /*00a4*/ 	.word	0x0500000c


	//   ....[23]....
        /*00a8*/ 	.word	0x0500000c


	//----- nvinfo : EIATTR_COOP_GROUP_INSTR_OFFSETS
	.align		4
.L_1101:
        /*00ac*/ 	.byte	0x04, 0x28
        /*00ae*/ 	.short	(.L_1103 - .L_1102)


	//   ....[0]....
.L_1102:
        /*00b0*/ 	.word	0x00000250


	//   ....[1]....
        /*00b4*/ 	.word	0x00000260


	//   ....[2]....
        /*00b8*/ 	.word	0x00000270


	//   ....[3]....
        /*00bc*/ 	.word	0x00000280


	//   ....[4]....
        /*00c0*/ 	.word	0x000002d0


	//   ....[5]....
        /*00c4*/ 	.word	0x000002e0


	//   ....[6]....
        /*00c8*/ 	.word	0x00000300


	//   ....[7]....
        /*00cc*/ 	.word	0x00000310


	//   ....[8]....
        /*00d0*/ 	.word	0x00000350


	//   ....[9]....
        /*00d4*/ 	.word	0x00000360


	//   ....[10]....
        /*00d8*/ 	.word	0x000003a0


	//   ....[11]....
        /*00dc*/ 	.word	0x000003b0


	//   ....[12]....
        /*00e0*/ 	.word	0x000003d0


	//   ....[13]....
        /*00e4*/ 	.word	0x000003e0


	//   ....[14]....
        /*00e8*/ 	.word	0x000004c0


	//   ....[15]....
        /*00ec*/ 	.word	0x00000510


	//   ....[16]....
        /*00f0*/ 	.word	0x00000580


	//   ....[17]....
        /*00f4*/ 	.word	0x000005d0


	//   ....[18]....
        /*00f8*/ 	.word	0x00000640


	//   ....[19]....
        /*00fc*/ 	.word	0x00000690


	//   ....[20]....
        /*0100*/ 	.word	0x00000700


	//   ....[21]....
        /*0104*/ 	.word	0x00000750


	//   ....[22]....
        /*0108*/ 	.word	0x000007c0


	//   ....[23]....
        /*010c*/ 	.word	0x00000810


	//----- nvinfo : EIATTR_VRC_CTA_INIT_COUNT
	.align		4
.L_1103:
        /*0110*/ 	.byte	0x02, 0x4a
	.zero		1
	.zero		1


	//----- nvinfo : EIATTR_EXIT_INSTR_OFFSETS
	.align		4
        /*0114*/ 	.byte	0x04, 0x1c
        /*0116*/ 	.short	(.L_1105 - .L_1104)


	//   ....[0]....
.L_1104:
        /*0118*/ 	.word	0x00000420


	//   ....[1]....
        /*011c*/ 	.word	0x00000460


	//----- nvinfo : EIATTR_CRS_STACK_SIZE
	.align		4
.L_1105:
        /*0120*/ 	.byte	0x04, 0x1e
        /*0122*/ 	.short	(.L_1107 - .L_1106)
.L_1106:
        /*0124*/ 	.word	0x00000000


	//----- nvinfo : EIATTR_CBANK_PARAM_SIZE
	.align		4
.L_1107:
        /*0128*/ 	.byte	0x03, 0x19
        /*012a*/ 	.short	0x0014


	//----- nvinfo : EIATTR_PARAM_CBANK
	.align		4
        /*012c*/ 	.byte	0x04, 0x0a
        /*012e*/ 	.short	(.L_1109 - .L_1108)
	.align		4
.L_1108:
        /*0130*/ 	.word	index@(.nv.constant0._Z7reduce6IdLj32ELb1EEvPT_S1_j)
        /*0134*/ 	.short	0x0380
        /*0136*/ 	.short	0x0014


	//----- nvinfo : EIATTR_SW_WAR
	.align		4
.L_1109:
        /*0138*/ 	.byte	0x04, 0x36
        /*013a*/ 	.short	(.L_1111 - .L_1110)
.L_1110:
        /*013c*/ 	.word	0x00000008
.L_1111:


//--------------------- .nv.info._Z7reduce6IdLj64ELb1EEvPT_S1_j --------------------------
	.section	.nv.info._Z7reduce6IdLj64ELb1EEvPT_S1_j,"",@"SHT_CUDA_INFO"
	.sectionflags	@""
	.align	4


	//----- nvinfo : EIATTR_CUDA_API_VERSION
	.align		4
        /*0000*/ 	.byte	0x04, 0x37
        /*0002*/ 	.short	(.L_1113 - .L_1112)
.L_1112:
        /*0004*/ 	.word	0x00000082


	//----- nvinfo : EIATTR_KPARAM_INFO
	.align		4
.L_1113:
        /*0008*/ 	.byte	0x04, 0x17
        /*000a*/ 	.short	(.L_1115 - .L_1114)
.L_1114:
        /*000c*/ 	.word	0x00000000
        /*0010*/ 	.short	0x0002
        /*0012*/ 	.short	0x0010
        /*0014*/ 	.byte	0x00, 0xf0, 0x11, 0x00


	//----- nvinfo : EIATTR_KPARAM_INFO
	.align		4
.L_1115:
        /*0018*/ 	.byte	0x04, 0x17
        /*001a*/ 	.short	(.L_1117 - .L_1116)
.L_1116:
        /*001c*/ 	.word	0x00000000
        /*0020*/ 	.short	0x0001
        /*0022*/ 	.short	0x0008
        /*0024*/ 	.byte	0x00, 0xf5, 0x21, 0x00


	//----- nvinfo : EIATTR_KPARAM_INFO
	.align		4
.L_1117:
        /*0028*/ 	.byte	0x04, 0x17
        /*002a*/ 	.short	(.L_1119 - .L_1118)
.L_1118:
        /*002c*/ 	.word	0x00000000
        /*0030*/ 	.short	0x0000
        /*0032*/ 	.short	0x0000
        /*0034*/ 	.byte	0x00, 0xf5, 0x21, 0x00


	//----- nvinfo : EIATTR_SPARSE_MMA_MASK
	.align		4
.L_1119:
        /*0038*/ 	.byte	0x03, 0x50
        /*003a*/ 	.short	0x0000


	//----- nvinfo : EIATTR_MAXREG_COUNT
	.align		4
        /*003c*/ 	.byte	0x03, 0x1b
        /*003e*/ 	.short	0x00ff


	//----- nvinfo : EIATTR_NUM_BARRIERS
	.align		4
        /*0040*/ 	.byte	0x02, 0x4c
        /*0042*/ 	.byte	0x01
	.zero		1


	//----- nvinfo : EIATTR_MERCURY_ISA_VERSION
	.align		4
        /*0044*/ 	.byte	0x03, 0x5f
        /*0046*/ 	.short	0x0101


	//----- nvinfo : EIATTR_COOP_GROUP_MASK_REGIDS
	.align		4
        /*0048*/ 	.byte	0x04, 0x29
        /*004a*/ 	.short	(.L_1121 - .L_1120)


	//   ....[0]....
.L_1120:
        /*004c*/ 	.word	0xffffffff


	//   ....[1]....
        /*0050*/ 	.word	0xffffffff


	//   ....[2]....
        /*0054*/ 	.word	0xffffffff


	//   ....[3]....
        /*0058*/ 	.word	0xffffffff


	//   ....[4]....
        /*005c*/ 	.word	0xffffffff


	//   ....[5]....
        /*0060*/ 	.word	0xffffffff


	//   ....[6]....
        /*0064*/ 	.word	0xffffffff


	//   ....[7]....
        /*0068*/ 	.word	0xffffffff


	//   ....[8]....
        /*006c*/ 	.word	0xffffffff


	//   ....[9]....
        /*0070*/ 	.word	0xffffffff


	//   ....[10]....
        /*0074*/ 	.word	0xffffffff


	//   ....[11]....
        /*0078*/ 	.word	0xffffffff


	//   ....[12]....
        /*007c*/ 	.word	0xffffffff


	//   ....[13]....
        /*0080*/ 	.word	0xffffffff


	//   ....[14]....
        /*0084*/ 	.word	0x0500000c


	//   ....[15]....
        /*0088*/ 	.word	0x0500000c


	//   ....[16]....
        /*008c*/ 	.word	0x0500000c


	//   ....[17]....
        /*0090*/ 	.word	0x0500000c


	//   ....[18]....
        /*0094*/ 	.word	0x0500000c


	//   ....[19]....
        /*0098*/ 	.word	0x0500000c


	//   ....[20]....
        /*009c*/ 	.word	0x0500000c


	//   ....[21]....
        /*00a0*/ 	.word	0x0500000c


	//   ....[22]....
        /*00a4*/ 	.word	0x0500000c


	//   ....[23]....
        /*00a8*/ 	.word	0x0500000c


	//----- nvinfo : EIATTR_COOP_GROUP_INSTR_OFFSETS
	.align		4
.L_1121:
        /*00ac*/ 	.byte	0x04, 0x28
        /*00ae*/ 	.short	(.L_1123 - .L_1122)


	//   ....[0]....
.L_1122:
        /*00b0*/ 	.word	0x00000250


	//   ....[1]....
        /*00b4*/ 	.word	0x00000260


	//   ....[2]....
        /*00b8*/ 	.word	0x00000270


	//   ....[3]....
        /*00bc*/ 	.word	0x00000280


	//   ....[4]....
        /*00c0*/ 	.word	0x000002f0


	//   ....[5]....
        /*00c4*/ 	.word	0x00000300


	//   ....[6]....
        /*00c8*/ 	.word	0x00000320


	//   ....[7]....
        /*00cc*/ 	.word	0x00000330


	//   ....[8]....
        /*00d0*/ 	.word	0x00000370


	//   ....[9]....
        /*00d4*/ 	.word	0x00000380


	//   ....[10]....
        /*00d8*/ 	.word	0x000003c0


	//   ....[11]....
        /*00dc*/ 	.word	0x000003d0


	//   ....[12]....
        /*00e0*/ 	.word	0x00000410


	//   ....[13]....
        /*00e4*/ 	.word	0x00000420


	//   ....[14]....
        /*00e8*/ 	.word	0x00000500


	//   ....[15]....
        /*00ec*/ 	.word	0x00000550


	//   ....[16]....
        /*00f0*/ 	.word	0x000005c0


	//   ....[17]....
        /*00f4*/ 	.word	0x00000610


	//   ....[18]....
        /*00f8*/ 	.word	0x00000680


	//   ....[19]....
        /*00fc*/ 	.word	0x000006d0


	//   ....[20]....
        /*0100*/ 	.word	0x00000740


	//   ....[21]....
        /*0104*/ 	.word	0x00000790


	//   ....[22]....
        /*0108*/ 	.word	0x00000800


	//   ....[23]....
        /*010c*/ 	.word	0x00000850


	//----- nvinfo : EIATTR_VRC_CTA_INIT_COUNT
	.align		4
.L_1123:
        /*0110*/ 	.byte	0x02, 0x4a
	.zero		1
	.zero		1


	//----- nvinfo : EIATTR_EXIT_INSTR_OFFSETS
	.align		4
        /*0114*/ 	.byte	0x04, 0x1c
        /*0116*/ 	.short	(.L_1125 - .L_1124)


	//   ....[0]....
.L_1124:
        /*0118*/ 	.word	0x00000460


	//   ....[1]....
        /*011c*/ 	.word	0x000004a0


	//----- nvinfo : EIATTR_CRS_STACK_SIZE
	.align		4
.L_1125:
        /*0120*/ 	.byte	0x04, 0x1e
        /*0122*/ 	.short	(.L_1127 - .L_1126)
.L_1126:
        /*0124*/ 	.word	0x00000000


	//----- nvinfo : EIATTR_CBANK_PARAM_SIZE
	.align		4
.L_1127:
        /*0128*/ 	.byte	0x03, 0x19
        /*012a*/ 	.short	0x0014


	//----- nvinfo : EIATTR_PARAM_CBANK
	.align		4
        /*012c*/ 	.byte	0x04, 0x0a
        /*012e*/ 	.short	(.L_1129 - .L_1128)
	.align		4
.L_1128:
        /*0130*/ 	.word	index@(.nv.constant0._Z7reduce6IdLj64ELb1EEvPT_S1_j)
        /*0134*/ 	.short	0x0380
        /*0136*/ 	.short	0x0014


	//----- nvinfo : EIATTR_SW_WAR
	.align		4
.L_1129:
        /*0138*/ 	.byte	0x04, 0x36
        /*013a*/ 	.short	(.L_1131 - .L_1130)
.L_1130:
        /*013c*/ 	.word	0x00000008
.L_1131:


//--------------------- .nv.info._Z7reduce6IdLj128ELb1EEvPT_S1_j --------------------------
	.section	.nv.info._Z7reduce6IdLj128ELb1EEvPT_S1_j,"",@"SHT_CUDA_INFO"
	.sectionflags	@""
	.align	4


	//----- nvinfo : EIATTR_CUDA_API_VERSION
	.align		4
        /*0000*/ 	.byte	0x04, 0x37
        /*0002*/ 	.short	(.L_1133 - .L_1132)
.L_1132:
        /*0004*/ 	.word	0x00000082


	//----- nvinfo : EIATTR_KPARAM_INFO
	.align		4
.L_1133:
        /*0008*/ 	.byte	0x04, 0x17
        /*000a*/ 	.short	(.L_1135 - .L_1134)
.L_1134:
        /*000c*/ 	.word	0x00000000
        /*0010*/ 	.short	0x0002
        /*0012*/ 	.short	0x0010
        /*0014*/ 	.byte	0x00, 0xf0, 0x11, 0x00


	//----- nvinfo : EIATTR_KPARAM_INFO
	.align		4
.L_1135:
        /*0018*/ 	.byte	0x04, 0x17
        /*001a*/ 	.short	(.L_1137 - .L_1136)
.L_1136:
        /*001c*/ 	.word	0x00000000
        /*0020*/ 	.short	0x0001
        /*0022*/ 	.short	0x0008
        /*0024*/ 	.byte	0x00, 0xf5, 0x21, 0x00


	//----- nvinfo : EIATTR_KPARAM_INFO
	.align		4
.L_1137:
        /*0028*/ 	.byte	0x04, 0x17
        /*002a*/ 	.short	(.L_1139 - .L_1138)
.L_1138:
        /*002c*/ 	.word	0x00000000
        /*0030*/ 	.short	0x0000
        /*0032*/ 	.short	0x0000
        /*0034*/ 	.byte	0x00, 0xf5, 0x21, 0x00


	//----- nvinfo : EIATTR_SPARSE_MMA_MASK
	.align		4
.L_1139:
        /*0038*/ 	.byte	0x03, 0x50
        /*003a*/ 	.short	0x0000


	//----- nvinfo : EIATTR_MAXREG_COUNT
	.align		4
        /*003c*/ 	.byte	0x03, 0x1b
        /*003e*/ 	.short	0x00ff


	//----- nvinfo : EIATTR_NUM_BARRIERS
	.align		4
        /*0040*/ 	.byte	0x02, 0x4c
        /*0042*/ 	.byte	0x01
	.zero		1


	//----- nvinfo : EIATTR_MERCURY_ISA_VERSION
	.align		4
        /*0044*/ 	.byte	0x03, 0x5f
        /*0046*/ 	.short	0x0101


	//----- nvinfo : EIATTR_COOP_GROUP_MASK_REGIDS
	.align		4
        /*0048*/ 	.byte	0x04, 0x29
        /*004a*/ 	.short	(.L_1141 - .L_1140)


	//   ....[0]....
.L_1140:
        /*004c*/ 	.word	0xffffffff


	//   ....[1]....
        /*0050*/ 	.word	0xffffffff


	//   ....[2]....
        /*0054*/ 	.word	0xffffffff


	//   ....[3]....
        /*0058*/ 	.word	0xffffffff


	//   ....[4]....
        /*005c*/ 	.word	0xffffffff


	//   ....[5]....
        /*0060*/ 	.word	0xffffffff


	//   ....[6]....
        /*0064*/ 	.word	0xffffffff


	//   ....[7]....
        /*0068*/ 	.word	0xffffffff


	//   ....[8]....
        /*006c*/ 	.word	0xffffffff


	//   ....[9]....
        /*0070*/ 	.word	0xffffffff


	//   ....[10]....
        /*0074*/ 	.word	0xffffffff


	//   ....[11]....
        /*0078*/ 	.word	0xffffffff


	//   ....[12]....
        /*007c*/ 	.word	0xffffffff


	//   ....[13]....
        /*0080*/ 	.word	0xffffffff


	//   ....[14]....
        /*0084*/ 	.word	0x05000002


	//   ....[15]....
        /*0088*/ 	.word	0x05000002


	//   ....[16]....
        /*008c*/ 	.word	0x05000002


	//   ....[17]....
        /*0090*/ 	.word	0x05000002


	//   ....[18]....
        /*0094*/ 	.word	0x05000002


	//   ....[19]....
        /*0098*/ 	.word	0x05000002


	//   ....[20]....
        /*009c*/ 	.word	0x05000002


	//   ....[21]....
        /*00a0*/ 	.word	0x05000002


	//   ....[22]....
        /*00a4*/ 	.word	0x05000002


	//   ....[23]....
        /*00a8*/ 	.word	0x05000002


	//----- nvinfo : EIATTR_COOP_GROUP_INSTR_OFFSETS
	.align		4
.L_1141:
        /*00ac*/ 	.byte	0x04, 0x28
        /*00ae*/ 	.short	(.L_1143 - .L_1142)


	//   ....[0]....
.L_1142:
        /*00b0*/ 	.word	0x00000230


	//   ....[1]....
        /*00b4*/ 	.word	0x00000240


	//   ....[2]....
        /*00b8*/ 	.word	0x00000250


	//   ....[3]....
        /*00bc*/ 	.word	0x000002c0


	//   ....[4]....
        /*00c0*/ 	.word	0x00000330


	//   ....[5]....
        /*00c4*/ 	.word	0x00000340


	//   ....[6]....
        /*00c8*/ 	.word	0x00000360


	//   ....[7]....
        /*00cc*/ 	.word	0x00000370


	//   ....[8]....
        /*00d0*/ 	.word	0x000003b0


	//   ....[9]....
        /*00d4*/ 	.word	0x000003c0


	//   ....[10]....
        /*00d8*/ 	.word	0x00000400


	//   ....[11]....
        /*00dc*/ 	.word	0x00000410


	//   ....[12]....
        /*00e0*/ 	.word	0x00000450


	//   ....[13]....
        /*00e4*/ 	.word	0x00000460


	//   ....[14]....
        /*00e8*/ 	.word	0x00000540


	//   ....[15]....
        /*00ec*/ 	.word	0x00000590


	//   ....[16]....
        /*00f0*/ 	.word	0x00000600


	//   ....[17]....
        /*00f4*/ 	.word	0x00000650


	//   ....[18]....
        /*00f8*/ 	.word	0x000006c0


	//   ....[19]....
        /*00fc*/ 	.word	0x00000710


	//   ....[20]....
        /*0100*/ 	.word	0x00000780


	//   ....[21]....
        /*0104*/ 	.word	0x000007d0


	//   ....[22]....
        /*0108*/ 	.word	0x00000840


	//   ....[23]....
        /*010c*/ 	.word	0x00000890


	//----- nvinfo : EIATTR_VRC_CTA_INIT_COUNT
	.align		4
.L_1143:
        /*0110*/ 	.byte	0x02, 0x4a
	.zero		1
	.zero		1


	//----- nvinfo : EIATTR_EXIT_INSTR_OFFSETS
	.align		4
        /*0114*/ 	.byte	0x04, 0x1c
        /*0116*/ 	.short	(.L_1145 - .L_1144)


	//   ....[0]....
.L_1144:
        /*0118*/ 	.word	0x000004a0


	//   ....[1]....
        /*011c*/ 	.word	0x000004e0


	//----- nvinfo : EIATTR_CRS_STACK_SIZE
	.align		4
.L_1145:
        /*0120*/ 	.byte	0x04, 0x1e
        /*0122*/ 	.short	(.L_1147 - .L_1146)
.L_1146:
        /*0124*/ 	.word	0x00000000


	//----- nvinfo : EIATTR_CBANK_PARAM_SIZE
	.align		4
.L_1147:
        /*0128*/ 	.byte	0x03, 0x19
        /*012a*/ 	.short	0x0014


	//----- nvinfo : EIATTR_PARAM_CBANK
	.align		4
        /*012c*/ 	.byte	0x04, 0x0a
        /*012e*/ 	.short	(.L_1149 - .L_1148)
	.align		4
.L_1148:
        /*0130*/ 	.word	index@(.nv.constant0._Z7reduce6IdLj128ELb1EEvPT_S1_j)
        /*0134*/ 	.short	0x0380
        /*0136*/ 	.short	0x0014


	//----- nvinfo : EIATTR_SW_WAR
	.align		4
.L_1149:
        /*0138*/ 	.byte	0x04, 0x36
        /*013a*/ 	.short	(.L_1151 - .L_1150)
.L_1150:
        /*013c*/ 	.word	0x00000008
.L_1151:


//--------------------- .nv.info._Z7reduce6IdLj256ELb1EEvPT_S1_j --------------------------
	.section	.nv.info._Z7reduce6IdLj256ELb1EEvPT_S1_j,"",@"SHT_CUDA_INFO"
	.sectionflags	@""
	.align	4


	//----- nvinfo : EIATTR_CUDA_API_VERSION
	.align		4
        /*0000*/ 	.byte	0x04, 0x37
        /*0002*/ 	.short	(.L_1153 - .L_1152)
.L_1152:
        /*0004*/ 	.word	0x00000082


	//----- nvinfo : EIATTR_KPARAM_INFO
	.align		4
.L_1153:
        /*0008*/ 	.byte	0x04, 0x17
        /*000a*/ 	.short	(.L_1155 - .L_1154)
.L_1154:
        /*000c*/ 	.word	0x00000000
        /*0010*/ 	.short	0x0002
        /*0012*/ 	.short	0x0010
        /*0014*/ 	.byte	0x00, 0xf0, 0x11, 0x00


	//----- nvinfo : EIATTR_KPARAM_INFO
	.align		4
.L_1155:
        /*0018*/ 	.byte	0x04, 0x17
        /*001a*/ 	.short	(.L_1157 - .L_1156)
.L_1156:
        /*001c*/ 	.word	0x00000000
        /*0020*/ 	.short	0x0001
        /*0022*/ 	.short	0x0008
        /*0024*/ 	.byte	0x00, 0xf5, 0x21, 0x00


	//----- nvinfo : EIATTR_KPARAM_INFO
	.align		4
.L_1157:
        /*0028*/ 	.byte	0x04, 0x17
        /*002a*/ 	.short	(.L_1159 - .L_1158)
.L_1158:
        /*002c*/ 	.word	0x00000000
        /*0030*/ 	.short	0x0000
        /*0032*/ 	.short	0x0000
        /*0034*/ 	.byte	0x00, 0xf5, 0x21, 0x00


	//----- nvinfo : EIATTR_SPARSE_MMA_MASK
	.align		4
.L_1159:
        /*0038*/ 	.byte	0x03, 0x50
        /*003a*/ 	.short	0x0000


	//----- nvinfo : EIATTR_MAXREG_COUNT
	.align		4
        /*003c*/ 	.byte	0x03, 0x1b
        /*003e*/ 	.short	0x00ff


	//----- nvinfo : EIATTR_NUM_BARRIERS
	.align		4
        /*0040*/ 	.byte	0x02, 0x4c
        /*0042*/ 	.byte	0x01
	.zero		1


	//----- nvinfo : EIATTR_MERCURY_ISA_VERSION
	.align		4
        /*0044*/ 	.byte	0x03, 0x5f
        /*0046*/ 	.short	0x0101


	//----- nvinfo : EIATTR_COOP_GROUP_MASK_REGIDS
	.align		4
        /*0048*/ 	.byte	0x04, 0x29
        /*004a*/ 	.short	(.L_1161 - .L_1160)


	//   ....[0]....
.L_1160:
        /*004c*/ 	.word	0xffffffff


	//   ....[1]....
        /*0050*/ 	.word	0xffffffff


	//   ....[2]....
        /*0054*/ 	.word	0xffffffff


	//   ....[3]....
        /*0058*/ 	.word	0xffffffff


	//   ....[4]....
        /*005c*/ 	.word	0xffffffff


	//   ....[5]....
        /*0060*/ 	.word	0xffffffff


	//   ....[6]....
        /*0064*/ 	.word	0xffffffff


	//   ....[7]....
        /*0068*/ 	.word	0xffffffff


	//   ....[8]....
        /*006c*/ 	.word	0xffffffff


	//   ....[9]....
        /*0070*/ 	.word	0xffffffff


	//   ....[10]....
        /*0074*/ 	.word	0xffffffff


	//   ....[11]....
        /*0078*/ 	.word	0xffffffff


	//   ....[12]....
        /*007c*/ 	.word	0xffffffff


	//   ....[13]....
        /*0080*/ 	.word	0xffffffff


	//   ....[14]....
        /*0084*/ 	.word	0x0500000c


	//   ....[15]....
        /*0088*/ 	.word	0x0500000c


	//   ....[16]....
        /*008c*/ 	.word	0x0500000c


	//   ....[17]....
        /*0090*/ 	.word	0x0500000c


	//   ....[18]....
        /*0094*/ 	.word	0x0500000c


	//   ....[19]....
        /*0098*/ 	.word	0x0500000c


	//   ....[20]....
        /*009c*/ 	.word	0x0500000c


	//   ....[21]....
        /*00a0*/ 	.word	0x0500000c


	//   ....[22]....
        /*00a4*/ 	.word	0x0500000c


	//   ....[23]....
        /*00a8*/ 	.word	0x0500000c


	//----- nvinfo : EIATTR_COOP_GROUP_INSTR_OFFSETS
	.align		4
.L_1161:
        /*00ac*/ 	.byte	0x04, 0x28
        /*00ae*/ 	.short	(.L_1163 - .L_1162)


	//   ....[0]....
.L_1162:
        /*00b0*/ 	.word	0x00000260


	//   ....[1]....
        /*00b4*/ 	.word	0x00000270


	//   ....[2]....
        /*00b8*/ 	.word	0x000002b0


	//   ....[3]....
        /*00bc*/ 	.word	0x00000310


	//   ....[4]....
        /*00c0*/ 	.word	0x00000370


	//   ....[5]....
        /*00c4*/ 	.word	0x00000380


	//   ....[6]....
        /*00c8*/ 	.word	0x000003a0


	//   ....[7]....
        /*00cc*/ 	.word	0x000003b0


	//   ....[8]....
        /*00d0*/ 	.word	0x000003f0


	//   ....[9]....
        /*00d4*/ 	.word	0x00000400


	//   ....[10]....
        /*00d8*/ 	.word	0x00000440


	//   ....[11]....
        /*00dc*/ 	.word	0x00000450


	//   ....[12]....
        /*00e0*/ 	.word	0x00000490


	//   ....[13]....
        /*00e4*/ 	.word	0x000004a0


	//   ....[14]....
        /*00e8*/ 	.word	0x00000580


	//   ....[15]....
        /*00ec*/ 	.word	0x000005d0


	//   ....[16]....
        /*00f0*/ 	.word	0x00000640


	//   ....[17]....
        /*00f4*/ 	.word	0x00000690


	//   ....[18]....
        /*00f8*/ 	.word	0x00000700


	//   ....[19]....
        /*00fc*/ 	.word	0x00000750


	//   ....[20]....
        /*0100*/ 	.word	0x000007c0


	//   ....[21]....
        /*0104*/ 	.word	0x00000810


	//   ....[22]....
        /*0108*/ 	.word	0x00000880


	//   ....[23]....
        /*010c*/ 	.word	0x000008d0


	//----- nvinfo : EIATTR_VRC_CTA_INIT_COUNT
	.align		4
.L_1163:
        /*0110*/ 	.byte	0x02, 0x4a
	.zero		1
	.zero		1


	//----- nvinfo : EIATTR_EXIT_INSTR_OFFSETS
	.align		4
        /*0114*/ 	.byte	0x04, 0x1c
        /*0116*/ 	.short	(.L_1165 - .L_1164)


	//   ....[0]....
.L_1164:
        /*0118*/ 	.word	0x000004e0


	//   ....[1]....
        /*011c*/ 	.word	0x00000520


	//----- nvinfo : EIATTR_CRS_STACK_SIZE
	.align		4
.L_1165:
        /*0120*/ 	.byte	0x04, 0x1e
        /*0122*/ 	.short	(.L_1167 - .L_1166)
.L_1166:
        /*0124*/ 	.word	0x00000000


	//----- nvinfo : EIATTR_CBANK_PARAM_SIZE
	.align		4
.L_1167:
        /*0128*/ 	.byte	0x03, 0x19
        /*012a*/ 	.short	0x0014


	//----- nvinfo : EIATTR_PARAM_CBANK
	.align		4
        /*012c*/ 	.byte	0x04, 0x0a
        /*012e*/ 	.short	(.L_1169 - .L_1168)
	.align		4
.L_1168:
        /*0130*/ 	.word	index@(.nv.constant0._Z7reduce6IdLj256ELb1EEvPT_S1_j)
        /*0134*/ 	.short	0x0380
        /*0136*/ 	.short	0x0014


	//----- nvinfo : EIATTR_SW_WAR
	.align		4
.L_1169:
        /*0138*/ 	.byte	0x04, 0x36
        /*013a*/ 	.short	(.L_1171 - .L_1170)
.L_1170:
        /*013c*/ 	.word	0x00000008
.L_1171:


//--------------------- .nv.info._Z7reduce6IdLj512ELb1EEvPT_S1_j --------------------------
	.section	.nv.info._Z7reduce6IdLj512ELb1EEvPT_S1_j,"",@"SHT_CUDA_INFO"
	.sectionflags	@""
	.align	4


	//----- nvinfo : EIATTR_CUDA_API_VERSION
	.align		4
        /*0000*/ 	.byte	0x04, 0x37
        /*0002*/ 	.short	(.L_1173 - .L_1172)
.L_1172:
        /*0004*/ 	.word	0x00000082


	//----- nvinfo : EIATTR_KPARAM_INFO
	.align		4
.L_1173:
        /*0008*/ 	.byte	0x04, 0x17
        /*000a*/ 	.short	(.L_1175 - .L_1174)
.L_1174:
        /*000c*/ 	.word	0x00000000
        /*0010*/ 	.short	0x0002
        /*0012*/ 	.short	0x0010
        /*0014*/ 	.byte	0x00, 0xf0, 0x11, 0x00


	//----- nvinfo : EIATTR_KPARAM_INFO
	.align		4
.L_1175:
        /*0018*/ 	.byte	0x04, 0x17
        /*001a*/ 	.short	(.L_1177 - .L_1176)
.L_1176:
        /*001c*/ 	.word	0x00000000
        /*0020*/ 	.short	0x0001
        /*0022*/ 	.short	0x0008
        /*0024*/ 	.byte	0x00, 0xf5, 0x21, 0x00


	//----- nvinfo : EIATTR_KPARAM_INFO
	.align		4
.L_1177:
        /*0028*/ 	.byte	0x04, 0x17
        /*002a*/ 	.short	(.L_1179 - .L_1178)
.L_1178:
        /*002c*/ 	.word	0x00000000
        /*0030*/ 	.short	0x0000
        /*0032*/ 	.short	0x0000
        /*0034*/ 	.byte	0x00, 0xf5, 0x21, 0x00


	//----- nvinfo : EIATTR_SPARSE_MMA_MASK
	.align		4
.L_1179:
        /*0038*/ 	.byte	0x03, 0x50
        /*003a*/ 	.short	0x0000


	//----- nvinfo : EIATTR_MAXREG_COUNT
	.align		4
        /*003c*/ 	.byte	0x03, 0x1b
        /*003e*/ 	.short	0x00ff


	//----- nvinfo : EIATTR_NUM_BARRIERS
	.align		4
        /*0040*/ 	.byte	0x02, 0x4c
        /*0042*/ 	.byte	0x01
	.zero		1


	//----- nvinfo : EIATTR_MERCURY_ISA_VERSION
	.align		4
        /*0044*/ 	.byte	0x03, 0x5f
        /*0046*/ 	.short	0x0101


	//----- nvinfo : EIATTR_COOP_GROUP_MASK_REGIDS
	.align		4
        /*0048*/ 	.byte	0x04, 0x29
        /*004a*/ 	.short	(.L_1181 - .L_1180)


	//   ....[0]....
.L_1180:
        /*004c*/ 	.word	0xffffffff


	//   ....[1]....
        /*0050*/ 	.word	0xffffffff


	//   ....[2]....
        /*0054*/ 	.word	0xffffffff


	//   ....[3]....
        /*0058*/ 	.word	0xffffffff


	//   ....[4]....
        /*005c*/ 	.word	0xffffffff


	//   ....[5]....
        /*0060*/ 	.word	0xffffffff


	//   ....[6]....
        /*0064*/ 	.word	0xffffffff


	//   ....[7]....
        /*0068*/ 	.word	0xffffffff


	//   ....[8]....
        /*006c*/ 	.word	0xffffffff


	//   ....[9]....
        /*0070*/ 	.word	0xffffffff


	//   ....[10]....
        /*0074*/ 	.word	0xffffffff


	//   ....[11]....
        /*0078*/ 	.word	0xffffffff


	//   ....[12]....
        /*007c*/ 	.word	0xffffffff


	//   ....[13]....
        /*0080*/ 	.word	0xffffffff


	//   ....[14]....
        /*0084*/ 	.word	0x0500000c


	//   ....[15]....
        /*0088*/ 	.word	0x0500000c


	//   ....[16]....
        /*008c*/ 	.word	0x0500000c


	//   ....[17]....
        /*0090*/ 	.word	0x0500000c


	//   ....[18]....
        /*0094*/ 	.word	0x0500000c


	//   ....[19]....
        /*0098*/ 	.word	0x0500000c


	//   ....[20]....
        /*009c*/ 	.word	0x0500000c


	//   ....[21]....
        /*00a0*/ 	.word	0x0500000c


	//   ....[22]....
        /*00a4*/ 	.word	0x0500000c


	//   ....[23]....
        /*00a8*/ 	.word	0x0500000c


	//----- nvinfo : EIATTR_COOP_GROUP_INSTR_OFFSETS
	.align		4
.L_1181:
        /*00ac*/ 	.byte	0x04, 0x28
        /*00ae*/ 	.short	(.L_1183 - .L_1182)


	//   ....[0]....
.L_1182:
        /*00b0*/ 	.word	0x00000240


	//   ....[1]....
        /*00b4*/ 	.word	0x000002b0


	//   ....[2]....
        /*00b8*/ 	.word	0x00000300


	//   ....[3]....
        /*00bc*/ 	.word	0x00000360


	//   ....[4]....
        /*00c0*/ 	.word	0x000003c0


	//   ....[5]....
        /*00c4*/ 	.word	0x000003d0


	//   ....[6]....
        /*00c8*/ 	.word	0x000003f0


	//   ....[7]....
        /*00cc*/ 	.word	0x00000400


	//   ....[8]....
        /*00d0*/ 	.word	0x00000440


	//   ....[9]....
        /*00d4*/ 	.word	0x00000450


	//   ....[10]....
        /*00d8*/ 	.word	0x00000490


	//   ....[11]....
        /*00dc*/ 	.word	0x000004a0


	//   ....[12]....
        /*00e0*/ 	.word	0x000004e0


	//   ....[13]....
        /*00e4*/ 	.word	0x000004f0


	//   ....[14]....
        /*00e8*/ 	.word	0x000005d0


	//   ....[15]....
        /*00ec*/ 	.word	0x00000620


	//   ....[16]....
        /*00f0*/ 	.word	0x00000690


	//   ....[17]....
        /*00f4*/ 	.word	0x000006e0


	//   ....[18]....
        /*00f8*/ 	.word	0x00000750


	//   ....[19]....
        /*00fc*/ 	.word	0x000007a0


	//   ....[20]....
        /*0100*/ 	.word	0x00000810


	//   ....[21]....
        /*0104*/ 	.word	0x00000860


	//   ....[22]....
        /*0108*/ 	.word	0x000008d0


	//   ....[23]....
        /*010c*/ 	.word	0x00000920


	//----- nvinfo : EIATTR_VRC_CTA_INIT_COUNT
	.align		4
.L_1183:
        /*0110*/ 	.byte	0x02, 0x4a
	.zero		1
	.zero		1


	//----- nvinfo : EIATTR_EXIT_INSTR_OFFSETS
	.align		4
        /*0114*/ 	.byte	0x04, 0x1c
        /*0116*/ 	.short	(.L_1185 - .L_1184)


	//   ....[0]....
.L_1184:
        /*0118*/ 	.word	0x00000530


	//   ....[1]....
        /*011c*/ 	.word	0x00000570


	//----- nvinfo : EIATTR_CRS_STACK_SIZE
	.align		4
.L_1185:
        /*0120*/ 	.byte	0x04, 0x1e
        /*0122*/ 	.short	(.L_1187 - .L_1186)
.L_1186:
        /*0124*/ 	.word	0x00000000


	//----- nvinfo : EIATTR_CBANK_PARAM_SIZE
	.align		4
.L_1187:
        /*0128*/ 	.byte	0x03, 0x19
        /*012a*/ 	.short	0x0014


	//----- nvinfo : EIATTR_PARAM_CBANK
	.align		4
        /*012c*/ 	.byte	0x04, 0x0a
        /*012e*/ 	.short	(.L_1189 - .L_1188)
	.align		4
.L_1188:
        /*0130*/ 	.word	index@(.nv.constant0._Z7reduce6IdLj512ELb1EEvPT_S1_j)
        /*0134*/ 	.short	0x0380
        /*0136*/ 	.short	0x0014


	//----- nvinfo : EIATTR_SW_WAR
	.align		4
.L_1189:
        /*0138*/ 	.byte	0x04, 0x36
        /*013a*/ 	.short	(.L_1191 - .L_1190)
.L_1190:
        /*013c*/ 	.word	0x00000008
.L_1191:


//--------------------- .nv.info._Z7reduce5IdLj1EEvPT_S1_j --------------------------
	.section	.nv.info._Z7reduce5IdLj1EEvPT_S1_j,"",@"SHT_CUDA_INFO"
	.sectionflags	@""
	.align	4


	//----- nvinfo : EIATTR_CUDA_API_VERSION
	.align		4
        /*0000*/ 	.byte	0x04, 0x37
        /*0002*/ 	.short	(.L_1193 - .L_1192)
.L_1192:
        /*0004*/ 	.word	0x00000082


	//----- nvinfo : EIATTR_KPARAM_INFO
	.align		4
.L_1193:
        /*0008*/ 	.byte	0x04, 0x17
        /*000a*/ 	.short	(.L_1195 - .L_1194)
.L_1194:
        /*000c*/ 	.word	0x00000000
        /*0010*/ 	.short	0x0002
        /*0012*/ 	.short	0x0010
        /*0014*/ 	.byte	0x00, 0xf0, 0x11, 0x00


	//----- nvinfo : EIATTR_KPARAM_INFO
	.align		4
.L_1195:
        /*0018*/ 	.byte	0x04, 0x17
        /*001a*/ 	.short	(.L_1197 - .L_1196)
.L_1196:
        /*001c*/ 	.word	0x00000000
        /*0020*/ 	.short	0x0001
        /*0022*/ 	.short	0x0008
        /*0024*/ 	.byte	0x00, 0xf5, 0x21, 0x00


	//----- nvinfo : EIATTR_KPARAM_INFO
	.align		4
.L_1197:
        /*0028*/ 	.byte	0x04, 0x17
        /*002a*/ 	.short	(.L_1199 - .L_1198)
.L_1198:
        /*002c*/ 	.word	0x00000000
        /*0030*/ 	.short	0x0000
        /*0032*/ 	.short	0x0000
        /*0034*/ 	.byte	0x00, 0xf5, 0x21, 0x00


	//----- nvinfo : EIATTR_SPARSE_MMA_MASK
	.align		4
.L_1199:
        /*0038*/ 	.byte	0x03, 0x50
        /*003a*/ 	.short	0x0000


	//----- nvinfo : EIATTR_MAXREG_COUNT
	.align		4
        /*003c*/ 	.byte	0x03, 0x1b
        /*003e*/ 	.short	0x00ff


	//----- nvinfo : EIATTR_NUM_BARRIERS
	.align		4
        /*0040*/ 	.byte	0x02, 0x4c
        /*0042*/ 	.byte	0x01
	.zero		1


	//----- nvinfo : EIATTR_MERCURY_ISA_VERSION
	.align		4
        /*0044*/ 	.byte	0x03, 0x5f
        /*0046*/ 	.short	0x0101


	//----- nvinfo : EIATTR_COOP_GROUP_MASK_REGIDS
	.align		4
        /*0048*/ 	.byte	0x04, 0x29
        /*004a*/ 	.short	(.L_1201 - .L_1200)


	//   ....[0]....
.L_1200:
        /*004c*/ 	.word	0xffffffff


	//   ....[1]....
        /*0050*/ 	.word	0xffffffff


	//   ....[2]....
        /*0054*/ 	.word	0xffffffff


	//   ....[3]....
        /*0058*/ 	.word	0xffffffff


	//   ....[4]....
        /*005c*/ 	.word	0xffffffff


	//   ....[5]....
        /*0060*/ 	.word	0xffffffff


	//   ....[6]....
        /*0064*/ 	.word	0xffffffff


	//   ....[7]....
        /*0068*/ 	.word	0xffffffff


	//   ....[8]....
        /*006c*/ 	.word	0xffffffff


	//   ....[9]....
        /*0070*/ 	.word	0xffffffff


	//   ....[10]....
        /*0074*/ 	.word	0xffffffff


	//   ....[11]....
        /*0078*/ 	.word	0xffffffff


	//   ....[12]....
        /*007c*/ 	.word	0xffffffff


	//   ....[13]....
        /*0080*/ 	.word	0xffffffff


	//   ....[14]....
        /*0084*/ 	.word	0x05000002


	//   ....[15]....
        /*0088*/ 	.word	0x05000002


	//   ....[16]....
        /*008c*/ 	.word	0x05000002


	//   ....[17]....
        /*0090*/ 	.word	0x05000002


	//   ....[18]....
        /*0094*/ 	.word	0x05000002


	//   ....[19]....
        /*0098*/ 	.word	0x05000002


	//   ....[20]....
        /*009c*/ 	.word	0x05000002


	//   ....[21]....
        /*00a0*/ 	.word	0x05000002


	//   ....[22]....
        /*00a4*/ 	.word	0x05000002


	//   ....[23]....
        /*00a8*/ 	.word	0x05000002


	//----- nvinfo : EIATTR_COOP_GROUP_INSTR_OFFSETS
	.align		4
.L_1201:
        /*00ac*/ 	.byte	0x04, 0x28
        /*00ae*/ 	.short	(.L_1203 - .L_1202)


	//   ....[0]....
.L_1202:
        /*00b0*/ 	.word	0x000001f0


	//   ....[1]....
        /*00b4*/ 	.word	0x00000200


	//   ....[2]....
        /*00b8*/ 	.word	0x00000210


	//   ....[3]....
        /*00bc*/ 	.word	0x00000220


	//   ....[4]....
        /*00c0*/ 	.word	0x00000260


	//   ....[5]....
        /*00c4*/ 	.word	0x00000270


	//   ....[6]....
        /*00c8*/ 	.word	0x00000290


	//   ....[7]....
        /*00cc*/ 	.word	0x000002a0


	//   ....[8]....
        /*00d0*/ 	.word	0x000002e0


	//   ....[9]....
        /*00d4*/ 	.word	0x000002f0


	//   ....[10]....
        /*00d8*/ 	.word	0x00000330


	//   ....[11]....
        /*00dc*/ 	.word	0x00000340


	//   ....[12]....
        /*00e0*/ 	.word	0x00000360


	//   ....[13]....
        /*00e4*/ 	.word	0x00000370


	//   ....[14]....
        /*00e8*/ 	.word	0x00000450


	//   ....[15]....
        /*00ec*/ 	.word	0x000004a0


	//   ....[16]....
        /*00f0*/ 	.word	0x00000510


	//   ....[17]....
        /*00f4*/ 	.word	0x00000560


	//   ....[18]....
        /*00f8*/ 	.word	0x000005d0


	//   ....[19]....
        /*00fc*/ 	.word	0x00000620


	//   ....[20]....
        /*0100*/ 	.word	0x00000690


	//   ....[21]....
        /*0104*/ 	.word	0x000006e0


	//   ....[22]....
        /*0108*/ 	.word	0x00000750


	//   ....[23]....
        /*010c*/ 	.word	0x000007a0


	//----- nvinfo : EIATTR_VRC_CTA_INIT_COUNT
	.align		4
.L_1203:
        /*0110*/ 	.byte	0x02, 0x4a
	.zero		1
	.zero		1


	//----- nvinfo : EIATTR_EXIT_INSTR_OFFSETS
	.align		4
        /*0114*/ 	.byte	0x04, 0x1c
        /*0116*/ 	.short	(.L_1205 - .L_1204)


	//   ....[0]....
.L_1204:
        /*0118*/ 	.word	0x000003b0


	//   ....[1]....
        /*011c*/ 	.word	0x000003f0


	//----- nvinfo : EIATTR_CRS_STACK_SIZE
	.align		4
.L_1205:
        /*0120*/ 	.byte	0x04, 0x1e
        /*0122*/ 	.short	(.L_1207 - .L_1206)
.L_1206:
        /*0124*/ 	.word	0x00000000


	//----- nvinfo : EIATTR_CBANK_PARAM_SIZE
	.align		4
.L_1207:
        /*0128*/ 	.byte	0x03, 0x19
        /*012a*/ 	.short	0x0014


	//----- nvinfo : EIATTR_PARAM_CBANK
	.align		4
        /*012c*/ 	.byte	0x04, 0x0a
        /*012e*/ 	.short	(.L_1209 - .L_1208)
	.align		4
.L_1208:
        /*0130*/ 	.word	index@(.nv.constant0._Z7reduce5IdLj1EEvPT_S1_j)
        /*0134*/ 	.short	0x0380
        /*0136*/ 	.short	0x0014


	//----- nvinfo : EIATTR_SW_WAR
	.align		4
.L_1209:
        /*0138*/ 	.byte	0x04, 0x36
        /*013a*/ 	.short	(.L_1211 - .L_1210)
.L_1210:
        /*013c*/ 	.word	0x00000008
.L_1211:


//--------------------- .nv.info._Z7reduce5IdLj2EEvPT_S1_j --------------------------
	.section	.nv.info._Z7reduce5IdLj2EEvPT_S1_j,"",@"SHT_CUDA_INFO"
	.sectionflags	@""
	.align	4


	//----- nvinfo : EIATTR_CUDA_API_VERSION
	.align		4
        /*0000*/ 	.byte	0x04, 0x37
        /*0002*/ 	.short	(.L_1213 - .L_1212)
.L_1212:
        /*0004*/ 	.word	0x00000082


	//----- nvinfo : EIATTR_KPARAM_INFO
	.align		4
.L_1213:
        /*0008*/ 	.byte	0x04, 0x17
        /*000a*/ 	.short	(.L_1215 - .L_1214)
.L_1214:
        /*000c*/ 	.word	0x00000000
        /*0010*/ 	.short	0x0002
        /*0012*/ 	.short	0x0010
        /*0014*/ 	.byte	0x00, 0xf0, 0x11, 0x00


	//----- nvinfo : EIATTR_KPARAM_INFO
	.align		4
.L_1215:
        /*0018*/ 	.byte	0x04, 0x17
        /*001a*/ 	.short	(.L_1217 - .L_1216)
.L_1216:
        /*001c*/ 	.word	0x00000000
        /*0020*/ 	.short	0x0001
        /*0022*/ 	.short	0x0008
        /*0024*/ 	.byte	0x00, 0xf5, 0x21, 0x00


	//----- nvinfo : EIATTR_KPARAM_INFO
	.align		4
.L_1217:
        /*0028*/ 	.byte	0x04, 0x17
        /*002a*/ 	.short	(.L_1219 - .L_1218)
.L_1218:
        /*002c*/ 	.word	0x00000000
        /*0030*/ 	.short	0x0000
        /*0032*/ 	.short	0x0000
        /*0034*/ 	.byte	0x00, 0xf5, 0x21, 0x00


	//----- nvinfo : EIATTR_SPARSE_MMA_MASK
	.align		4
.L_1219:
        /*0038*/ 	.byte	0x03, 0x50
        /*003a*/ 	.short	0x0000


	//----- nvinfo : EIATTR_MAXREG_COUNT
	.align		4
        /*003c*/ 	.byte	0x03, 0x1b
        /*003e*/ 	.short	0x00ff


	//----- nvinfo : EIATTR_NUM_BARRIERS
	.align		4
        /*0040*/ 	.byte	0x02, 0x4c
        /*0042*/ 	.byte	0x01
	.zero		1


	//----- nvinfo : EIATTR_MERCURY_ISA_VERSION
	.align		4
        /*0044*/ 	.byte	0x03, 0x5f
        /*0046*/ 	.short	0x0101


	//----- nvinfo : EIATTR_COOP_GROUP_MASK_REGIDS
	.align		4
        /*0048*/ 	.byte	0x04, 0x29
        /*004a*/ 	.short	(.L_1221 - .L_1220)


	//   ....[0]....
.L_1220:
        /*004c*/ 	.word	0xffffffff


	//   ....[1]....
        /*0050*/ 	.word	0xffffffff


	//   ....[2]....
        /*0054*/ 	.word	0xffffffff


	//   ....[3]....
        /*0058*/ 	.word	0xffffffff


	//   ....[4]....
        /*005c*/ 	.word	0xffffffff


	//   ....[5]....
        /*0060*/ 	.word	0xffffffff


	//   ....[6]....
        /*0064*/ 	.word	0xffffffff


	//   ....[7]....
        /*0068*/ 	.word	0xffffffff


	//   ....[8]....
        /*006c*/ 	.word	0xffffffff


	//   ....[9]....
        /*0070*/ 	.word	0xffffffff


	//   ....[10]....
        /*0074*/ 	.word	0xffffffff


	//   ....[11]....
        /*0078*/ 	.word	0xffffffff


	//   ....[12]....
        /*007c*/ 	.word	0xffffffff


	//   ....[13]....
        /*0080*/ 	.word	0xffffffff


	//   ....[14]....
        /*0084*/ 	.word	0x05000002


	//   ....[15]....
        /*0088*/ 	.word	0x05000002


	//   ....[16]....
        /*008c*/ 	.word	0x05000002


	//   ....[17]....
        /*0090*/ 	.word	0x05000002


	//   ....[18]....
        /*0094*/ 	.word	0x05000002


	//   ....[19]....
        /*0098*/ 	.word	0x05000002


	//   ....[20]....
        /*009c*/ 	.word	0x05000002


	//   ....[21]....
        /*00a0*/ 	.word	0x05000002


	//   ....[22]....
        /*00a4*/ 	.word	0x05000002


	//   ....[23]....
        /*00a8*/ 	.word	0x05000002


	//----- nvinfo : EIATTR_COOP_GROUP_INSTR_OFFSETS
	.align		4
.L_1221:
        /*00ac*/ 	.byte	0x04, 0x28
        /*00ae*/ 	.short	(.L_1223 - .L_1222)


	//   ....[0]....
.L_1222:
        /*00b0*/ 	.word	0x000001f0


	//   ....[1]....
        /*00b4*/ 	.word	0x00000200


	//   ....[2]....
        /*00b8*/ 	.word	0x00000210


	//   ....[3]....
        /*00bc*/ 	.word	0x00000220


	//   ....[4]....
        /*00c0*/ 	.word	0x00000260


	//   ....[5]....
        /*00c4*/ 	.word	0x00000270


	//   ....[6]....
        /*00c8*/ 	.word	0x00000290


	//   ....[7]....
        /*00cc*/ 	.word	0x000002a0


	//   ....[8]....
        /*00d0*/ 	.word	0x000002e0


	//   ....[9]....
        /*00d4*/ 	.word	0x000002f0


	//   ....[10]....
        /*00d8*/ 	.word	0x00000330


	//   ....[11]....
        /*00dc*/ 	.word	0x00000340


	//   ....[12]....
        /*00e0*/ 	.word	0x00000360


	//   ....[13]....
        /*00e4*/ 	.word	0x00000370


	//   ....[14]....
        /*00e8*/ 	.word	0x00000450


	//   ....[15]....
        /*00ec*/ 	.word	0x000004a0


	//   ....[16]....
        /*00f0*/ 	.word	0x00000510


	//   ....[17]....
        /*00f4*/ 	.word	0x00000560


	//   ....[18]....
        /*00f8*/ 	.word	0x000005d0


	//   ....[19]....
        /*00fc*/ 	.word	0x00000620


	//   ....[20]....
        /*0100*/ 	.word	0x00000690


	//   ....[21]....
        /*0104*/ 	.word	0x000006e0


	//   ....[22]....
        /*0108*/ 	.word	0x00000750


	//   ....[23]....
        /*010c*/ 	.word	0x000007a0


	//----- nvinfo : EIATTR_VRC_CTA_INIT_COUNT
	.align		4
.L_1223:
        /*0110*/ 	.byte	0x02, 0x4a
	.zero		1
	.zero		1


	//----- nvinfo : EIATTR_EXIT_INSTR_OFFSETS
	.align		4
        /*0114*/ 	.byte	0x04, 0x1c
        /*0116*/ 	.short	(.L_1225 - .L_1224)


	//   ....[0]....
.L_1224:
        /*0118*/ 	.word	0x000003b0


	//   ....[1]....
        /*011c*/ 	.word	0x000003f0


	//----- nvinfo : EIATTR_CRS_STACK_SIZE
	.align		4
.L_1225:
        /*0120*/ 	.byte	0x04, 0x1e
        /*0122*/ 	.short	(.L_1227 - .L_1226)
.L_1226:
        /*0124*/ 	.word	0x00000000


	//----- nvinfo : EIATTR_CBANK_PARAM_SIZE
	.align		4
.L_1227:
        /*0128*/ 	.byte	0x03, 0x19
        /*012a*/ 	.short	0x0014


	//----- nvinfo : EIATTR_PARAM_CBANK
	.align		4
        /*012c*/ 	.byte	0x04, 0x0a
        /*012e*/ 	.short	(.L_1229 - .L_1228)
	.align		4
.L_1228:
        /*0130*/ 	.word	index@(.nv.constant0._Z7reduce5IdLj2EEvPT_S1_j)
        /*0134*/ 	.short	0x0380
        /*0136*/ 	.short	0x0014


	//----- nvinfo : EIATTR_SW_WAR
	.align		4
.L_1229:
        /*0138*/ 	.byte	0x04, 0x36
        /*013a*/ 	.short	(.L_1231 - .L_1230)
.L_1230:
        /*013c*/ 	.word	0x00000008
.L_1231:


//--------------------- .nv.info._Z7reduce5IdLj4EEvPT_S1_j --------------------------
	.section	.nv.info._Z7reduce5IdLj4EEvPT_S1_j,"",@"SHT_CUDA_INFO"
	.sectionflags	@""
	.align	4


	//----- nvinfo : EIATTR_CUDA_API_VERSION
	.align		4
        /*0000*/ 	.byte	0x04, 0x37
        /*0002*/ 	.short	(.L_1233 - .L_1232)
.L_1232:
        /*0004*/ 	.word	0x00000082


	//----- nvinfo : EIATTR_KPARAM_INFO
	.align		4
.L_1233:
        /*0008*/ 	.byte	0x04, 0x17
        /*000a*/ 	.short	(.L_1235 - .L_1234)
.L_1234:
        /*000c*/ 	.word	0x00000000
        /*0010*/ 	.short	0x0002
        /*0012*/ 	.short	0x0010
        /*0014*/ 	.byte	0x00, 0xf0, 0x11, 0x00


	//----- nvinfo : EIATTR_KPARAM_INFO
	.align		4
.L_1235:
        /*0018*/ 	.byte	0x04, 0x17
        /*001a*/ 	.short	(.L_1237 - .L_1236)
.L_1236:
        /*001c*/ 	.word	0x00000000
        /*0020*/ 	.short	0x0001
        /*0022*/ 	.short	0x0008
        /*0024*/ 	.byte	0x00, 0xf5, 0x21, 0x00


	//----- nvinfo : EIATTR_KPARAM_INFO
	.align		4
.L_1237:
        /*0028*/ 	.byte	0x04, 0x17
        /*002a*/ 	.short	(.L_1239 - .L_1238)
.L_1238:
        /*002c*/ 	.word	0x00000000
        /*0030*/ 	.short	0x0000
        /*0032*/ 	.short	0x0000
        /*0034*/ 	.byte	0x00, 0xf5, 0x21, 0x00


	//----- nvinfo : EIATTR_SPARSE_MMA_MASK
	.align		4
.L_1239:
        /*0038*/ 	.byte	0x03, 0x50
        /*003a*/ 	.short	0x0000


	//----- nvinfo : EIATTR_MAXREG_COUNT
	.align		4
        /*003c*/ 	.byte	0x03, 0x1b
        /*003e*/ 	.short	0x00ff


	//----- nvinfo : EIATTR_NUM_BARRIERS
	.align		4
        /*0040*/ 	.byte	0x02, 0x4c
        /*0042*/ 	.byte	0x01
	.zero		1


	//----- nvinfo : EIATTR_MERCURY_ISA_VERSION
	.align		4
        /*0044*/ 	.byte	0x03, 0x5f
        /*0046*/ 	.short	0x0101


	//----- nvinfo : EIATTR_COOP_GROUP_MASK_REGIDS
	.align		4
        /*0048*/ 	.byte	0x04, 0x29
        /*004a*/ 	.short	(.L_1241 - .L_1240)


	//   ....[0]....
.L_1240:
        /*004c*/ 	.word	0xffffffff


	//   ....[1]....
        /*0050*/ 	.word	0xffffffff


	//   ....[2]....
        /*0054*/ 	.word	0xffffffff


	//   ....[3]....
        /*0058*/ 	.word	0xffffffff


	//   ....[4]....
        /*005c*/ 	.word	0xffffffff


	//   ....[5]....
        /*0060*/ 	.word	0xffffffff


	//   ....[6]....
        /*0064*/ 	.word	0xffffffff


	//   ....[7]....
        /*0068*/ 	.word	0xffffffff


	//   ....[8]....
        /*006c*/ 	.word	0xffffffff


	//   ....[9]....
        /*0070*/ 	.word	0xffffffff


	//   ....[10]....
        /*0074*/ 	.word	0xffffffff


	//   ....[11]....
        /*0078*/ 	.word	0xffffffff


	//   ....[12]....
        /*007c*/ 	.word	0xffffffff


	//   ....[13]....
        /*0080*/ 	.word	0xffffffff


	//   ....[14]....
        /*0084*/ 	.word	0x05000002


	//   ....[15]....
        /*0088*/ 	.word	0x05000002


	//   ....[16]....
        /*008c*/ 	.word	0x05000002


	//   ....[17]....
        /*0090*/ 	.word	0x05000002


	//   ....[18]....
        /*0094*/ 	.word	0x05000002


	//   ....[19]....
        /*0098*/ 	.word	0x05000002


	//   ....[20]....
        /*009c*/ 	.word	0x05000002


	//   ....[21]....
        /*00a0*/ 	.word	0x05000002


	//   ....[22]....
        /*00a4*/ 	.word	0x05000002


	//   ....[23]....
        /*00a8*/ 	.word	0x05000002


	//----- nvinfo : EIATTR_COOP_GROUP_INSTR_OFFSETS
	.align		4
.L_1241:
        /*00ac*/ 	.byte	0x04, 0x28
        /*00ae*/ 	.short	(.L_1243 - .L_1242)


	//   ....[0]....
.L_1242:
        /*00b0*/ 	.word	0x000001f0


	//   ....[1]....
        /*00b4*/ 	.word	0x00000200


	//   ....[2]....
        /*00b8*/ 	.word	0x00000210


	//   ....[3]....
        /*00bc*/ 	.word	0x00000220


	//   ....[4]....
        /*00c0*/ 	.word	0x00000260


	//   ....[5]....
        /*00c4*/ 	.word	0x00000270


	//   ....[6]....
        /*00c8*/ 	.word	0x00000290


	//   ....[7]....
        /*00cc*/ 	.word	0x000002a0


	//   ....[8]....
        /*00d0*/ 	.word	0x000002e0


	//   ....[9]....
        /*00d4*/ 	.word	0x000002f0


	//   ....[10]....
        /*00d8*/ 	.word	0x00000330


	//   ....[11]....
        /*00dc*/ 	.word	0x00000340


	//   ....[12]....
        /*00e0*/ 	.word	0x00000360


	//   ....[13]....
        /*00e4*/ 	.word	0x00000370


	//   ....[14]....
        /*00e8*/ 	.word	0x00000450


	//   ....[15]....
        /*00ec*/ 	.word	0x000004a0


	//   ....[16]....
        /*00f0*/ 	.word	0x00000510


	//   ....[17]....
        /*00f4*/ 	.word	0x00000560


	//   ....[18]....
        /*00f8*/ 	.word	0x000005d0


	//   ....[19]....
        /*00fc*/ 	.word	0x00000620


	//   ....[20]....
        /*0100*/ 	.word	0x00000690


	//   ....[21]....
        /*0104*/ 	.word	0x000006e0


	//   ....[22]....
        /*0108*/ 	.word	0x00000750


	//   ....[23]....
        /*010c*/ 	.word	0x000007a0


	//----- nvinfo : EIATTR_VRC_CTA_INIT_COUNT
	.align		4
.L_1243:
        /*0110*/ 	.byte	0x02, 0x4a
	.zero		1
	.zero		1


	//----- nvinfo : EIATTR_EXIT_INSTR_OFFSETS
	.align		4
        /*0114*/ 	.byte	0x04, 0x1c
        /*0116*/ 	.short	(.L_1245 - .L_1244)


	//   ....[0]....
.L_1244:
        /*0118*/ 	.word	0x000003b0


	//   ....[1]....
        /*011c*/ 	.word	0x000003f0


	//----- nvinfo : EIATTR_CRS_STACK_SIZE
	.align		4
.L_1245:
        /*0120*/ 	.byte	0x04, 0x1e
        /*0122*/ 	.short	(.L_1247 - .L_1246)
.L_1246:
        /*0124*/ 	.word	0x00000000


	//----- nvinfo : EIATTR_CBANK_PARAM_SIZE
	.align		4
.L_1247:
        /*0128*/ 	.byte	0x03, 0x19
        /*012a*/ 	.short	0x0014


	//----- nvinfo : EIATTR_PARAM_CBANK
	.align		4
        /*012c*/ 	.byte	0x04, 0x0a
        /*012e*/ 	.short	(.L_1249 - .L_1248)
	.align		4
.L_1248:
        /*0130*/ 	.word	index@(.nv.constant0._Z7reduce5IdLj4EEvPT_S1_j)
        /*0134*/ 	.short	0x0380
        /*0136*/ 	.short	0x0014


	//----- nvinfo : EIATTR_SW_WAR
	.align		4
.L_1249:
        /*0138*/ 	.byte	0x04, 0x36
        /*013a*/ 	.short	(.L_1251 - .L_1250)
.L_1250:
        /*013c*/ 	.word	0x00000008
.L_1251:


//--------------------- .nv.info._Z7reduce5IdLj8EEvPT_S1_j --------------------------
	.section	.nv.info._Z7reduce5IdLj8EEvPT_S1_j,"",@"SHT_CUDA_INFO"
	.sectionflags	@""
	.align	4


	//----- nvinfo : EIATTR_CUDA_API_VERSION
	.align		4
        /*0000*/ 	.byte	0x04, 0x37
        /*0002*/ 	.short	(.L_1253 - .L_1252)
.L_1252:
        /*0004*/ 	.word	0x00000082


	//----- nvinfo : EIATTR_KPARAM_INFO
	.align		4
.L_1253:
        /*0008*/ 	.byte	0x04, 0x17
        /*000a*/ 	.short	(.L_1255 - .L_1254)
.L_1254:
        /*000c*/ 	.word	0x00000000
        /*0010*/ 	.short	0x0002
        /*0012*/ 	.short	0x0010
        /*0014*/ 	.byte	0x00, 0xf0, 0x11, 0x00


	//----- nvinfo : EIATTR_KPARAM_INFO
	.align		4
.L_1255:
        /*0018*/ 	.byte	0x04, 0x17
        /*001a*/ 	.short	(.L_1257 - .L_1256)
.L_1256:
        /*001c*/ 	.word	0x00000000
        /*0020*/ 	.short	0x0001
        /*0022*/ 	.short	0x0008
        /*0024*/ 	.byte	0x00, 0xf5, 0x21, 0x00


	//----- nvinfo : EIATTR_KPARAM_INFO
	.align		4
.L_1257:
        /*0028*/ 	.byte	0x04, 0x17
        /*002a*/ 	.short	(.L_1259 - .L_1258)
.L_1258:
        /*002c*/ 	.word	0x00000000
        /*0030*/ 	.short	0x0000
        /*0032*/ 	.short	0x0000
        /*0034*/ 	.byte	0x00, 0xf5, 0x21, 0x00


	//----- nvinfo : EIATTR_SPARSE_MMA_MASK
	.align		4
.L_1259:
        /*0038*/ 	.byte	0x03, 0x50
        /*003a*/ 	.short	0x0000


	//----- nvinfo : EIATTR_MAXREG_COUNT
	.align		4
        /*003c*/ 	.byte	0x03, 0x1b
        /*003e*/ 	.short	0x00ff


	//----- nvinfo : EIATTR_NUM_BARRIERS
	.align		4
        /*0040*/ 	.byte	0x02, 0x4c
        /*0042*/ 	.byte	0x01
	.zero		1


	//----- nvinfo : EIATTR_MERCURY_ISA_VERSION
	.align		4
        /*0044*/ 	.byte	0x03, 0x5f
        /*0046*/ 	.short	0x0101


	//----- nvinfo : EIATTR_COOP_GROUP_MASK_REGIDS
	.align		4
        /*0048*/ 	.byte	0x04, 0x29
        /*004a*/ 	.short	(.L_1261 - .L_1260)


	//   ....[0]....
.L_1260:
        /*004c*/ 	.word	0xffffffff


	//   ....[1]....
        /*0050*/ 	.word	0xffffffff


	//   ....[2]....
        /*0054*/ 	.word	0xffffffff


	//   ....[3]....
        /*0058*/ 	.word	0xffffffff


	//   ....[4]....
        /*005c*/ 	.word	0xffffffff


	//   ....[5]....
        /*0060*/ 	.word	0xffffffff


	//   ....[6]....
        /*0064*/ 	.word	0xffffffff


	//   ....[7]....
        /*0068*/ 	.word	0xffffffff


	//   ....[8]....
        /*006c*/ 	.word	0xffffffff


	//   ....[9]....
        /*0070*/ 	.word	0xffffffff


	//   ....[10]....
        /*0074*/ 	.word	0xffffffff


	//   ....[11]....
        /*0078*/ 	.word	0xffffffff


	//   ....[12]....
        /*007c*/ 	.word	0xffffffff


	//   ....[13]....
        /*0080*/ 	.word	0xffffffff


	//   ....[14]....
        /*0084*/ 	.word	0x05000002


	//   ....[15]....
        /*0088*/ 	.word	0x05000002


	//   ....[16]....
        /*008c*/ 	.word	0x05000002


	//   ....[17]....
        /*0090*/ 	.word	0x05000002


	//   ....[18]....
        /*0094*/ 	.word	0x05000002


	//   ....[19]....
        /*0098*/ 	.word	0x05000002


	//   ....[20]....
        /*009c*/ 	.word	0x05000002


	//   ....[21]....
        /*00a0*/ 	.word	0x05000002


	//   ....[22]....
        /*00a4*/ 	.word	0x05000002


	//   ....[23]....
        /*00a8*/ 	.word	0x05000002


	//----- nvinfo : EIATTR_COOP_GROUP_INSTR_OFFSETS
	.align		4
.L_1261:
        /*00ac*/ 	.byte	0x04, 0x28
        /*00ae*/ 	.short	(.L_1263 - .L_1262)


	//   ....[0]....
.L_1262:
        /*00b0*/ 	.word	0x000001f0


	//   ....[1]....
        /*00b4*/ 	.word	0x00000200


	//   ....[2]....
        /*00b8*/ 	.word	0x00000210


	//   ....[3]....
        /*00bc*/ 	.word	0x00000220


	//   ....[4]....
        /*00c0*/ 	.word	0x00000260


	//   ....[5]....
        /*00c4*/ 	.word	0x00000270


	//   ....[6]....
        /*00c8*/ 	.word	0x00000290


	//   ....[7]....
        /*00cc*/ 	.word	0x000002a0


	//   ....[8]....
        /*00d0*/ 	.word	0x000002e0


	//   ....[9]....
        /*00d4*/ 	.word	0x000002f0


	//   ....[10]....
        /*00d8*/ 	.word	0x00000330


	//   ....[11]....
        /*00dc*/ 	.word	0x00000340


	//   ....[12]....
        /*00e0*/ 	.word	0x00000360


	//   ....[13]....
        /*00e4*/ 	.word	0x00000370


	//   ....[14]....
        /*00e8*/ 	.word	0x00000450


	//   ....[15]....
        /*00ec*/ 	.word	0x000004a0


	//   ....[16]....
        /*00f0*/ 	.word	0x00000510


	//   ....[17]....
        /*00f4*/ 	.word	0x00000560


	//   ....[18]....
        /*00f8*/ 	.word	0x000005d0


	//   ....[19]....
        /*00fc*/ 	.word	0x00000620


	//   ....[20]....
        /*0100*/ 	.word	0x00000690


	//   ....[21]....
        /*0104*/ 	.word	0x000006e0


	//   ....[22]....
        /*0108*/ 	.word	0x00000750


	//   ....[23]....
        /*010c*/ 	.word	0x000007a0


	//----- nvinfo : EIATTR_VRC_CTA_INIT_COUNT
	.align		4
.L_1263:
        /*0110*/ 	.byte	0x02, 0x4a
	.zero		1
	.zero		1


	//----- nvinfo : EIATTR_EXIT_INSTR_OFFSETS
	.align		4
        /*0114*/ 	.byte	0x04, 0x1c
        /*0116*/ 	.short	(.L_1265 - .L_1264)


	//   ....[0]....
.L_1264:
        /*0118*/ 	.word	0x000003b0


	//   ....[1]....
        /*011c*/ 	.word	0x000003f0


	//----- nvinfo : EIATTR_CRS_STACK_SIZE
	.align		4
.L_1265:
        /*0120*/ 	.byte	0x04, 0x1e
        /*0122*/ 	.short	(.L_1267 - .L_1266)
.L_1266:
        /*0124*/ 	.word	0x00000000


	//----- nvinfo : EIATTR_CBANK_PARAM_SIZE
	.align		4
.L_1267:
        /*0128*/ 	.byte	0x03, 0x19
        /*012a*/ 	.short	0x0014


	//----- nvinfo : EIATTR_PARAM_CBANK
	.align		4
        /*012c*/ 	.byte	0x04, 0x0a
        /*012e*/ 	.short	(.L_1269 - .L_1268)
	.align		4
.L_1268:
        /*0130*/ 	.word	index@(.nv.constant0._Z7reduce5IdLj8EEvPT_S1_j)
        /*0134*/ 	.short	0x0380
        /*0136*/ 	.short	0x0014


	//----- nvinfo : EIATTR_SW_WAR
	.align		4
.L_1269:
        /*0138*/ 	.byte	0x04, 0x36
        /*013a*/ 	.short	(.L_1271 - .L_1270)
.L_1270:
        /*013c*/ 	.word	0x00000008
.L_1271:


//--------------------- .nv.info._Z7reduce5IdLj16EEvPT_S1_j --------------------------
	.section	.nv.info._Z7reduce5IdLj16EEvPT_S1_j,"",@"SHT_CUDA_INFO"
	.sectionflags	@""
	.align	4


	//----- nvinfo : EIATTR_CUDA_API_VERSION
	.align		4
        /*0000*/ 	.byte	0x04, 0x37
        /*0002*/ 	.short	(.L_1273 - .L_1272)
.L_1272:
        /*0004*/ 	.word	0x00000082


	//----- nvinfo : EIATTR_KPARAM_INFO
	.align		4
.L_1273:
        /*0008*/ 	.byte	0x04, 0x17
        /*000a*/ 	.short	(.L_1275 - .L_1274)
.L_1274:
        /*000c*/ 	.word	0x00000000
        /*0010*/ 	.short	0x0002
        /*0012*/ 	.short	0x0010
        /*0014*/ 	.byte	0x00, 0xf0, 0x11, 0x00


	//----- nvinfo : EIATTR_KPARAM_INFO
	.align		4
.L_1275:
        /*0018*/ 	.byte	0x04, 0x17
        /*001a*/ 	.short	(.L_1277 - .L_1276)
.L_1276:
        /*001c*/ 	.word	0x00000000
        /*0020*/ 	.short	0x0001
        /*0022*/ 	.short	0x0008
        /*0024*/ 	.byte	0x00, 0xf5, 0x21, 0x00


	//----- nvinfo : EIATTR_KPARAM_INFO
	.align		4
.L_1277:
        /*0028*/ 	.byte	0x04, 0x17
        /*002a*/ 	.short	(.L_1279 - .L_1278)
.L_1278:
        /*002c*/ 	.word	0x00000000
        /*0030*/ 	.short	0x0000
        /*0032*/ 	.short	0x0000
        /*0034*/ 	.byte	0x00, 0xf5, 0x21, 0x00


	//----- nvinfo : EIATTR_SPARSE_MMA_MASK
	.align		4
.L_1279:
        /*0038*/ 	.byte	0x03, 0x50
        /*003a*/ 	.short	0x0000


	//----- nvinfo : EIATTR_MAXREG_COUNT
	.align		4
        /*003c*/ 	.byte	0x03, 0x1b
        /*003e*/ 	.short	0x00ff


	//----- nvinfo : EIATTR_NUM_BARRIERS
	.align		4
        /*0040*/ 	.byte	0x02, 0x4c
        /*0042*/ 	.byte	0x01
	.zero		1


	//----- nvinfo : EIATTR_MERCURY_ISA_VERSION
	.align		4
        /*0044*/ 	.byte	0x03, 0x5f
        /*0046*/ 	.short	0x0101


	//----- nvinfo : EIATTR_COOP_GROUP_MASK_REGIDS
	.align		4
        /*0048*/ 	.byte	0x04, 0x29
        /*004a*/ 	.short	(.L_1281 - .L_1280)


	//   ....[0]....
.L_1280:
        /*004c*/ 	.word	0xffffffff


	//   ....[1]....
        /*0050*/ 	.word	0xffffffff


	//   ....[2]....
        /*0054*/ 	.word	0xffffffff


	//   ....[3]....
        /*0058*/ 	.word	0xffffffff


	//   ....[4]....
        /*005c*/ 	.word	0xffffffff


	//   ....[5]....
        /*0060*/ 	.word	0xffffffff


	//   ....[6]....
        /*0064*/ 	.word	0xffffffff


	//   ....[7]....
        /*0068*/ 	.word	0xffffffff


	//   ....[8]....
        /*006c*/ 	.word	0xffffffff


	//   ....[9]....
        /*0070*/ 	.word	0xffffffff


	//   ....[10]....
        /*0074*/ 	.word	0xffffffff


	//   ....[11]....
        /*0078*/ 	.word	0xffffffff


	//   ....[12]....
        /*007c*/ 	.word	0xffffffff


	//   ....[13]....
        /*0080*/ 	.word	0xffffffff


	//   ....[14]....
        /*0084*/ 	.word	0x05000002


	//   ....[15]....
        /*0088*/ 	.word	0x05000002


	//   ....[16]....
        /*008c*/ 	.word	0x05000002


	//   ....[17]....
        /*0090*/ 	.word	0x05000002


	//   ....[18]....
        /*0094*/ 	.word	0x05000002


	//   ....[19]....
        /*0098*/ 	.word	0x05000002


	//   ....[20]....
        /*009c*/ 	.word	0x05000002


	//   ....[21]....
        /*00a0*/ 	.word	0x05000002


	//   ....[22]....
        /*00a4*/ 	.word	0x05000002


	//   ....[23]....
        /*00a8*/ 	.word	0x05000002


	//----- nvinfo : EIATTR_COOP_GROUP_INSTR_OFFSETS
	.align		4
.L_1281:
        /*00ac*/ 	.byte	0x04, 0x28
        /*00ae*/ 	.short	(.L_1283 - .L_1282)


	//   ....[0]....
.L_1282:
        /*00b0*/ 	.word	0x000001f0


	//   ....[1]....
        /*00b4*/ 	.word	0x00000200


	//   ....[2]....
        /*00b8*/ 	.word	0x00000210


	//   ....[3]....
        /*00bc*/ 	.word	0x00000220


	//   ....[4]....
        /*00c0*/ 	.word	0x00000260


	//   ....[5]....
        /*00c4*/ 	.word	0x00000270


	//   ....[6]....
        /*00c8*/ 	.word	0x00000290


	//   ....[7]....
        /*00cc*/ 	.word	0x000002a0


	//   ....[8]....
        /*00d0*/ 	.word	0x000002e0


	//   ....[9]....
        /*00d4*/ 	.word	0x000002f0


	//   ....[10]....
        /*00d8*/ 	.word	0x00000330


	//   ....[11]....
        /*00dc*/ 	.word	0x00000340


	//   ....[12]....
        /*00e0*/ 	.word	0x00000360


	//   ....[13]....
        /*00e4*/ 	.word	0x00000370


	//   ....[14]....
        /*00e8*/ 	.word	0x00000450


	//   ....[15]....
        /*00ec*/ 	.word	0x000004a0


	//   ....[16]....
        /*00f0*/ 	.word	0x00000510


	//   ....[17]....
        /*00f4*/ 	.word	0x00000560


	//   ....[18]....
        /*00f8*/ 	.word	0x000005d0


	//   ....[19]....
        /*00fc*/ 	.word	0x00000620


	//   ....[20]....
        /*0100*/ 	.word	0x00000690


	//   ....[21]....
        /*0104*/ 	.word	0x000006e0


	//   ....[22]....
        /*0108*/ 	.word	0x00000750


	//   ....[23]....
        /*010c*/ 	.word	0x000007a0


	//----- nvinfo : EIATTR_VRC_CTA_INIT_COUNT
	.align		4
.L_1283:
        /*0110*/ 	.byte	0x02, 0x4a
	.zero		1
	.zero		1


	//----- nvinfo : EIATTR_EXIT_INSTR_OFFSETS
	.align		4
        /*0114*/ 	.byte	0x04, 0x1c
        /*0116*/ 	.short	(.L_1285 - .L_1284)


	//   ....[0]....
.L_1284:
        /*0118*/ 	.word	0x000003b0


	//   ....[1]....
        /*011c*/ 	.word	0x000003f0


	//----- nvinfo : EIATTR_CRS_STACK_SIZE
	.align		4
.L_1285:
        /*0120*/ 	.byte	0x04, 0x1e
        /*0122*/ 	.short	(.L_1287 - .L_1286)
.L_1286:
        /*0124*/ 	.word	0x00000000


	//----- nvinfo : EIATTR_CBANK_PARAM_SIZE
	.align		4
.L_1287:
        /*0128*/ 	.byte	0x03, 0x19
        /*012a*/ 	.short	0x0014


	//----- nvinfo : EIATTR_PARAM_CBANK
	.align		4
        /*012c*/ 	.byte	0x04, 0x0a
        /*012e*/ 	.short	(.L_1289 - .L_1288)
	.align		4
.L_1288:
        /*0130*/ 	.word	index@(.nv.constant0._Z7reduce5IdLj16EEvPT_S1_j)
        /*0134*/ 	.short	0x0380
        /*0136*/ 	.short	0x0014


	//----- nvinfo : EIATTR_SW_WAR
	.align		4
.L_1289:
        /*0138*/ 	.byte	0x04, 0x36
        /*013a*/ 	.short	(.L_1291 - .L_1290)
.L_1290:
        /*013c*/ 	.word	0x00000008
.L_1291:


//--------------------- .nv.info._Z7reduce5IdLj32EEvPT_S1_j --------------------------
	.section	.nv.info._Z7reduce5IdLj32EEvPT_S1_j,"",@"SHT_CUDA_INFO"
	.sectionflags	@""
	.align	4


	//----- nvinfo : EIATTR_CUDA_API_VERSION
	.align		4
        /*0000*/ 	.byte	0x04, 0x37
        /*0002*/ 	.short	(.L_1293 - .L_1292)
.L_1292:
        /*0004*/ 	.word	0x00000082


	//----- nvinfo : EIATTR_KPARAM_INFO
	.align		4
.L_1293:
        /*0008*/ 	.byte	0x04, 0x17
        /*000a*/ 	.short	(.L_1295 - .L_1294)
.L_1294:
        /*000c*/ 	.word	0x00000000
        /*0010*/ 	.short	0x0002
        /*0012*/ 	.short	0x0010
        /*0014*/ 	.byte	0x00, 0xf0, 0x11, 0x00


	//----- nvinfo : EIATTR_KPARAM_INFO
	.align		4
.L_1295:
        /*0018*/ 	.byte	0x04, 0x17
        /*001a*/ 	.short	(.L_1297 - .L_1296)
.L_1296:
        /*001c*/ 	.word	0x00000000
        /*0020*/ 	.short	0x0001
        /*0022*/ 	.short	0x0008
        /*0024*/ 	.byte	0x00, 0xf5, 0x21, 0x00


	//----- nvinfo : EIATTR_KPARAM_INFO
	.align		4
.L_1297:
        /*0028*/ 	.byte	0x04, 0x17
        /*002a*/ 	.short	(.L_1299 - .L_1298)
.L_1298:
        /*002c*/ 	.word	0x00000000
        /*0030*/ 	.short	0x0000
        /*0032*/ 	.short	0x0000
        /*0034*/ 	.byte	0x00, 0xf5, 0x21, 0x00


	//----- nvinfo : EIATTR_SPARSE_MMA_MASK
	.align		4
.L_1299:
        /*0038*/ 	.byte	0x03, 0x50
        /*003a*/ 	.short	0x0000


	//----- nvinfo : EIATTR_MAXREG_COUNT
	.align		4
        /*003c*/ 	.byte	0x03, 0x1b
        /*003e*/ 	.short	0x00ff


	//----- nvinfo : EIATTR_NUM_BARRIERS
	.align		4
        /*0040*/ 	.byte	0x02, 0x4c
        /*0042*/ 	.byte	0x01
	.zero		1


	//----- nvinfo : EIATTR_MERCURY_ISA_VERSION
	.align		4
        /*0044*/ 	.byte	0x03, 0x5f
        /*0046*/ 	.short	0x0101


	//----- nvinfo : EIATTR_COOP_GROUP_MASK_REGIDS
	.align		4
        /*0048*/ 	.byte	0x04, 0x29
        /*004a*/ 	.short	(.L_1301 - .L_1300)


	//   ....[0]....
.L_1300:
        /*004c*/ 	.word	0xffffffff


	//   ....[1]....
        /*0050*/ 	.word	0xffffffff


	//   ....[2]....
        /*0054*/ 	.word	0xffffffff


	//   ....[3]....
        /*0058*/ 	.word	0xffffffff


	//   ....[4]....
        /*005c*/ 	.word	0xffffffff


	//   ....[5]....
        /*0060*/ 	.word	0xffffffff


	//   ....[6]....
        /*0064*/ 	.word	0xffffffff


	//   ....[7]....
        /*0068*/ 	.word	0xffffffff


	//   ....[8]....
        /*006c*/ 	.word	0xffffffff


	//   ....[9]....
        /*0070*/ 	.word	0xffffffff


	//   ....[10]....
        /*0074*/ 	.word	0xffffffff


	//   ....[11]....
        /*0078*/ 	.word	0xffffffff


	//   ....[12]....
        /*007c*/ 	.word	0xffffffff


	//   ....[13]....
        /*0080*/ 	.word	0xffffffff


	//   ....[14]....
        /*0084*/ 	.word	0x05000002


	//   ....[15]....
        /*0088*/ 	.word	0x05000002


	//   ....[16]....
        /*008c*/ 	.word	0x05000002


	//   ....[17]....
        /*0090*/ 	.word	0x05000002


	//   ....[18]....
        /*0094*/ 	.word	0x05000002


	//   ....[19]....
        /*0098*/ 	.word	0x05000002


	//   ....[20]....
        /*009c*/ 	.word	0x05000002


	//   ....[21]....
        /*00a0*/ 	.word	0x05000002


	//   ....[22]....
        /*00a4*/ 	.word	0x05000002


	//   ....[23]....
        /*00a8*/ 	.word	0x05000002


	//----- nvinfo : EIATTR_COOP_GROUP_INSTR_OFFSETS
	.align		4
.L_1301:
        /*00ac*/ 	.byte	0x04, 0x28
        /*00ae*/ 	.short	(.L_1303 - .L_1302)


	//   ....[0]....
.L_1302:
        /*00b0*/ 	.word	0x000001f0


	//   ....[1]....
        /*00b4*/ 	.word	0x00000200


	//   ....[2]....
        /*00b8*/ 	.word	0x00000210


	//   ....[3]....
        /*00bc*/ 	.word	0x00000220


	//   ....[4]....
        /*00c0*/ 	.word	0x00000260


	//   ....[5]....
        /*00c4*/ 	.word	0x00000270


	//   ....[6]....
        /*00c8*/ 	.word	0x00000290


	//   ....[7]....
        /*00cc*/ 	.word	0x000002a0


	//   ....[8]....
        /*00d0*/ 	.word	0x000002e0


	//   ....[9]....
        /*00d4*/ 	.word	0x000002f0


	//   ....[10]....
        /*00d8*/ 	.word	0x00000330


	//   ....[11]....
        /*00dc*/ 	.word	0x00000340


	//   ....[12]....
        /*00e0*/ 	.word	0x00000360


	//   ....[13]....
        /*00e4*/ 	.word	0x00000370


	//   ....[14]....
        /*00e8*/ 	.word	0x00000450


	//   ....[15]....
        /*00ec*/ 	.word	0x000004a0


	//   ....[16]....
        /*00f0*/ 	.word	0x00000510


	//   ....[17]....
        /*00f4*/ 	.word	0x00000560


	//   ....[18]....
        /*00f8*/ 	.word	0x000005d0


	//   ....[19]....
        /*00fc*/ 	.word	0x00000620


	//   ....[20]....
        /*0100*/ 	.word	0x00000690


	//   ....[21]....
        /*0104*/ 	.word	0x000006e0


	//   ....[22]....
        /*0108*/ 	.word	0x00000750


	//   ....[23]....
        /*010c*/ 	.word	0x000007a0


	//----- nvinfo : EIATTR_VRC_CTA_INIT_COUNT
	.align		4
.L_1303:
        /*0110*/ 	.byte	0x02, 0x4a
	.zero		1
	.zero		1


	//----- nvinfo : EIATTR_EXIT_INSTR_OFFSETS
	.align		4
        /*0114*/ 	.byte	0x04, 0x1c
        /*0116*/ 	.short	(.L_1305 - .L_1304)


	//   ....[0]....
.L_1304:
        /*0118*/ 	.word	0x000003b0


	//   ....[1]....
        /*011c*/ 	.word	0x000003f0


	//----- nvinfo : EIATTR_CRS_STACK_SIZE
	.align		4
.L_1305:
        /*0120*/ 	.byte	0x04, 0x1e
        /*0122*/ 	.short	(.L_1307 - .L_1306)
.L_1306:
        /*0124*/ 	.word	0x00000000


	//----- nvinfo : EIATTR_CBANK_PARAM_SIZE
	.align		4
.L_1307:
        /*0128*/ 	.byte	0x03, 0x19
        /*012a*/ 	.short	0x0014


	//----- nvinfo : EIATTR_PARAM_CBANK
	.align		4
        /*012c*/ 	.byte	0x04, 0x0a
        /*012e*/ 	.short	(.L_1309 - .L_1308)
	.align		4
.L_1308:
        /*0130*/ 	.word	index@(.nv.constant0._Z7reduce5IdLj32EEvPT_S1_j)
        /*0134*/ 	.short	0x0380
        /*0136*/ 	.short	0x0014


	//----- nvinfo : EIATTR_SW_WAR
	.align		4
.L_1309:
        /*0138*/ 	.byte	0x04, 0x36
        /*013a*/ 	.short	(.L_1311 - .L_1310)
.L_1310:
        /*013c*/ 	.word	0x00000008
.L_1311:


//--------------------- .nv.info._Z7reduce5IdLj64EEvPT_S1_j --------------------------
	.section	.nv.info._Z7reduce5IdLj64EEvPT_S1_j,"",@"SHT_CUDA_INFO"
	.sectionflags	@""
	.align	4


	//----- nvinfo : EIATTR_CUDA_API_VERSION
	.align		4
        /*0000*/ 	.byte	0x04, 0x37
        /*0002*/ 	.short	(.L_1313 - .L_1312)
.L_1312:
        /*0004*/ 	.word	0x00000082


	//----- nvinfo : EIATTR_KPARAM_INFO
	.align		4
.L_1313:
        /*0008*/ 	.byte	0x04, 0x17
        /*000a*/ 	.short	(.L_1315 - .L_1314)
.L_1314:
        /*000c*/ 	.word	0x00000000
        /*0010*/ 	.short	0x0002
        /*0012*/ 	.short	0x0010
        /*0014*/ 	.byte	0x00, 0xf0, 0x11, 0x00


	//----- nvinfo : EIATTR_KPARAM_INFO
	.align		4
.L_1315:
        /*0018*/ 	.byte	0x04, 0x17
        /*001a*/ 	.short	(.L_1317 - .L_1316)
.L_1316:
        /*001c*/ 	.word	0x00000000
        /*0020*/ 	.short	0x0001
        /*0022*/ 	.short	0x0008
        /*0024*/ 	.byte	0x00, 0xf5, 0x21, 0x00


	//----- nvinfo : EIATTR_KPARAM_INFO
	.align		4
.L_1317:
        /*0028*/ 	.byte	0x04, 0x17
        /*002a*/ 	.short	(.L_1319 - .L_1318)
.L_1318:
        /*002c*/ 	.word	0x00000000
        /*0030*/ 	.short	0x0000
        /*0032*/ 	.short	0x0000
        /*0034*/ 	.byte	0x00, 0xf5, 0x21, 0x00


	//----- nvinfo : EIATTR_SPARSE_MMA_MASK
	.align		4
.L_1319:
        /*0038*/ 	.byte	0x03, 0x50
        /*003a*/ 	.short	0x0000


	//----- nvinfo : EIATTR_MAXREG_COUNT
	.align		4
        /*003c*/ 	.byte	0x03, 0x1b
        /*003e*/ 	.short	0x00ff


	//----- nvinfo : EIATTR_NUM_BARRIERS
	.align		4
        /*0040*/ 	.byte	0x02, 0x4c
        /*0042*/ 	.byte	0x01
	.zero		1


	//----- nvinfo : EIATTR_MERCURY_ISA_VERSION
	.align		4
        /*0044*/ 	.byte	0x03, 0x5f
        /*0046*/ 	.short	0x0101


	//----- nvinfo : EIATTR_COOP_GROUP_MASK_REGIDS
	.align		4
        /*0048*/ 	.byte	0x04, 0x29
        /*004a*/ 	.short	(.L_1321 - .L_1320)


	//   ....[0]....
.L_1320:
        /*004c*/ 	.word	0xffffffff


	//   ....[1]....
        /*0050*/ 	.word	0xffffffff


	//   ....[2]....
        /*0054*/ 	.word	0xffffffff


	//   ....[3]....
        /*0058*/ 	.word	0xffffffff


	//   ....[4]....
        /*005c*/ 	.word	0xffffffff


	//   ....[5]....
        /*0060*/ 	.word	0xffffffff


	//   ....[6]....
        /*0064*/ 	.word	0xffffffff


	//   ....[7]....
        /*0068*/ 	.word	0xffffffff


	//   ....[8]....
        /*006c*/ 	.word	0xffffffff


	//   ....[9]....
        /*0070*/ 	.word	0xffffffff


	//   ....[10]....
        /*0074*/ 	.word	0xffffffff


	//   ....[11]....
        /*0078*/ 	.word	0xffffffff


	//   ....[12]....
        /*007c*/ 	.word	0xffffffff


	//   ....[13]....
        /*0080*/ 	.word	0xffffffff


	//   ....[14]....
        /*0084*/ 	.word	0x0500000c


	//   ....[15]....
        /*0088*/ 	.word	0x0500000c


	//   ....[16]....
        /*008c*/ 	.word	0x0500000c


	//   ....[17]....
        /*0090*/ 	.word	0x0500000c


	//   ....[18]....
        /*0094*/ 	.word	0x0500000c


	//   ....[19]....
        /*0098*/ 	.word	0x0500000c


	//   ....[20]....
        /*009c*/ 	.word	0x0500000c


	//   ....[21]....
        /*00a0*/ 	.word	0x0500000c


	//   ....[22]....
        /*00a4*/ 	.word	0x0500000c


	//   ....[23]....
        /*00a8*/ 	.word	0x0500000c


	//----- nvinfo : EIATTR_COOP_GROUP_INSTR_OFFSETS
	.align		4
.L_1321:
        /*00ac*/ 	.byte	0x04, 0x28
        /*00ae*/ 	.short	(.L_1323 - .L_1322)


	//   ....[0]....
.L_1322:
        /*00b0*/ 	.word	0x000001f0


	//   ....[1]....
        /*00b4*/ 	.word	0x00000200


	//   ....[2]....
        /*00b8*/ 	.word	0x00000210


	//   ....[3]....
        /*00bc*/ 	.word	0x00000220


	//   ....[4]....
        /*00c0*/ 	.word	0x00000280


	//   ....[5]....
        /*00c4*/ 	.word	0x00000290


	//   ....[6]....
        /*00c8*/ 	.word	0x000002b0


	//   ....[7]....
        /*00cc*/ 	.word	0x000002c0


	//   ....[8]....
        /*00d0*/ 	.word	0x00000300


	//   ....[9]....
        /*00d4*/ 	.word	0x00000310


	//   ....[10]....
        /*00d8*/ 	.word	0x00000350


	//   ....[11]....
        /*00dc*/ 	.word	0x00000360


	//   ....[12]....
        /*00e0*/ 	.word	0x000003a0


	//   ....[13]....
        /*00e4*/ 	.word	0x000003b0


	//   ....[14]....
        /*00e8*/ 	.word	0x00000490


	//   ....[15]....
        /*00ec*/ 	.word	0x000004e0


	//   ....[16]....
        /*00f0*/ 	.word	0x00000550


	//   ....[17]....
        /*00f4*/ 	.word	0x000005a0


	//   ....[18]....
        /*00f8*/ 	.word	0x00000610


	//   ....[19]....
        /*00fc*/ 	.word	0x00000660


	//   ....[20]....
        /*0100*/ 	.word	0x000006d0


	//   ....[21]....
        /*0104*/ 	.word	0x00000720


	//   ....[22]....
        /*0108*/ 	.word	0x00000790


	//   ....[23]....
        /*010c*/ 	.word	0x000007e0


	//----- nvinfo : EIATTR_VRC_CTA_INIT_COUNT
	.align		4
.L_1323:
        /*0110*/ 	.byte	0x02, 0x4a
	.zero		1
	.zero		1


	//----- nvinfo : EIATTR_EXIT_INSTR_OFFSETS
	.align		4
        /*0114*/ 	.byte	0x04, 0x1c
        /*0116*/ 	.short	(.L_1325 - .L_1324)


	//   ....[0]....
.L_1324:
        /*0118*/ 	.word	0x000003f0


	//   ....[1]....
        /*011c*/ 	.word	0x00000430


	//----- nvinfo : EIATTR_CRS_STACK_SIZE
	.align		4
.L_1325:
        /*0120*/ 	.byte	0x04, 0x1e
        /*0122*/ 	.short	(.L_1327 - .L_1326)
.L_1326:
        /*0124*/ 	.word	0x00000000


	//----- nvinfo : EIATTR_CBANK_PARAM_SIZE
	.align		4
.L_1327:
        /*0128*/ 	.byte	0x03, 0x19
        /*012a*/ 	.short	0x0014


	//----- nvinfo : EIATTR_PARAM_CBANK
	.align		4
        /*012c*/ 	.byte	0x04, 0x0a
        /*012e*/ 	.short	(.L_1329 - .L_1328)
	.align		4
.L_1328:
        /*0130*/ 	.word	index@(.nv.constant0._Z7reduce5IdLj64EEvPT_S1_j)
        /*0134*/ 	.short	0x0380
        /*0136*/ 	.short	0x0014


	//----- nvinfo : EIATTR_SW_WAR
	.align		4
.L_1329:
        /*0138*/ 	.byte	0x04, 0x36
        /*013a*/ 	.short	(.L_1331 - .L_1330)
.L_1330:
        /*013c*/ 	.word	0x00000008
.L_1331:


//--------------------- .nv.info._Z7reduce5IdLj128EEvPT_S1_j --------------------------
	.section	.nv.info._Z7reduce5IdLj128EEvPT_S1_j,"",@"SHT_CUDA_INFO"
	.sectionflags	@""
	.align	4


	//----- nvinfo : EIATTR_CUDA_API_VERSION
	.align		4
        /*0000*/ 	.byte	0x04, 0x37
        /*0002*/ 	.short	(.L_1333 - .L_1332)
.L_1332:
        /*0004*/ 	.word	0x00000082


	//----- nvinfo : EIATTR_KPARAM_INFO
	.align		4
.L_1333:
        /*0008*/ 	.byte	0x04, 0x17
        /*000a*/ 	.short	(.L_1335 - .L_1334)
.L_1334:
        /*000c*/ 	.word	0x00000000
        /*0010*/ 	.short	0x0002
        /*0012*/ 	.short	0x0010
        /*0014*/ 	.byte	0x00, 0xf0, 0x11, 0x00


	//----- nvinfo : EIATTR_KPARAM_INFO
	.align		4
.L_1335:
        /*0018*/ 	.byte	0x04, 0x17
        /*001a*/ 	.short	(.L_1337 - .L_1336)
.L_1336:
        /*001c*/ 	.word	0x00000000
        /*0020*/ 	.short	0x0001
        /*0022*/ 	.short	0x0008
        /*0024*/ 	.byte	0x00, 0xf5, 0x21, 0x00


	//----- nvinfo : EIATTR_KPARAM_INFO
	.align		4
.L_1337:
        /*0028*/ 	.byte	0x04, 0x17
        /*002a*/ 	.short	(.L_1339 - .L_1338)
.L_1338:
        /*002c*/ 	.word	0x00000000
        /*0030*/ 	.short	0x0000
        /*0032*/ 	.short	0x0000
        /*0034*/ 	.byte	0x00, 0xf5, 0x21, 0x00


	//----- nvinfo : EIATTR_SPARSE_MMA_MASK
	.align		4
.L_1339:
        /*0038*/ 	.byte	0x03, 0x50
        /*003a*/ 	.short	0x0000


	//----- nvinfo : EIATTR_MAXREG_COUNT
	.align		4
        /*003c*/ 	.byte	0x03, 0x1b
        /*003e*/ 	.short	0x00ff


	//----- nvinfo : EIATTR_NUM_BARRIERS
	.align		4
        /*0040*/ 	.byte	0x02, 0x4c
        /*0042*/ 	.byte	0x01
	.zero		1


	//----- nvinfo : EIATTR_MERCURY_ISA_VERSION
	.align		4
        /*0044*/ 	.byte	0x03, 0x5f
        /*0046*/ 	.short	0x0101


	//----- nvinfo : EIATTR_COOP_GROUP_MASK_REGIDS
	.align		4
        /*0048*/ 	.byte	0x04, 0x29
        /*004a*/ 	.short	(.L_1341 - .L_1340)


	//   ....[0]....
.L_1340:
        /*004c*/ 	.word	0xffffffff


	//   ....[1]....
        /*0050*/ 	.word	0xffffffff


	//   ....[2]....
        /*0054*/ 	.word	0xffffffff


	//   ....[3]....
        /*0058*/ 	.word	0xffffffff


	//   ....[4]....
        /*005c*/ 	.word	0xffffffff


	//   ....[5]....
        /*0060*/ 	.word	0xffffffff


	//   ....[6]....
        /*0064*/ 	.word	0xffffffff


	//   ....[7]....
        /*0068*/ 	.word	0xffffffff


	//   ....[8]....
        /*006c*/ 	.word	0xffffffff


	//   ....[9]....
        /*0070*/ 	.word	0xffffffff


	//   ....[10]....
        /*0074*/ 	.word	0xffffffff


	//   ....[11]....
        /*0078*/ 	.word	0xffffffff


	//   ....[12]....
        /*007c*/ 	.word	0xffffffff


	//   ....[13]....
        /*0080*/ 	.word	0xffffffff


	//   ....[14]....
        /*0084*/ 	.word	0x05000002


	//   ....[15]....
        /*0088*/ 	.word	0x05000002


	//   ....[16]....
        /*008c*/ 	.word	0x05000002


	//   ....[17]....
        /*0090*/ 	.word	0x05000002


	//   ....[18]....
        /*0094*/ 	.word	0x05000002


	//   ....[19]....
        /*0098*/ 	.word	0x05000002


	//   ....[20]....
        /*009c*/ 	.word	0x05000002


	//   ....[21]....
        /*00a0*/ 	.word	0x05000002


	//   ....[22]....
        /*00a4*/ 	.word	0x05000002


	//   ....[23]....
        /*00a8*/ 	.word	0x05000002


	//----- nvinfo : EIATTR_COOP_GROUP_INSTR_OFFSETS
	.align		4
.L_1341:
        /*00ac*/ 	.byte	0x04, 0x28
        /*00ae*/ 	.short	(.L_1343 - .L_1342)


	//   ....[0]....
.L_1342:
        /*00b0*/ 	.word	0x000001c0


	//   ....[1]....
        /*00b4*/ 	.word	0x000001d0


	//   ....[2]....
        /*00b8*/ 	.word	0x000001e0


	//   ....[3]....
        /*00bc*/ 	.word	0x00000250


	//   ....[4]....
        /*00c0*/ 	.word	0x000002c0


	//   ....[5]....
        /*00c4*/ 	.word	0x000002d0


	//   ....[6]....
        /*00c8*/ 	.word	0x000002f0


	//   ....[7]....
        /*00cc*/ 	.word	0x00000300


	//   ....[8]....
        /*00d0*/ 	.word	0x00000340


	//   ....[9]....
        /*00d4*/ 	.word	0x00000350


	//   ....[10]....
        /*00d8*/ 	.word	0x00000390


	//   ....[11]....
        /*00dc*/ 	.word	0x000003a0


	//   ....[12]....
        /*00e0*/ 	.word	0x000003e0


	//   ....[13]....
        /*00e4*/ 	.word	0x000003f0


	//   ....[14]....
        /*00e8*/ 	.word	0x000004d0


	//   ....[15]....
        /*00ec*/ 	.word	0x00000520


	//   ....[16]....
        /*00f0*/ 	.word	0x00000590


	//   ....[17]....
        /*00f4*/ 	.word	0x000005e0


	//   ....[18]....
        /*00f8*/ 	.word	0x00000650


	//   ....[19]....
        /*00fc*/ 	.word	0x000006a0


	//   ....[20]....
        /*0100*/ 	.word	0x00000710


	//   ....[21]....
        /*0104*/ 	.word	0x00000760


	//   ....[22]....
        /*0108*/ 	.word	0x000007d0


	//   ....[23]....
        /*010c*/ 	.word	0x00000820


	//----- nvinfo : EIATTR_VRC_CTA_INIT_COUNT
	.align		4
.L_1343:
        /*0110*/ 	.byte	0x02, 0x4a
	.zero		1
	.zero		1


	//----- nvinfo : EIATTR_EXIT_INSTR_OFFSETS
	.align		4
        /*0114*/ 	.byte	0x04, 0x1c
        /*0116*/ 	.short	(.L_1345 - .L_1344)


	//   ....[0]....
.L_1344:
        /*0118*/ 	.word	0x00000430


	//   ....[1]....
        /*011c*/ 	.word	0x00000470


	//----- nvinfo : EIATTR_CRS_STACK_SIZE
	.align		4
.L_1345:
        /*0120*/ 	.byte	0x04, 0x1e
        /*0122*/ 	.short	(.L_1347 - .L_1346)
.L_1346:
        /*0124*/ 	.word	0x00000000


	//----- nvinfo : EIATTR_CBANK_PARAM_SIZE
	.align		4
.L_1347:
        /*0128*/ 	.byte	0x03, 0x19
        /*012a*/ 	.short	0x0014


	//----- nvinfo : EIATTR_PARAM_CBANK
	.align		4
        /*012c*/ 	.byte	0x04, 0x0a
        /*012e*/ 	.short	(.L_1349 - .L_1348)
	.align		4
.L_1348:
        /*0130*/ 	.word	index@(.nv.constant0._Z7reduce5IdLj128EEvPT_S1_j)
        /*0134*/ 	.short	0x0380
        /*0136*/ 	.short	0x0014


	//----- nvinfo : EIATTR_SW_WAR
	.align		4
.L_1349:
        /*0138*/ 	.byte	0x04, 0x36
        /*013a*/ 	.short	(.L_1351 - .L_1350)
.L_1350:
        /*013c*/ 	.word	0x00000008
.L_1351:


//--------------------- .nv.info._Z7reduce5IdLj256EEvPT_S1_j --------------------------
	.section	.nv.info._Z7reduce5IdLj256EEvPT_S1_j,"",@"SHT_CUDA_INFO"
	.sectionflags	@""
	.align	4


	//----- nvinfo : EIATTR_CUDA_API_VERSION
	.align		4
        /*0000*/ 	.byte	0x04, 0x37
        /*0002*/ 	.short	(.L_1353 - .L_1352)
.L_1352:
        /*0004*/ 	.word	0x00000082


	//----- nvinfo : EIATTR_KPARAM_INFO
	.align		4
.L_1353:
        /*0008*/ 	.byte	0x04, 0x17
        /*000a*/ 	.short	(.L_1355 - .L_1354)
.L_1354:
        /*000c*/ 	.word	0x00000000
        /*0010*/ 	.short	0x0002
        /*0012*/ 	.short	0x0010
        /*0014*/ 	.byte	0x00, 0xf0, 0x11, 0x00


	//----- nvinfo : EIATTR_KPARAM_INFO
	.align		4
.L_1355:
        /*0018*/ 	.byte	0x04, 0x17
        /*001a*/ 	.short	(.L_1357 - .L_1356)
.L_1356:
        /*001c*/ 	.word	0x00000000
        /*0020*/ 	.short	0x0001
        /*0022*/ 	.short	0x0008
        /*0024*/ 	.byte	0x00, 0xf5, 0x21, 0x00


	//----- nvinfo : EIATTR_KPARAM_INFO
	.align		4
.L_1357:
        /*0028*/ 	.byte	0x04, 0x17
        /*002a*/ 	.short	(.L_1359 - .L_1358)
.L_1358:
        /*002c*/ 	.word	0x00000000
        /*0030*/ 	.short	0x0000
        /*0032*/ 	.short	0x0000
        /*0034*/ 	.byte	0x00, 0xf5, 0x21, 0x00


	//----- nvinfo : EIATTR_SPARSE_MMA_MASK
	.align		4
.L_1359:
        /*0038*/ 	.byte	0x03, 0x50
        /*003a*/ 	.short	0x0000


	//----- nvinfo : EIATTR_MAXREG_COUNT
	.align		4
        /*003c*/ 	.byte	0x03, 0x1b
        /*003e*/ 	.short	0x00ff


	//----- nvinfo : EIATTR_NUM_BARRIERS
	.align		4
        /*0040*/ 	.byte	0x02, 0x4c
        /*0042*/ 	.byte	0x01
	.zero		1


	//----- nvinfo : EIATTR_MERCURY_ISA_VERSION
	.align		4
        /*0044*/ 	.byte	0x03, 0x5f
        /*0046*/ 	.short	0x0101


	//----- nvinfo : EIATTR_COOP_GROUP_MASK_REGIDS
	.align		4
        /*0048*/ 	.byte	0x04, 0x29
        /*004a*/ 	.short	(.L_1361 - .L_1360)


	//   ....[0]....
.L_1360:
        /*004c*/ 	.word	0xffffffff


	//   ....[1]....
        /*0050*/ 	.word	0xffffffff


	//   ....[2]....
        /*0054*/ 	.word	0xffffffff


	//   ....[3]....
        /*0058*/ 	.word	0xffffffff


	//   ....[4]....
        /*005c*/ 	.word	0xffffffff


	//   ....[5]....
        /*0060*/ 	.word	0xffffffff


	//   ....[6]....
        /*0064*/ 	.word	0xffffffff


	//   ....[7]....
        /*0068*/ 	.word	0xffffffff


	//   ....[8]....
        /*006c*/ 	.word	0xffffffff


	//   ....[9]....
        /*0070*/ 	.word	0xffffffff


	//   ....[10]....
        /*0074*/ 	.word	0xffffffff


	//   ....[11]....
        /*0078*/ 	.word	0xffffffff


	//   ....[12]....
        /*007c*/ 	.word	0xffffffff


	//   ....[13]....
        /*0080*/ 	.word	0xffffffff


	//   ....[14]....
        /*0084*/ 	.word	0x0500000c


	//   ....[15]....
        /*0088*/ 	.word	0x0500000c


	//   ....[16]....
        /*008c*/ 	.word	0x0500000c


	//   ....[17]....
        /*0090*/ 	.word	0x0500000c


	//   ....[18]....
        /*0094*/ 	.word	0x0500000c


	//   ....[19]....
        /*0098*/ 	.word	0x0500000c


	//   ....[20]....
        /*009c*/ 	.word	0x0500000c


	//   ....[21]....
        /*00a0*/ 	.word	0x0500000c


	//   ....[22]....
        /*00a4*/ 	.word	0x0500000c


	//   ....[23]....
        /*00a8*/ 	.word	0x0500000c


	//----- nvinfo : EIATTR_COOP_GROUP_INSTR_OFFSETS
	.align		4
.L_1361:
        /*00ac*/ 	.byte	0x04, 0x28
        /*00ae*/ 	.short	(.L_1363 - .L_1362)


	//   ....[0]....
.L_1362:
        /*00b0*/ 	.word	0x000001b0


	//   ....[1]....
        /*00b4*/ 	.word	0x000001c0


	//   ....[2]....
        /*00b8*/ 	.word	0x00000220


	//   ....[3]....
        /*00bc*/ 	.word	0x000002a0


	//   ....[4]....
        /*00c0*/ 	.word	0x00000300


	//   ....[5]....
        /*00c4*/ 	.word	0x00000310


	//   ....[6]....
        /*00c8*/ 	.word	0x00000330


	//   ....[7]....
        /*00cc*/ 	.word	0x00000340


	//   ....[8]....
        /*00d0*/ 	.word	0x00000380


	//   ....[9]....
        /*00d4*/ 	.word	0x00000390


	//   ....[10]....
        /*00d8*/ 	.word	0x000003d0


	//   ....[11]....
        /*00dc*/ 	.word	0x000003e0


	//   ....[12]....
        /*00e0*/ 	.word	0x00000420


	//   ....[13]....
        /*00e4*/ 	.word	0x00000430


	//   ....[14]....
        /*00e8*/ 	.word	0x00000510


	//   ....[15]....
        /*00ec*/ 	.word	0x00000560


	//   ....[16]....
        /*00f0*/ 	.word	0x000005d0


	//   ....[17]....
        /*00f4*/ 	.word	0x00000620


	//   ....[18]....
        /*00f8*/ 	.word	0x00000690


	//   ....[19]....
        /*00fc*/ 	.word	0x000006e0


	//   ....[20]....
        /*0100*/ 	.word	0x00000750


	//   ....[21]....
        /*0104*/ 	.word	0x000007a0


	//   ....[22]....
        /*0108*/ 	.word	0x00000810


	//   ....[23]....
        /*010c*/ 	.word	0x00000860


	//----- nvinfo : EIATTR_VRC_CTA_INIT_COUNT
	.align		4
.L_1363:
        /*0110*/ 	.byte	0x02, 0x4a
	.zero		1
	.zero		1


	//----- nvinfo : EIATTR_EXIT_INSTR_OFFSETS
	.align		4
        /*0114*/ 	.byte	0x04, 0x1c
        /*0116*/ 	.short	(.L_1365 - .L_1364)


	//   ....[0]....
.L_1364:
        /*0118*/ 	.word	0x00000470


	//   ....[1]....
        /*011c*/ 	.word	0x000004b0


	//----- nvinfo : EIATTR_CRS_STACK_SIZE
	.align		4
.L_1365:
        /*0120*/ 	.byte	0x04, 0x1e
        /*0122*/ 	.short	(.L_1367 - .L_1366)
.L_1366:
        /*0124*/ 	.word	0x00000000


	//----- nvinfo : EIATTR_CBANK_PARAM_SIZE
	.align		4
.L_1367:
        /*0128*/ 	.byte	0x03, 0x19
        /*012a*/ 	.short	0x0014


	//----- nvinfo : EIATTR_PARAM_CBANK
	.align		4
        /*012c*/ 	.byte	0x04, 0x0a
        /*012e*/ 	.short	(.L_1369 - .L_1368)
	.align		4
.L_1368:
        /*0130*/ 	.word	index@(.nv.constant0._Z7reduce5IdLj256EEvPT_S1_j)
        /*0134*/ 	.short	0x0380
        /*0136*/ 	.short	0x0014


	//----- nvinfo : EIATTR_SW_WAR
	.align		4
.L_1369:
        /*0138*/ 	.byte	0x04, 0x36
        /*013a*/ 	.short	(.L_1371 - .L_1370)
.L_1370:
        /*013c*/ 	.word	0x00000008
.L_1371:


//--------------------- .nv.info._Z7reduce5IdLj512EEvPT_S1_j --------------------------
	.section	.nv.info._Z7reduce5IdLj512EEvPT_S1_j,"",@"SHT_CUDA_INFO"
	.sectionflags	@""
	.align	4


	//----- nvinfo : EIATTR_CUDA_API_VERSION
	.align		4
        /*0000*/ 	.byte	0x04, 0x37
        /*0002*/ 	.short	(.L_1373 - .L_1372)
.L_1372:
        /*0004*/ 	.word	0x00000082


	//----- nvinfo : EIATTR_KPARAM_INFO
	.align		4
.L_1373:
        /*0008*/ 	.byte	0x04, 0x17
        /*000a*/ 	.short	(.L_1375 - .L_1374)
.L_1374:
        /*000c*/ 	.word	0x00000000
        /*0010*/ 	.short	0x0002
        /*0012*/ 	.short	0x0010
        /*0014*/ 	.byte	0x00, 0xf0, 0x11, 0x00


	//----- nvinfo : EIATTR_KPARAM_INFO
	.align		4
.L_1375:
        /*0018*/ 	.byte	0x04, 0x17
        /*001a*/ 	.short	(.L_1377 - .L_1376)
.L_1376:
        /*001c*/ 	.word	0x00000000
        /*0020*/ 	.short	0x0001
        /*0022*/ 	.short	0x0008
        /*0024*/ 	.byte	0x00, 0xf5, 0x21, 0x00


	//----- nvinfo : EIATTR_KPARAM_INFO
	.align		4
.L_1377:
        /*0028*/ 	.byte	0x04, 0x17
        /*002a*/ 	.short	(.L_1379 - .L_1378)
.L_1378:
        /*002c*/ 	.word	0x00000000
        /*0030*/ 	.short	0x0000
        /*0032*/ 	.short	0x0000
        /*0034*/ 	.byte	0x00, 0xf5, 0x21, 0x00


	//----- nvinfo : EIATTR_SPARSE_MMA_MASK
	.align		4
.L_1379:
        /*0038*/ 	.byte	0x03, 0x50
        /*003a*/ 	.short	0x0000


	//----- nvinfo : EIATTR_MAXREG_COUNT
	.align		4
        /*003c*/ 	.byte	0x03, 0x1b
        /*003e*/ 	.short	0x00ff


	//----- nvinfo : EIATTR_NUM_BARRIERS
	.align		4
        /*0040*/ 	.byte	0x02, 0x4c
        /*0042*/ 	.byte	0x01
	.zero		1


	//----- nvinfo : EIATTR_MERCURY_ISA_VERSION
	.align		4
        /*0044*/ 	.byte	0x03, 0x5f
        /*0046*/ 	.short	0x0101


	//----- nvinfo : EIATTR_COOP_GROUP_MASK_REGIDS
	.align		4
        /*0048*/ 	.byte	0x04, 0x29
        /*004a*/ 	.short	(.L_1381 - .L_1380)


	//   ....[0]....
.L_1380:
        /*004c*/ 	.word	0xffffffff


	//   ....[1]....
        /*0050*/ 	.word	0xffffffff


	//   ....[2]....
        /*0054*/ 	.word	0xffffffff


	//   ....[3]....
        /*0058*/ 	.word	0xffffffff


	//   ....[4]....
        /*005c*/ 	.word	0xffffffff


	//   ....[5]....
        /*0060*/ 	.word	0xffffffff


	//   ....[6]....
        /*0064*/ 	.word	0xffffffff


	//   ....[7]....
        /*0068*/ 	.word	0xffffffff


	//   ....[8]....
        /*006c*/ 	.word	0xffffffff


	//   ....[9]....
        /*0070*/ 	.word	0xffffffff


	//   ....[10]....
        /*0074*/ 	.word	0xffffffff


	//   ....[11]....
        /*0078*/ 	.word	0xffffffff


	//   ....[12]....
        /*007c*/ 	.word	0xffffffff


	//   ....[13]....
        /*0080*/ 	.word	0xffffffff


	//   ....[14]....
        /*0084*/ 	.word	0x0500000c


	//   ....[15]....
        /*0088*/ 	.word	0x0500000c


	//   ....[16]....
        /*008c*/ 	.word	0x0500000c


	//   ....[17]....
        /*0090*/ 	.word	0x0500000c


	//   ....[18]....
        /*0094*/ 	.word	0x0500000c


	//   ....[19]....
        /*0098*/ 	.word	0x0500000c


	//   ....[20]....
        /*009c*/ 	.word	0x0500000c


	//   ....[21]....
        /*00a0*/ 	.word	0x0500000c


	//   ....[22]....
        /*00a4*/ 	.word	0x0500000c


	//   ....[23]....
        /*00a8*/ 	.word	0x0500000c


	//----- nvinfo : EIATTR_COOP_GROUP_INSTR_OFFSETS
	.align		4
.L_1381:
        /*00ac*/ 	.byte	0x04, 0x28
        /*00ae*/ 	.short	(.L_1383 - .L_1382)


	//   ....[0]....
.L_1382:
        /*00b0*/ 	.word	0x000001d0


	//   ....[1]....
        /*00b4*/ 	.word	0x00000210


	//   ....[2]....
        /*00b8*/ 	.word	0x00000270


	//   ....[3]....
        /*00bc*/ 	.word	0x000002f0


	//   ....[4]....
        /*00c0*/ 	.word	0x00000350


	//   ....[5]....
        /*00c4*/ 	.word	0x00000360


	//   ....[6]....
        /*00c8*/ 	.word	0x00000380


	//   ....[7]....
        /*00cc*/ 	.word	0x00000390


	//   ....[8]....
        /*00d0*/ 	.word	0x000003d0


	//   ....[9]....
        /*00d4*/ 	.word	0x000003e0


	//   ....[10]....
        /*00d8*/ 	.word	0x00000420


	//   ....[11]....
        /*00dc*/ 	.word	0x00000430


	//   ....[12]....
        /*00e0*/ 	.word	0x00000470


	//   ....[13]....
        /*00e4*/ 	.word	0x00000480


	//   ....[14]....
        /*00e8*/ 	.word	0x00000560


	//   ....[15]....
        /*00ec*/ 	.word	0x000005b0


	//   ....[16]....
        /*00f0*/ 	.word	0x00000620


	//   ....[17]....
        /*00f4*/ 	.word	0x00000670


	//   ....[18]....
        /*00f8*/ 	.word	0x000006e0


	//   ....[19]....
        /*00fc*/ 	.word	0x00000730


	//   ....[20]....
        /*0100*/ 	.word	0x000007a0


	//   ....[21]....
        /*0104*/ 	.word	0x000007f0


	//   ....[22]....
        /*0108*/ 	.word	0x00000860


	//   ....[23]....
        /*010c*/ 	.word	0x000008b0


	//----- nvinfo : EIATTR_VRC_CTA_INIT_COUNT
	.align		4
.L_1383:
        /*0110*/ 	.byte	0x02, 0x4a
	.zero		1
	.zero		1


	//----- nvinfo : EIATTR_EXIT_INSTR_OFFSETS
	.align		4
        /*0114*/ 	.byte	0x04, 0x1c
        /*0116*/ 	.short	(.L_1385 - .L_1384)


	//   ....[0]....
.L_1384:
        /*0118*/ 	.word	0x000004c0


	//   ....[1]....
        /*011c*/ 	.word	0x00000500


	//----- nvinfo : EIATTR_CRS_STACK_SIZE
	.align		4
.L_1385:
        /*0120*/ 	.byte	0x04, 0x1e
        /*0122*/ 	.short	(.L_1387 - .L_1386)
.L_1386:
        /*0124*/ 	.word	0x00000000


	//----- nvinfo : EIATTR_CBANK_PARAM_SIZE
	.align		4
.L_1387:
        /*0128*/ 	.byte	0x03, 0x19
        /*012a*/ 	.short	0x0014


	//----- nvinfo : EIATTR_PARAM_CBANK
	.align		4
        /*012c*/ 	.byte	0x04, 0x0a
        /*012e*/ 	.short	(.L_1389 - .L_1388)
	.align		4
.L_1388:
        /*0130*/ 	.word	index@(.nv.constant0._Z7reduce5IdLj512EEvPT_S1_j)
        /*0134*/ 	.short	0x0380
        /*0136*/ 	.short	0x0014


	//----- nvinfo : EIATTR_SW_WAR
	.align		4
.L_1389:
        /*0138*/ 	.byte	0x04, 0x36
        /*013a*/ 	.short	(.L_1391 - .L_1390)
.L_1390:
        /*013c*/ 	.word	0x00000008
.L_1391:


//--------------------- .nv.info._Z7reduce4IdLj1EEvPT_S1_j --------------------------
	.section	.nv.info._Z7reduce4IdLj1EEvPT_S1_j,"",@"SHT_CUDA_INFO"
	.sectionflags	@""
	.align	4


	//----- nvinfo : EIATTR_CUDA_API_VERSION
	.align		4
        /*0000*/ 	.byte	0x04, 0x37
        /*0002*/ 	.short	(.L_1393 - .L_1392)
.L_1392:
        /*0004*/ 	.word	0x00000082


	//----- nvinfo : EIATTR_KPARAM_INFO
	.align		4
.L_1393:
        /*0008*/ 	.byte	0x04, 0x17
        /*000a*/ 	.short	(.L_1395 - .L_1394)
.L_1394:
        /*000c*/ 	.word	0x00000000
        /*0010*/ 	.short	0x0002
        /*0012*/ 	.short	0x0010
        /*0014*/ 	.byte	0x00, 0xf0, 0x11, 0x00


	//----- nvinfo : EIATTR_KPARAM_INFO
	.align		4
.L_1395:
        /*0018*/ 	.byte	0x04, 0x17
        /*001a*/ 	.short	(.L_1397 - .L_1396)
.L_1396:
        /*001c*/ 	.word	0x00000000
        /*0020*/ 	.short	0x0001
        /*0022*/ 	.short	0x0008
        /*0024*/ 	.byte	0x00, 0xf5, 0x21, 0x00


	//----- nvinfo : EIATTR_KPARAM_INFO
	.align		4
.L_1397:
        /*0028*/ 	.byte	0x04, 0x17
        /*002a*/ 	.short	(.L_1399 - .L_1398)
.L_1398:
        /*002c*/ 	.word	0x00000000
        /*0030*/ 	.short	0x0000
        /*0032*/ 	.short	0x0000
        /*0034*/ 	.byte	0x00, 0xf5, 0x21, 0x00


	//----- nvinfo : EIATTR_SPARSE_MMA_MASK
	.align		4
.L_1399:
        /*0038*/ 	.byte	0x03, 0x50
        /*003a*/ 	.short	0x0000


	//----- nvinfo : EIATTR_MAXREG_COUNT
	.align		4
        /*003c*/ 	.byte	0x03, 0x1b
        /*003e*/ 	.short	0x00ff


	//----- nvinfo : EIATTR_NUM_BARRIERS
	.align		4
        /*0040*/ 	.byte	0x02, 0x4c
        /*0042*/ 	.byte	0x01
	.zero		1


	//----- nvinfo : EIATTR_MERCURY_ISA_VERSION
	.align		4
        /*0044*/ 	.byte	0x03, 0x5f
        /*0046*/ 	.short	0x0101


	//----- nvinfo : EIATTR_COOP_GROUP_MASK_REGIDS
	.align		4
        /*0048*/ 	.byte	0x04, 0x29
        /*004a*/ 	.short	(.L_1401 - .L_1400)


	//   ....[0]....
.L_1400:
        /*004c*/ 	.word	0xffffffff


	//   ....[1]....
        /*0050*/ 	.word	0xffffffff


	//   ....[2]....
        /*0054*/ 	.word	0xffffffff


	//   ....[3]....
        /*0058*/ 	.word	0xffffffff


	//   ....[4]....
        /*005c*/ 	.word	0xffffffff


	//   ....[5]....
        /*0060*/ 	.word	0xffffffff


	//   ....[6]....
        /*0064*/ 	.word	0xffffffff


	//   ....[7]....
        /*0068*/ 	.word	0xffffffff


	//   ....[8]....
        /*006c*/ 	.word	0xffffffff


	//   ....[9]....
        /*0070*/ 	.word	0xffffffff


	//   ....[10]....
        /*0074*/ 	.word	0xffffffff


	//   ....[11]....
        /*0078*/ 	.word	0xffffffff


	//   ....[12]....
        /*007c*/ 	.word	0x0500000c


	//   ....[13]....
        /*0080*/ 	.word	0x0500000c


	//   ....[14]....
        /*0084*/ 	.word	0x0500000c


	//   ....[15]....
        /*0088*/ 	.word	0x0500000c


	//   ....[16]....
        /*008c*/ 	.word	0x0500000c


	//   ....[17]....
        /*0090*/ 	.word	0x0500000c


	//   ....[18]....
        /*0094*/ 	.word	0x0500000c


	//   ....[19]....
        /*0098*/ 	.word	0x0500000c


	//   ....[20]....
        /*009c*/ 	.word	0x0500000c


	//   ....[21]....
        /*00a0*/ 	.word	0x0500000c


	//----- nvinfo : EIATTR_COOP_GROUP_INSTR_OFFSETS
	.align		4
.L_1401:
        /*00a4*/ 	.byte	0x04, 0x28
        /*00a6*/ 	.short	(.L_1403 - .L_1402)


	//   ....[0]....
.L_1402:
        /*00a8*/ 	.word	0x00000200


	//   ....[1]....
        /*00ac*/ 	.word	0x00000290


	//   ....[2]....
        /*00b0*/ 	.word	0x00000310


	//   ....[3]....
        /*00b4*/ 	.word	0x00000320


	//   ....[4]....
        /*00b8*/ 	.word	0x00000340


	//   ....[5]....
        /*00bc*/ 	.word	0x00000350


	//   ....[6]....
        /*00c0*/ 	.word	0x00000390


	//   ....[7]....
        /*00c4*/ 	.word	0x000003a0


	//   ....[8]....
        /*00c8*/ 	.word	0x000003e0


	//   ....[9]....
        /*00cc*/ 	.word	0x000003f0


	//   ....[10]....
        /*00d0*/ 	.word	0x00000410


	//   ....[11]....
        /*00d4*/ 	.word	0x00000420


	//   ....[12]....
        /*00d8*/ 	.word	0x00000500


	//   ....[13]....
        /*00dc*/ 	.word	0x00000550


	//   ....[14]....
        /*00e0*/ 	.word	0x000005c0


	//   ....[15]....
        /*00e4*/ 	.word	0x00000610


	//   ....[16]....
        /*00e8*/ 	.word	0x00000680


	//   ....[17]....
        /*00ec*/ 	.word	0x000006d0


	//   ....[18]....
        /*00f0*/ 	.word	0x00000740


	//   ....[19]....
        /*00f4*/ 	.word	0x00000790


	//   ....[20]....
        /*00f8*/ 	.word	0x00000800


	//   ....[21]....
        /*00fc*/ 	.word	0x00000850


	//----- nvinfo : EIATTR_VRC_CTA_INIT_COUNT
	.align		4
.L_1403:
        /*0100*/ 	.byte	0x02, 0x4a
	.zero		1
	.zero		1


	//----- nvinfo : EIATTR_EXIT_INSTR_OFFSETS
	.align		4
        /*0104*/ 	.byte	0x04, 0x1c
        /*0106*/ 	.short	(.L_1405 - .L_1404)


	//   ....[0]....
.L_1404:
        /*0108*/ 	.word	0x00000460


	//   ....[1]....
        /*010c*/ 	.word	0x000004a0


	//----- nvinfo : EIATTR_CRS_STACK_SIZE
	.align		4
.L_1405:
        /*0110*/ 	.byte	0x04, 0x1e
        /*0112*/ 	.short	(.L_1407 - .L_1406)
.L_1406:
        /*0114*/ 	.word	0x00000000


	//----- nvinfo : EIATTR_CBANK_PARAM_SIZE
	.align		4
.L_1407:
        /*0118*/ 	.byte	0x03, 0x19
        /*011a*/ 	.short	0x0014


	//----- nvinfo : EIATTR_PARAM_CBANK
	.align		4
        /*011c*/ 	.byte	0x04, 0x0a
        /*011e*/ 	.short	(.L_1409 - .L_1408)
	.align		4
.L_1408:
        /*0120*/ 	.word	index@(.nv.constant0._Z7reduce4IdLj1EEvPT_S1_j)
        /*0124*/ 	.short	0x0380
        /*0126*/ 	.short	0x0014


	//----- nvinfo : EIATTR_SW_WAR
	.align		4
.L_1409:
        /*0128*/ 	.byte	0x04, 0x36
        /*012a*/ 	.short	(.L_1411 - .L_1410)
.L_1410:
        /*012c*/ 	.word	0x00000008
.L_1411:


//--------------------- .nv.info._Z7reduce4IdLj2EEvPT_S1_j --------------------------
	.section	.nv.info._Z7reduce4IdLj2EEvPT_S1_j,"",@"SHT_CUDA_INFO"
	.sectionflags	@""
	.align	4


	//----- nvinfo : EIATTR_CUDA_API_VERSION
	.align		4
        /*0000*/ 	.byte	0x04, 0x37
        /*0002*/ 	.short	(.L_1413 - .L_1412)
.L_1412:
        /*0004*/ 	.word	0x00000082


	//----- nvinfo : EIATTR_KPARAM_INFO
	.align		4
.L_1413:
        /*0008*/ 	.byte	0x04, 0x17
        /*000a*/ 	.short	(.L_1415 - .L_1414)
.L_1414:
        /*000c*/ 	.word	0x00000000
        /*0010*/ 	.short	0x0002
        /*0012*/ 	.short	0x0010
        /*0014*/ 	.byte	0x00, 0xf0, 0x11, 0x00


	//----- nvinfo : EIATTR_KPARAM_INFO
	.align		4
.L_1415:
        /*0018*/ 	.byte	0x04, 0x17
        /*001a*/ 	.short	(.L_1417 - .L_1416)
.L_1416:
        /*001c*/ 	.word	0x00000000
        /*0020*/ 	.short	0x0001
        /*0022*/ 	.short	0x0008
        /*0024*/ 	.byte	0x00, 0xf5, 0x21, 0x00


	//----- nvinfo : EIATTR_KPARAM_INFO
	.align		4
.L_1417:
        /*0028*/ 	.byte	0x04, 0x17
        /*002a*/ 	.short	(.L_1419 - .L_1418)
.L_1418:
        /*002c*/ 	.word	0x00000000
        /*0030*/ 	.short	0x0000
        /*0032*/ 	.short	0x0000
        /*0034*/ 	.byte	0x00, 0xf5, 0x21, 0x00


	//----- nvinfo : EIATTR_SPARSE_MMA_MASK
	.align		4
.L_1419:
        /*0038*/ 	.byte	0x03, 0x50
        /*003a*/ 	.short	0x0000


	//----- nvinfo : EIATTR_MAXREG_COUNT
	.align		4
        /*003c*/ 	.byte	0x03, 0x1b
        /*003e*/ 	.short	0x00ff


	//----- nvinfo : EIATTR_NUM_BARRIERS
	.align		4
        /*0040*/ 	.byte	0x02, 0x4c
        /*0042*/ 	.byte	0x01
	.zero		1


	//----- nvinfo : EIATTR_MERCURY_ISA_VERSION
	.align		4
        /*0044*/ 	.byte	0x03, 0x5f
        /*0046*/ 	.short	0x0101


	//----- nvinfo : EIATTR_COOP_GROUP_MASK_REGIDS
	.align		4
        /*0048*/ 	.byte	0x04, 0x29
        /*004a*/ 	.short	(.L_1421 - .L_1420)


	//   ....[0]....
.L_1420:
        /*004c*/ 	.word	0xffffffff


	//   ....[1]....
        /*0050*/ 	.word	0xffffffff


	//   ....[2]....
        /*0054*/ 	.word	0xffffffff


	//   ....[3]....
        /*0058*/ 	.word	0xffffffff


	//   ....[4]....
        /*005c*/ 	.word	0xffffffff


	//   ....[5]....
        /*0060*/ 	.word	0xffffffff


	//   ....[6]....
        /*0064*/ 	.word	0xffffffff


	//   ....[7]....
        /*0068*/ 	.word	0xffffffff


	//   ....[8]....
        /*006c*/ 	.word	0xffffffff


	//   ....[9]....
        /*0070*/ 	.word	0xffffffff


	//   ....[10]....
        /*0074*/ 	.word	0xffffffff


	//   ....[11]....
        /*0078*/ 	.word	0xffffffff


	//   ....[12]....
        /*007c*/ 	.word	0x0500000c


	//   ....[13]....
        /*0080*/ 	.word	0x0500000c


	//   ....[14]....
        /*0084*/ 	.word	0x0500000c


	//   ....[15]....
        /*0088*/ 	.word	0x0500000c


	//   ....[16]....
        /*008c*/ 	.word	0x0500000c


	//   ....[17]....
        /*0090*/ 	.word	0x0500000c


	//   ....[18]....
        /*0094*/ 	.word	0x0500000c


	//   ....[19]....
        /*0098*/ 	.word	0x0500000c


	//   ....[20]....
        /*009c*/ 	.word	0x0500000c


	//   ....[21]....
        /*00a0*/ 	.word	0x0500000c


	//----- nvinfo : EIATTR_COOP_GROUP_INSTR_OFFSETS
	.align		4
.L_1421:
        /*00a4*/ 	.byte	0x04, 0x28
        /*00a6*/ 	.short	(.L_1423 - .L_1422)


	//   ....[0]....
.L_1422:
        /*00a8*/ 	.word	0x00000200


	//   ....[1]....
        /*00ac*/ 	.word	0x00000290


	//   ....[2]....
        /*00b0*/ 	.word	0x00000310


	//   ....[3]....
        /*00b4*/ 	.word	0x00000320


	//   ....[4]....
        /*00b8*/ 	.word	0x00000340


	//   ....[5]....
        /*00bc*/ 	.word	0x00000350


	//   ....[6]....
        /*00c0*/ 	.word	0x00000390


	//   ....[7]....
        /*00c4*/ 	.word	0x000003a0


	//   ....[8]....
        /*00c8*/ 	.word	0x000003e0


	//   ....[9]....
        /*00cc*/ 	.word	0x000003f0


	//   ....[10]....
        /*00d0*/ 	.word	0x00000410


	//   ....[11]....
        /*00d4*/ 	.word	0x00000420


	//   ....[12]....
        /*00d8*/ 	.word	0x00000500


	//   ....[13]....
        /*00dc*/ 	.word	0x00000550


	//   ....[14]....
        /*00e0*/ 	.word	0x000005c0


	//   ....[15]....
        /*00e4*/ 	.word	0x00000610


	//   ....[16]....
        /*00e8*/ 	.word	0x00000680


	//   ....[17]....
        /*00ec*/ 	.word	0x000006d0


	//   ....[18]....
        /*00f0*/ 	.word	0x00000740


	//   ....[19]....
        /*00f4*/ 	.word	0x00000790


	//   ....[20]....
        /*00f8*/ 	.word	0x00000800


	//   ....[21]....
        /*00fc*/ 	.word	0x00000850


	//----- nvinfo : EIATTR_VRC_CTA_INIT_COUNT
	.align		4
.L_1423:
        /*0100*/ 	.byte	0x02, 0x4a
	.zero		1
	.zero		1


	//----- nvinfo : EIATTR_EXIT_INSTR_OFFSETS
	.align		4
        /*0104*/ 	.byte	0x04, 0x1c
        /*0106*/ 	.short	(.L_1425 - .L_1424)


	//   ....[0]....
.L_1424:
        /*0108*/ 	.word	0x00000460


	//   ....[1]....
        /*010c*/ 	.word	0x000004a0


	//----- nvinfo : EIATTR_CRS_STACK_SIZE
	.align		4
.L_1425:
        /*0110*/ 	.byte	0x04, 0x1e
        /*0112*/ 	.short	(.L_1427 - .L_1426)
.L_1426:
        /*0114*/ 	.word	0x00000000


	//----- nvinfo : EIATTR_CBANK_PARAM_SIZE
	.align		4
.L_1427:
        /*0118*/ 	.byte	0x03, 0x19
        /*011a*/ 	.short	0x0014


	//----- nvinfo : EIATTR_PARAM_CBANK
	.align		4
        /*011c*/ 	.byte	0x04, 0x0a
        /*011e*/ 	.short	(.L_1429 - .L_1428)
	.align		4
.L_1428:
        /*0120*/ 	.word	index@(.nv.constant0._Z7reduce4IdLj2EEvPT_S1_j)
        /*0124*/ 	.short	0x0380
        /*0126*/ 	.short	0x0014


	//----- nvinfo : EIATTR_SW_WAR
	.align		4
.L_1429:
        /*0128*/ 	.byte	0x04, 0x36
        /*012a*/ 	.short	(.L_1431 - .L_1430)
.L_1430:
        /*012c*/ 	.word	0x00000008
.L_1431:


//--------------------- .nv.info._Z7reduce4IdLj4EEvPT_S1_j --------------------------
	.section	.nv.info._Z7reduce4IdLj4EEvPT_S1_j,"",@"SHT_CUDA_INFO"
	.sectionflags	@""
	.align	4


	//----- nvinfo : EIATTR_CUDA_API_VERSION
	.align		4
        /*0000*/ 	.byte	0x04, 0x37
        /*0002*/ 	.short	(.L_1433 - .L_1432)
.L_1432:
        /*0004*/ 	.word	0x00000082


	//----- nvinfo : EIATTR_KPARAM_INFO
	.align		4
.L_1433:
        /*0008*/ 	.byte	0x04, 0x17
        /*000a*/ 	.short	(.L_1435 - .L_1434)
.L_1434:
        /*000c*/ 	.word	0x00000000
        /*0010*/ 	.short	0x0002
        /*0012*/ 	.short	0x0010
        /*0014*/ 	.byte	0x00, 0xf0, 0x11, 0x00


	//----- nvinfo : EIATTR_KPARAM_INFO
	.align		4
.L_1435:
        /*0018*/ 	.byte	0x04, 0x17
        /*001a*/ 	.short	(.L_1437 - .L_1436)
.L_1436:
        /*001c*/ 	.word	0x00000000
        /*0020*/ 	.short	0x0001
        /*0022*/ 	.short	0x0008
        /*0024*/ 	.byte	0x00, 0xf5, 0x21, 0x00


	//----- nvinfo : EIATTR_KPARAM_INFO
	.align		4
.L_1437:
        /*0028*/ 	.byte	0x04, 0x17
        /*002a*/ 	.short	(.L_1439 - .L_1438)
.L_1438:
        /*002c*/ 	.word	0x00000000
        /*0030*/ 	.short	0x0000
        /*0032*/ 	.short	0x0000
        /*0034*/ 	.byte	0x00, 0xf5, 0x21, 0x00


	//----- nvinfo : EIATTR_SPARSE_MMA_MASK
	.align		4
.L_1439:
        /*0038*/ 	.byte	0x03, 0x50
        /*003a*/ 	.short	0x0000


	//----- nvinfo : EIATTR_MAXREG_COUNT
	.align		4
        /*003c*/ 	.byte	0x03, 0x1b
        /*003e*/ 	.short	0x00ff


	//----- nvinfo : EIATTR_NUM_BARRIERS
	.align		4
        /*0040*/ 	.byte	0x02, 0x4c
        /*0042*/ 	.byte	0x01
	.zero		1


	//----- nvinfo : EIATTR_MERCURY_ISA_VERSION
	.align		4
        /*0044*/ 	.byte	0x03, 0x5f
        /*0046*/ 	.short	0x0101


	//----- nvinfo : EIATTR_COOP_GROUP_MASK_REGIDS
	.align		4
        /*0048*/ 	.byte	0x04, 0x29
        /*004a*/ 	.short	(.L_1441 - .L_1440)


	//   ....[0]....
.L_1440:
        /*004c*/ 	.word	0xffffffff


	//   ....[1]....
        /*0050*/ 	.word	0xffffffff


	//   ....[2]....
        /*0054*/ 	.word	0xffffffff


	//   ....[3]....
        /*0058*/ 	.word	0xffffffff


	//   ....[4]....
        /*005c*/ 	.word	0xffffffff


	//   ....[5]....
        /*0060*/ 	.word	0xffffffff


	//   ....[6]....
        /*0064*/ 	.word	0xffffffff


	//   ....[7]....
        /*0068*/ 	.word	0xffffffff


	//   ....[8]....
        /*006c*/ 	.word	0xffffffff


	//   ....[9]....
        /*0070*/ 	.word	0xffffffff


	//   ....[10]....
        /*0074*/ 	.word	0xffffffff


	//   ....[11]....
        /*0078*/ 	.word	0xffffffff


	//   ....[12]....
        /*007c*/ 	.word	0x0500000c


	//   ....[13]....
        /*0080*/ 	.word	0x0500000c


	//   ....[14]....
        /*0084*/ 	.word	0x0500000c


	//   ....[15]....
        /*0088*/ 	.word	0x0500000c


	//   ....[16]....
        /*008c*/ 	.word	0x0500000c


	//   ....[17]....
        /*0090*/ 	.word	0x0500000c


	//   ....[18]....
        /*0094*/ 	.word	0x0500000c


	//   ....[19]....
        /*0098*/ 	.word	0x0500000c


	//   ....[20]....
        /*009c*/ 	.word	0x0500000c


	//   ....[21]....
        /*00a0*/ 	.word	0x0500000c


	//----- nvinfo : EIATTR_COOP_GROUP_INSTR_OFFSETS
	.align		4
.L_1441:
        /*00a4*/ 	.byte	0x04, 0x28
        /*00a6*/ 	.short	(.L_1443 - .L_1442)


	//   ....[0]....
.L_1442:
        /*00a8*/ 	.word	0x00000200


	//   ....[1]....
        /*00ac*/ 	.word	0x00000290


	//   ....[2]....
        /*00b0*/ 	.word	0x00000310


	//   ....[3]....
        /*00b4*/ 	.word	0x00000320


	//   ....[4]....
        /*00b8*/ 	.word	0x00000340


	//   ....[5]....
        /*00bc*/ 	.word	0x00000350


	//   ....[6]....
        /*00c0*/ 	.word	0x00000390


	//   ....[7]....
        /*00c4*/ 	.word	0x000003a0


	//   ....[8]....
        /*00c8*/ 	.word	0x000003e0


	//   ....[9]....
        /*00cc*/ 	.word	0x000003f0


	//   ....[10]....
        /*00d0*/ 	.word	0x00000410


	//   ....[11]....
        /*00d4*/ 	.word	0x00000420


	//   ....[12]....
        /*00d8*/ 	.word	0x00000500


	//   ....[13]....
        /*00dc*/ 	.word	0x00000550


	//   ....[14]....
        /*00e0*/ 	.word	0x000005c0


	//   ....[15]....
        /*00e4*/ 	.word	0x00000610


	//   ....[16]....
        /*00e8*/ 	.word	0x00000680


	//   ....[17]....
        /*00ec*/ 	.word	0x000006d0


	//   ....[18]....
        /*00f0*/ 	.word	0x00000740


	//   ....[19]....
        /*00f4*/ 	.word	0x00000790


	//   ....[20]....
        /*00f8*/ 	.word	0x00000800


	//   ....[21]....
        /*00fc*/ 	.word	0x00000850


	//----- nvinfo : EIATTR_VRC_CTA_INIT_COUNT
	.align		4
.L_1443:
        /*0100*/ 	.byte	0x02, 0x4a
	.zero		1
	.zero		1


	//----- nvinfo : EIATTR_EXIT_INSTR_OFFSETS
	.align		4
        /*0104*/ 	.byte	0x04, 0x1c
        /*0106*/ 	.short	(.L_1445 - .L_1444)


	//   ....[0]....
.L_1444:
        /*0108*/ 	.word	0x00000460


	//   ....[1]....
        /*010c*/ 	.word	0x000004a0


	//----- nvinfo : EIATTR_CRS_STACK_SIZE
	.align		4
.L_1445:
        /*0110*/ 	.byte	0x04, 0x1e
        /*0112*/ 	.short	(.L_1447 - .L_1446)
.L_1446:
        /*0114*/ 	.word	0x00000000


	//----- nvinfo : EIATTR_CBANK_PARAM_SIZE
	.align		4
.L_1447:
        /*0118*/ 	.byte	0x03, 0x19
        /*011a*/ 	.short	0x0014


	//----- nvinfo : EIATTR_PARAM_CBANK
	.align		4
        /*011c*/ 	.byte	0x04, 0x0a
        /*011e*/ 	.short	(.L_1449 - .L_1448)
	.align		4
.L_1448:
        /*0120*/ 	.word	index@(.nv.constant0._Z7reduce4IdLj4EEvPT_S1_j)
        /*0124*/ 	.short	0x0380
        /*0126*/ 	.short	0x0014


	//----- nvinfo : EIATTR_SW_WAR
	.align		4
.L_1449:
        /*0128*/ 	.byte	0x04, 0x36
        /*012a*/ 	.short	(.L_1451 - .L_1450)
.L_1450:
        /*012c*/ 	.word	0x00000008
.L_1451:


//--------------------- .nv.info._Z7reduce4IdLj8EEvPT_S1_j --------------------------
	.section	.nv.info._Z7reduce4IdLj8EEvPT_S1_j,"",@"SHT_CUDA_INFO"
	.sectionflags	@""
	.align	4


	//----- nvinfo : EIATTR_CUDA_API_VERSION
	.align		4
        /*0000*/ 	.byte	0x04, 0x37
        /*0002*/ 	.short	(.L_1453 - .L_1452)
.L_1452:
        /*0004*/ 	.word	0x00000082


	//----- nvinfo : EIATTR_KPARAM_INFO
	.align		4
.L_1453:
        /*0008*/ 	.byte	0x04, 0x17
        /*000a*/ 	.short	(.L_1455 - .L_1454)
.L_1454:
        /*000c*/ 	.word	0x00000000
        /*0010*/ 	.short	0x0002
        /*0012*/ 	.short	0x0010
        /*0014*/ 	.byte	0x00, 0xf0, 0x11, 0x00


	//----- nvinfo : EIATTR_KPARAM_INFO
	.align		4
.L_1455:
        /*0018*/ 	.byte	0x04, 0x17
        /*001a*/ 	.short	(.L_1457 - .L_1456)
.L_1456:
        /*001c*/ 	.word	0x00000000
        /*0020*/ 	.short	0x0001
        /*0022*/ 	.short	0x0008
        /*0024*/ 	.byte	0x00, 0xf5, 0x21, 0x00


	//----- nvinfo : EIATTR_KPARAM_INFO
	.align		4
.L_1457:
        /*0028*/ 	.byte	0x04, 0x17
        /*002a*/ 	.short	(.L_1459 - .L_1458)
.L_1458:
        /*002c*/ 	.word	0x00000000
        /*0030*/ 	.short	0x0000
        /*0032*/ 	.short	0x0000
        /*0034*/ 	.byte	0x00, 0xf5, 0x21, 0x00


	//----- nvinfo : EIATTR_SPARSE_MMA_MASK
	.align		4
.L_1459:
        /*0038*/ 	.byte	0x03, 0x50
        /*003a*/ 	.short	0x0000


	//----- nvinfo : EIATTR_MAXREG_COUNT
	.align		4
        /*003c*/ 	.byte	0x03, 0x1b
        /*003e*/ 	.short	0x00ff


	//----- nvinfo : EIATTR_NUM_BARRIERS
	.align		4
        /*0040*/ 	.byte	0x02, 0x4c
        /*0042*/ 	.byte	0x01
	.zero		1


	//----- nvinfo : EIATTR_MERCURY_ISA_VERSION
	.align		4
        /*0044*/ 	.byte	0x03, 0x5f
        /*0046*/ 	.short	0x0101


	//----- nvinfo : EIATTR_COOP_GROUP_MASK_REGIDS
	.align		4
        /*0048*/ 	.byte	0x04, 0x29
        /*004a*/ 	.short	(.L_1461 - .L_1460)


	//   ....[0]....
.L_1460:
        /*004c*/ 	.word	0xffffffff


	//   ....[1]....
        /*0050*/ 	.word	0xffffffff


	//   ....[2]....
        /*0054*/ 	.word	0xffffffff


	//   ....[3]....
        /*0058*/ 	.word	0xffffffff


	//   ....[4]....
        /*005c*/ 	.word	0xffffffff


	//   ....[5]....
        /*0060*/ 	.word	0xffffffff


	//   ....[6]....
        /*0064*/ 	.word	0xffffffff


	//   ....[7]....
        /*0068*/ 	.word	0xffffffff


	//   ....[8]....
        /*006c*/ 	.word	0xffffffff


	//   ....[9]....
        /*0070*/ 	.word	0xffffffff


	//   ....[10]....
        /*0074*/ 	.word	0xffffffff


	//   ....[11]....
        /*0078*/ 	.word	0xffffffff


	//   ....[12]....
        /*007c*/ 	.word	0x0500000c


	//   ....[13]....
        /*0080*/ 	.word	0x0500000c


	//   ....[14]....
        /*0084*/ 	.word	0x0500000c


	//   ....[15]....
        /*0088*/ 	.word	0x0500000c


	//   ....[16]....
        /*008c*/ 	.word	0x0500000c


	//   ....[17]....
        /*0090*/ 	.word	0x0500000c


	//   ....[18]....
        /*0094*/ 	.word	0x0500000c


	//   ....[19]....
        /*0098*/ 	.word	0x0500000c


	//   ....[20]....
        /*009c*/ 	.word	0x0500000c


	//   ....[21]....
        /*00a0*/ 	.word	0x0500000c


	//----- nvinfo : EIATTR_COOP_GROUP_INSTR_OFFSETS
	.align		4
.L_1461:
        /*00a4*/ 	.byte	0x04, 0x28
        /*00a6*/ 	.short	(.L_1463 - .L_1462)


	//   ....[0]....
.L_1462:
        /*00a8*/ 	.word	0x00000200


	//   ....[1]....
        /*00ac*/ 	.word	0x00000290


	//   ....[2]....
        /*00b0*/ 	.word	0x00000310


	//   ....[3]....
        /*00b4*/ 	.word	0x00000320


	//   ....[4]....
        /*00b8*/ 	.word	0x00000340


	//   ....[5]....
        /*00bc*/ 	.word	0x00000350


	//   ....[6]....
        /*00c0*/ 	.word	0x00000390


	//   ....[7]....
        /*00c4*/ 	.word	0x000003a0


	//   ....[8]....
        /*00c8*/ 	.word	0x000003e0


	//   ....[9]....
        /*00cc*/ 	.word	0x000003f0


	//   ....[10]....
        /*00d0*/ 	.word	0x00000410


	//   ....[11]....
        /*00d4*/ 	.word	0x00000420


	//   ....[12]....
        /*00d8*/ 	.word	0x00000500


	//   ....[13]....
        /*00dc*/ 	.word	0x00000550


	//   ....[14]....
        /*00e0*/ 	.word	0x000005c0


	//   ....[15]....
        /*00e4*/ 	.word	0x00000610


	//   ....[16]....
        /*00e8*/ 	.word	0x00000680


	//   ....[17]....
        /*00ec*/ 	.word	0x000006d0


	//   ....[18]....
        /*00f0*/ 	.word	0x00000740


	//   ....[19]....
        /*00f4*/ 	.word	0x00000790


	//   ....[20]....
        /*00f8*/ 	.word	0x00000800


	//   ....[21]....
        /*00fc*/ 	.word	0x00000850


	//----- nvinfo : EIATTR_VRC_CTA_INIT_COUNT
	.align		4
.L_1463:
        /*0100*/ 	.byte	0x02, 0x4a
	.zero		1
	.zero		1


	//----- nvinfo : EIATTR_EXIT_INSTR_OFFSETS
	.align		4
        /*0104*/ 	.byte	0x04, 0x1c
        /*0106*/ 	.short	(.L_1465 - .L_1464)


	//   ....[0]....
.L_1464:
        /*0108*/ 	.word	0x00000460


	//   ....[1]....
        /*010c*/ 	.word	0x000004a0


	//----- nvinfo : EIATTR_CRS_STACK_SIZE
	.align		4
.L_1465:
        /*0110*/ 	.byte	0x04, 0x1e
        /*0112*/ 	.short	(.L_1467 - .L_1466)
.L_1466:
        /*0114*/ 	.word	0x00000000


	//----- nvinfo : EIATTR_CBANK_PARAM_SIZE
	.align		4
.L_1467:
        /*0118*/ 	.byte	0x03, 0x19
        /*011a*/ 	.short	0x0014


	//----- nvinfo : EIATTR_PARAM_CBANK
	.align		4
        /*011c*/ 	.byte	0x04, 0x0a
        /*011e*/ 	.short	(.L_1469 - .L_1468)
	.align		4
.L_1468:
        /*0120*/ 	.word	index@(.nv.constant0._Z7reduce4IdLj8EEvPT_S1_j)
        /*0124*/ 	.short	0x0380
        /*0126*/ 	.short	0x0014


	//----- nvinfo : EIATTR_SW_WAR
	.align		4
.L_1469:
        /*0128*/ 	.byte	0x04, 0x36
        /*012a*/ 	.short	(.L_1471 - .L_1470)
.L_1470:
        /*012c*/ 	.word	0x00000008
.L_1471:


//--------------------- .nv.info._Z7reduce4IdLj16EEvPT_S1_j --------------------------
	.section	.nv.info._Z7reduce4IdLj16EEvPT_S1_j,"",@"SHT_CUDA_INFO"
	.sectionflags	@""
	.align	4


	//----- nvinfo : EIATTR_CUDA_API_VERSION
	.align		4
        /*0000*/ 	.byte	0x04, 0x37
        /*0002*/ 	.short	(.L_1473 - .L_1472)
.L_1472:
        /*0004*/ 	.word	0x00000082


	//----- nvinfo : EIATTR_KPARAM_INFO
	.align		4
.L_1473:
        /*0008*/ 	.byte	0x04, 0x17
        /*000a*/ 	.short	(.L_1475 - .L_1474)
.L_1474:
        /*000c*/ 	.word	0x00000000
        /*0010*/ 	.short	0x0002
        /*0012*/ 	.short	0x0010
        /*0014*/ 	.byte	0x00, 0xf0, 0x11, 0x00


	//----- nvinfo : EIATTR_KPARAM_INFO
	.align		4
.L_1475:
        /*0018*/ 	.byte	0x04, 0x17
        /*001a*/ 	.short	(.L_1477 - .L_1476)
.L_1476:
        /*001c*/ 	.word	0x00000000
        /*0020*/ 	.short	0x0001
        /*0022*/ 	.short	0x0008
        /*0024*/ 	.byte	0x00, 0xf5, 0x21, 0x00


	//----- nvinfo : EIATTR_KPARAM_INFO
	.align		4
.L_1477:
        /*0028*/ 	.byte	0x04, 0x17
        /*002a*/ 	.short	(.L_1479 - .L_1478)
.L_1478:
        /*002c*/ 	.word	0x00000000
        /*0030*/ 	.short	0x0000
        /*0032*/ 	.short	0x0000
        /*0034*/ 	.byte	0x00, 0xf5, 0x21, 0x00


	//----- nvinfo : EIATTR_SPARSE_MMA_MASK
	.align		4
.L_1479:
        /*0038*/ 	.byte	0x03, 0x50
        /*003a*/ 	.short	0x0000


	//----- nvinfo : EIATTR_MAXREG_COUNT
	.align		4
        /*003c*/ 	.byte	0x03, 0x1b
        /*003e*/ 	.short	0x00ff


	//----- nvinfo : EIATTR_NUM_BARRIERS
	.align		4
        /*0040*/ 	.byte	0x02, 0x4c
        /*0042*/ 	.byte	0x01
	.zero		1


	//----- nvinfo : EIATTR_MERCURY_ISA_VERSION
	.align		4
        /*0044*/ 	.byte	0x03, 0x5f
        /*0046*/ 	.short	0x0101


	//----- nvinfo : EIATTR_COOP_GROUP_MASK_REGIDS
	.align		4
        /*0048*/ 	.byte	0x04, 0x29
        /*004a*/ 	.short	(.L_1481 - .L_1480)


	//   ....[0]....
.L_1480:
        /*004c*/ 	.word	0xffffffff


	//   ....[1]....
        /*0050*/ 	.word	0xffffffff


	//   ....[2]....
        /*0054*/ 	.word	0xffffffff


	//   ....[3]....
        /*0058*/ 	.word	0xffffffff


	//   ....[4]....
        /*005c*/ 	.word	0xffffffff


	//   ....[5]....
        /*0060*/ 	.word	0xffffffff


	//   ....[6]....
        /*0064*/ 	.word	0xffffffff


	//   ....[7]....
        /*0068*/ 	.word	0xffffffff


	//   ....[8]....
        /*006c*/ 	.word	0xffffffff


	//   ....[9]....
        /*0070*/ 	.word	0xffffffff


	//   ....[10]....
        /*0074*/ 	.word	0xffffffff


	//   ....[11]....
        /*0078*/ 	.word	0xffffffff


	//   ....[12]....
        /*007c*/ 	.word	0x0500000c


	//   ....[13]....
        /*0080*/ 	.word	0x0500000c


	//   ....[14]....
        /*0084*/ 	.word	0x0500000c


	//   ....[15]....
        /*0088*/ 	.word	0x0500000c


	//   ....[16]....
        /*008c*/ 	.word	0x0500000c


	//   ....[17]....
        /*0090*/ 	.word	0x0500000c


	//   ....[18]....
        /*0094*/ 	.word	0x0500000c


	//   ....[19]....
        /*0098*/ 	.word	0x0500000c


	//   ....[20]....
        /*009c*/ 	.word	0x0500000c


	//   ....[21]....
        /*00a0*/ 	.word	0x0500000c


	//----- nvinfo : EIATTR_COOP_GROUP_INSTR_OFFSETS
	.align		4
.L_1481:
        /*00a4*/ 	.byte	0x04, 0x28
        /*00a6*/ 	.short	(.L_1483 - .L_1482)


	//   ....[0]....
.L_1482:
        /*00a8*/ 	.word	0x00000200


	//   ....[1]....
        /*00ac*/ 	.word	0x00000290


	//   ....[2]....
        /*00b0*/ 	.word	0x00000310


	//   ....[3]....
        /*00b4*/ 	.word	0x00000320


	//   ....[4]....
        /*00b8*/ 	.word	0x00000340


	//   ....[5]....
        /*00bc*/ 	.word	0x00000350


	//   ....[6]....
        /*00c0*/ 	.word	0x00000390


	//   ....[7]....
        /*00c4*/ 	.word	0x000003a0


	//   ....[8]....
        /*00c8*/ 	.word	0x000003e0


	//   ....[9]....
        /*00cc*/ 	.word	0x000003f0


	//   ....[10]....
        /*00d0*/ 	.word	0x00000410


	//   ....[11]....
        /*00d4*/ 	.word	0x00000420


	//   ....[12]....
        /*00d8*/ 	.word	0x00000500


	//   ....[13]....
        /*00dc*/ 	.word	0x00000550


	//   ....[14]....
        /*00e0*/ 	.word	0x000005c0


	//   ....[15]....
        /*00e4*/ 	.word	0x00000610


	//   ....[16]....
        /*00e8*/ 	.word	0x00000680


	//   ....[17]....
        /*00ec*/ 	.word	0x000006d0


	//   ....[18]....
        /*00f0*/ 	.word	0x00000740


	//   ....[19]....
        /*00f4*/ 	.word	0x00000790


	//   ....[20]....
        /*00f8*/ 	.word	0x00000800


	//   ....[21]....
        /*00fc*/ 	.word	0x00000850


	//----- nvinfo : EIATTR_VRC_CTA_INIT_COUNT
	.align		4
.L_1483:
        /*0100*/ 	.byte	0x02, 0x4a
	.zero		1
	.zero		1


	//----- nvinfo : EIATTR_EXIT_INSTR_OFFSETS
	.align		4
        /*0104*/ 	.byte	0x04, 0x1c
        /*0106*/ 	.short	(.L_1485 - .L_1484)


	//   ....[0]....
.L_1484:
        /*0108*/ 	.word	0x00000460


	//   ....[1]....
        /*010c*/ 	.word	0x000004a0


	//----- nvinfo : EIATTR_CRS_STACK_SIZE
	.align		4
.L_1485:
        /*0110*/ 	.byte	0x04, 0x1e
        /*0112*/ 	.short	(.L_1487 - .L_1486)
.L_1486:
        /*0114*/ 	.word	0x00000000


	//----- nvinfo : EIATTR_CBANK_PARAM_SIZE
	.align		4
.L_1487:
        /*0118*/ 	.byte	0x03, 0x19
        /*011a*/ 	.short	0x0014


	//----- nvinfo : EIATTR_PARAM_CBANK
	.align		4
        /*011c*/ 	.byte	0x04, 0x0a
        /*011e*/ 	.short	(.L_1489 - .L_1488)
	.align		4
.L_1488:
        /*0120*/ 	.word	index@(.nv.constant0._Z7reduce4IdLj16EEvPT_S1_j)
        /*0124*/ 	.short	0x0380
        /*0126*/ 	.short	0x0014


	//----- nvinfo : EIATTR_SW_WAR
	.align		4
.L_1489:
        /*0128*/ 	.byte	0x04, 0x36
        /*012a*/ 	.short	(.L_1491 - .L_1490)
.L_1490:
        /*012c*/ 	.word	0x00000008
.L_1491:


//--------------------- .nv.info._Z7reduce4IdLj32EEvPT_S1_j --------------------------
	.section	.nv.info._Z7reduce4IdLj32EEvPT_S1_j,"",@"SHT_CUDA_INFO"
	.sectionflags	@""
	.align	4


	//----- nvinfo : EIATTR_CUDA_API_VERSION
	.align		4
        /*0000*/ 	.byte	0x04, 0x37
        /*0002*/ 	.short	(.L_1493 - .L_1492)
.L_1492:
        /*0004*/ 	.word	0x00000082


	//----- nvinfo : EIATTR_KPARAM_INFO
	.align		4
.L_1493:
        /*0008*/ 	.byte	0x04, 0x17
        /*000a*/ 	.short	(.L_1495 - .L_1494)
.L_1494:
        /*000c*/ 	.word	0x00000000
        /*0010*/ 	.short	0x0002
        /*0012*/ 	.short	0x0010
        /*0014*/ 	.byte	0x00, 0xf0, 0x11, 0x00


	//----- nvinfo : EIATTR_KPARAM_INFO
	.align		4
.L_1495:
        /*0018*/ 	.byte	0x04, 0x17
        /*001a*/ 	.short	(.L_1497 - .L_1496)
.L_1496:
        /*001c*/ 	.word	0x00000000
        /*0020*/ 	.short	0x0001
        /*0022*/ 	.short	0x0008
        /*0024*/ 	.byte	0x00, 0xf5, 0x21, 0x00


	//----- nvinfo : EIATTR_KPARAM_INFO
	.align		4
.L_1497:
        /*0028*/ 	.byte	0x04, 0x17
        /*002a*/ 	.short	(.L_1499 - .L_1498)
.L_1498:
        /*002c*/ 	.word	0x00000000
        /*0030*/ 	.short	0x0000
        /*0032*/ 	.short	0x0000
        /*0034*/ 	.byte	0x00, 0xf5, 0x21, 0x00


	//----- nvinfo : EIATTR_SPARSE_MMA_MASK
	.align		4
.L_1499:
        /*0038*/ 	.byte	0x03, 0x50
        /*003a*/ 	.short	0x0000


	//----- nvinfo : EIATTR_MAXREG_COUNT
	.align		4
        /*003c*/ 	.byte	0x03, 0x1b
        /*003e*/ 	.short	0x00ff


	//----- nvinfo : EIATTR_NUM_BARRIERS
	.align		4
        /*0040*/ 	.byte	0x02, 0x4c
        /*0042*/ 	.byte	0x01
	.zero		1


	//----- nvinfo : EIATTR_MERCURY_ISA_VERSION
	.align		4
        /*0044*/ 	.byte	0x03, 0x5f
        /*0046*/ 	.short	0x0101


	//----- nvinfo : EIATTR_COOP_GROUP_MASK_REGIDS
	.align		4
        /*0048*/ 	.byte	0x04, 0x29
        /*004a*/ 	.short	(.L_1501 - .L_1500)


	//   ....[0]....
.L_1500:
        /*004c*/ 	.word	0xffffffff


	//   ....[1]....
        /*0050*/ 	.word	0xffffffff


	//   ....[2]....
        /*0054*/ 	.word	0xffffffff


	//   ....[3]....
        /*0058*/ 	.word	0xffffffff


	//   ....[4]....
        /*005c*/ 	.word	0xffffffff


	//   ....[5]....
        /*0060*/ 	.word	0xffffffff


	//   ....[6]....
        /*0064*/ 	.word	0xffffffff


	//   ....[7]....
        /*0068*/ 	.word	0xffffffff


	//   ....[8]....
        /*006c*/ 	.word	0xffffffff


	//   ....[9]....
        /*0070*/ 	.word	0xffffffff


	//   ....[10]....
        /*0074*/ 	.word	0xffffffff


	//   ....[11]....
        /*0078*/ 	.word	0xffffffff


	//   ....[12]....
        /*007c*/ 	.word	0x0500000c


	//   ....[13]....
        /*0080*/ 	.word	0x0500000c


	//   ....[14]....
        /*0084*/ 	.word	0x0500000c


	//   ....[15]....
        /*0088*/ 	.word	0x0500000c


	//   ....[16]....
        /*008c*/ 	.word	0x0500000c


	//   ....[17]....
        /*0090*/ 	.word	0x0500000c


	//   ....[18]....
        /*0094*/ 	.word	0x0500000c


	//   ....[19]....
        /*0098*/ 	.word	0x0500000c


	//   ....[20]....
        /*009c*/ 	.word	0x0500000c


	//   ....[21]....
        /*00a0*/ 	.word	0x0500000c


	//----- nvinfo : EIATTR_COOP_GROUP_INSTR_OFFSETS
	.align		4
.L_1501:
        /*00a4*/ 	.byte	0x04, 0x28
        /*00a6*/ 	.short	(.L_1503 - .L_1502)


	//   ....[0]....
.L_1502:
        /*00a8*/ 	.word	0x00000200


	//   ....[1]....
        /*00ac*/ 	.word	0x00000290


	//   ....[2]....
        /*00b0*/ 	.word	0x00000310


	//   ....[3]....
        /*00b4*/ 	.word	0x00000320


	//   ....[4]....
        /*00b8*/ 	.word	0x00000340


	//   ....[5]....
        /*00bc*/ 	.word	0x00000350


	//   ....[6]....
        /*00c0*/ 	.word	0x00000390


	//   ....[7]....
        /*00c4*/ 	.word	0x000003a0


	//   ....[8]....
        /*00c8*/ 	.word	0x000003e0


	//   ....[9]....
        /*00cc*/ 	.word	0x000003f0


	//   ....[10]....
        /*00d0*/ 	.word	0x00000410


	//   ....[11]....
        /*00d4*/ 	.word	0x00000420


	//   ....[12]....
        /*00d8*/ 	.word	0x00000500


	//   ....[13]....
        /*00dc*/ 	.word	0x00000550


	//   ....[14]....
        /*00e0*/ 	.word	0x000005c0


	//   ....[15]....
        /*00e4*/ 	.word	0x00000610


	//   ....[16]....
        /*00e8*/ 	.word	0x00000680


	//   ....[17]....
        /*00ec*/ 	.word	0x000006d0


	//   ....[18]....
        /*00f0*/ 	.word	0x00000740


	//   ....[19]....
        /*00f4*/ 	.word	0x00000790


	//   ....[20]....
        /*00f8*/ 	.word	0x00000800


	//   ....[21]....
        /*00fc*/ 	.word	0x00000850


	//----- nvinfo : EIATTR_VRC_CTA_INIT_COUNT
	.align		4
.L_1503:
        /*0100*/ 	.byte	0x02, 0x4a
	.zero		1
	.zero		1


	//----- nvinfo : EIATTR_EXIT_INSTR_OFFSETS
	.align		4
        /*0104*/ 	.byte	0x04, 0x1c
        /*0106*/ 	.short	(.L_1505 - .L_1504)


	//   ....[0]....
.L_1504:
        /*0108*/ 	.word	0x00000460


	//   ....[1]....
        /*010c*/ 	.word	0x000004a0


	//----- nvinfo : EIATTR_CRS_STACK_SIZE
	.align		4
.L_1505:
        /*0110*/ 	.byte	0x04, 0x1e
        /*0112*/ 	.short	(.L_1507 - .L_1506)
.L_1506:
        /*0114*/ 	.word	0x00000000


	//----- nvinfo : EIATTR_CBANK_PARAM_SIZE
	.align		4
.L_1507:
        /*0118*/ 	.byte	0x03, 0x19
        /*011a*/ 	.short	0x0014


	//----- nvinfo : EIATTR_PARAM_CBANK
	.align		4
        /*011c*/ 	.byte	0x04, 0x0a
        /*011e*/ 	.short	(.L_1509 - .L_1508)
	.align		4
.L_1508:
        /*0120*/ 	.word	index@(.nv.constant0._Z7reduce4IdLj32EEvPT_S1_j)
        /*0124*/ 	.short	0x0380
        /*0126*/ 	.short	0x0014


	//----- nvinfo : EIATTR_SW_WAR
	.align		4
.L_1509:
        /*0128*/ 	.byte	0x04, 0x36
        /*012a*/ 	.short	(.L_1511 - .L_1510)
.L_1510:
        /*012c*/ 	.word	0x00000008
.L_1511:


//--------------------- .nv.info._Z7reduce4IdLj64EEvPT_S1_j --------------------------
	.section	.nv.info._Z7reduce4IdLj64EEvPT_S1_j,"",@"SHT_CUDA_INFO"
	.sectionflags	@""
	.align	4


	//----- nvinfo : EIATTR_CUDA_API_VERSION
	.align		4
        /*0000*/ 	.byte	0x04, 0x37
        /*0002*/ 	.short	(.L_1513 - .L_1512)
.L_1512:
        /*0004*/ 	.word	0x00000082


	//----- nvinfo : EIATTR_KPARAM_INFO
	.align		4
.L_1513:
        /*0008*/ 	.byte	0x04, 0x17
        /*000a*/ 	.short	(.L_1515 - .L_1514)
.L_1514:
        /*000c*/ 	.word	0x00000000
        /*0010*/ 	.short	0x0002
        /*0012*/ 	.short	0x0010
        /*0014*/ 	.byte	0x00, 0xf0, 0x11, 0x00


	//----- nvinfo : EIATTR_KPARAM_INFO
	.align		4
.L_1515:
        /*0018*/ 	.byte	0x04, 0x17
        /*001a*/ 	.short	(.L_1517 - .L_1516)
.L_1516:
        /*001c*/ 	.word	0x00000000
        /*0020*/ 	.short	0x0001
        /*0022*/ 	.short	0x0008
        /*0024*/ 	.byte	0x00, 0xf5, 0x21, 0x00


	//----- nvinfo : EIATTR_KPARAM_INFO
	.align		4
.L_1517:
        /*0028*/ 	.byte	0x04, 0x17
        /*002a*/ 	.short	(.L_1519 - .L_1518)
.L_1518:
        /*002c*/ 	.word	0x00000000
        /*0030*/ 	.short	0x0000
        /*0032*/ 	.short	0x0000
        /*0034*/ 	.byte	0x00, 0xf5, 0x21, 0x00


	//----- nvinfo : EIATTR_SPARSE_MMA_MASK
	.align		4
.L_1519:
        /*0038*/ 	.byte	0x03, 0x50
        /*003a*/ 	.short	0x0000


	//----- nvinfo : EIATTR_MAXREG_COUNT
	.align		4
        /*003c*/ 	.byte	0x03, 0x1b
        /*003e*/ 	.short	0x00ff


	//----- nvinfo : EIATTR_NUM_BARRIERS
	.align		4
        /*0040*/ 	.byte	0x02, 0x4c
        /*0042*/ 	.byte	0x01
	.zero		1


	//----- nvinfo : EIATTR_MERCURY_ISA_VERSION
	.align		4
        /*0044*/ 	.byte	0x03, 0x5f
        /*0046*/ 	.short	0x0101


	//----- nvinfo : EIATTR_COOP_GROUP_MASK_REGIDS
	.align		4
        /*0048*/ 	.byte	0x04, 0x29
        /*004a*/ 	.short	(.L_1521 - .L_1520)


	//   ....[0]....
.L_1520:
        /*004c*/ 	.word	0xffffffff


	//   ....[1]....
        /*0050*/ 	.word	0xffffffff


	//   ....[2]....
        /*0054*/ 	.word	0xffffffff


	//   ....[3]....
        /*0058*/ 	.word	0xffffffff


	//   ....[4]....
        /*005c*/ 	.word	0xffffffff


	//   ....[5]....
        /*0060*/ 	.word	0xffffffff


	//   ....[6]....
        /*0064*/ 	.word	0xffffffff


	//   ....[7]....
        /*0068*/ 	.word	0xffffffff


	//   ....[8]....
        /*006c*/ 	.word	0xffffffff


	//   ....[9]....
        /*0070*/ 	.word	0xffffffff


	//   ....[10]....
        /*0074*/ 	.word	0xffffffff


	//   ....[11]....
        /*0078*/ 	.word	0xffffffff


	//   ....[12]....
        /*007c*/ 	.word	0x0500000c


	//   ....[13]....
        /*0080*/ 	.word	0x0500000c


	//   ....[14]....
        /*0084*/ 	.word	0x0500000c


	//   ....[15]....
        /*0088*/ 	.word	0x0500000c


	//   ....[16]....
        /*008c*/ 	.word	0x0500000c


	//   ....[17]....
        /*0090*/ 	.word	0x0500000c


	//   ....[18]....
        /*0094*/ 	.word	0x0500000c


	//   ....[19]....
        /*0098*/ 	.word	0x0500000c


	//   ....[20]....
        /*009c*/ 	.word	0x0500000c


	//   ....[21]....
        /*00a0*/ 	.word	0x0500000c


	//----- nvinfo : EIATTR_COOP_GROUP_INSTR_OFFSETS
	.align		4
.L_1521:
        /*00a4*/ 	.byte	0x04, 0x28
        /*00a6*/ 	.short	(.L_1523 - .L_1522)


	//   ....[0]....
.L_1522:
        /*00a8*/ 	.word	0x00000200


	//   ....[1]....
        /*00ac*/ 	.word	0x00000290


	//   ....[2]....
        /*00b0*/ 	.word	0x00000330


	//   ....[3]....
        /*00b4*/ 	.word	0x00000340


	//   ....[4]....
        /*00b8*/ 	.word	0x00000360


	//   ....[5]....
        /*00bc*/ 	.word	0x00000370


	//   ....[6]....
        /*00c0*/ 	.word	0x000003b0


	//   ....[7]....
        /*00c4*/ 	.word	0x000003c0


	//   ....[8]....
        /*00c8*/ 	.word	0x00000400


	//   ....[9]....
        /*00cc*/ 	.word	0x00000410


	//   ....[10]....
        /*00d0*/ 	.word	0x00000450


	//   ....[11]....
        /*00d4*/ 	.word	0x00000460


	//   ....[12]....
        /*00d8*/ 	.word	0x00000540


	//   ....[13]....
        /*00dc*/ 	.word	0x00000590


	//   ....[14]....
        /*00e0*/ 	.word	0x00000600


	//   ....[15]....
        /*00e4*/ 	.word	0x00000650


	//   ....[16]....
        /*00e8*/ 	.word	0x000006c0


	//   ....[17]....
        /*00ec*/ 	.word	0x00000710


	//   ....[18]....
        /*00f0*/ 	.word	0x00000780


	//   ....[19]....
        /*00f4*/ 	.word	0x000007d0


	//   ....[20]....
        /*00f8*/ 	.word	0x00000840


	//   ....[21]....
        /*00fc*/ 	.word	0x00000890


	//----- nvinfo : EIATTR_VRC_CTA_INIT_COUNT
	.align		4
.L_1523:
        /*0100*/ 	.byte	0x02, 0x4a
	.zero		1
	.zero		1


	//----- nvinfo : EIATTR_EXIT_INSTR_OFFSETS
	.align		4
        /*0104*/ 	.byte	0x04, 0x1c
        /*0106*/ 	.short	(.L_1525 - .L_1524)


	//   ....[0]....
.L_1524:
        /*0108*/ 	.word	0x000004a0


	//   ....[1]....
        /*010c*/ 	.word	0x000004e0


	//----- nvinfo : EIATTR_CRS_STACK_SIZE
	.align		4
.L_1525:
        /*0110*/ 	.byte	0x04, 0x1e
        /*0112*/ 	.short	(.L_1527 - .L_1526)
.L_1526:
        /*0114*/ 	.word	0x00000000


	//----- nvinfo : EIATTR_CBANK_PARAM_SIZE
	.align		4
.L_1527:
        /*0118*/ 	.byte	0x03, 0x19
        /*011a*/ 	.short	0x0014


	//----- nvinfo : EIATTR_PARAM_CBANK
	.align		4
        /*011c*/ 	.byte	0x04, 0x0a
        /*011e*/ 	.short	(.L_1529 - .L_1528)
	.align		4
.L_1528:
        /*0120*/ 	.word	index@(.nv.constant0._Z7reduce4IdLj64EEvPT_S1_j)
        /*0124*/ 	.short	0x0380
        /*0126*/ 	.short	0x0014


	//----- nvinfo : EIATTR_SW_WAR
	.align		4
.L_1529:
        /*0128*/ 	.byte	0x04, 0x36
        /*012a*/ 	.short	(.L_1531 - .L_1530)
.L_1530:
        /*012c*/ 	.word	0x00000008
.L_1531:


//--------------------- .nv.info._Z7reduce4IdLj128EEvPT_S1_j --------------------------
	.section	.nv.info._Z7reduce4IdLj128EEvPT_S1_j,"",@"SHT_CUDA_INFO"
	.sectionflags	@""
	.align	4


	//----- nvinfo : EIATTR_CUDA_API_VERSION
	.align		4
        /*0000*/ 	.byte	0x04, 0x37
        /*0002*/ 	.short	(.L_1533 - .L_1532)
.L_1532:
        /*0004*/ 	.word	0x00000082


	//----- nvinfo : EIATTR_KPARAM_INFO
	.align		4
.L_1533:
        /*0008*/ 	.byte	0x04, 0x17
        /*000a*/ 	.short	(.L_1535 - .L_1534)
.L_1534:
        /*000c*/ 	.word	0x00000000
        /*0010*/ 	.short	0x0002
        /*0012*/ 	.short	0x0010
        /*0014*/ 	.byte	0x00, 0xf0, 0x11, 0x00


	//----- nvinfo : EIATTR_KPARAM_INFO
	.align		4
.L_1535:
        /*0018*/ 	.byte	0x04, 0x17
        /*001a*/ 	.short	(.L_1537 - .L_1536)
.L_1536:
        /*001c*/ 	.word	0x00000000
        /*0020*/ 	.short	0x0001
        /*0022*/ 	.short	0x0008
        /*0024*/ 	.byte	0x00, 0xf5, 0x21, 0x00


	//----- nvinfo : EIATTR_KPARAM_INFO
	.align		4
.L_1537:
        /*0028*/ 	.byte	0x04, 0x17
        /*002a*/ 	.short	(.L_1539 - .L_1538)
.L_1538:
        /*002c*/ 	.word	0x00000000
        /*0030*/ 	.short	0x0000
        /*0032*/ 	.short	0x0000
        /*0034*/ 	.byte	0x00, 0xf5, 0x21, 0x00


	//----- nvinfo : EIATTR_SPARSE_MMA_MASK
	.align		4
.L_1539:
        /*0038*/ 	.byte	0x03, 0x50
        /*003a*/ 	.short	0x0000


	//----- nvinfo : EIATTR_MAXREG_COUNT
	.align		4
        /*003c*/ 	.byte	0x03, 0x1b
        /*003e*/ 	.short	0x00ff


	//----- nvinfo : EIATTR_NUM_BARRIERS
	.align		4
        /*0040*/ 	.byte	0x02, 0x4c
        /*0042*/ 	.byte	0x01
	.zero		1


	//----- nvinfo : EIATTR_MERCURY_ISA_VERSION
	.align		4
        /*0044*/ 	.byte	0x03, 0x5f
        /*0046*/ 	.short	0x0101


	//----- nvinfo : EIATTR_COOP_GROUP_MASK_REGIDS
	.align		4
        /*0048*/ 	.byte	0x04, 0x29
        /*004a*/ 	.short	(.L_1541 - .L_1540)


	//   ....[0]....
.L_1540:
        /*004c*/ 	.word	0xffffffff


	//   ....[1]....
        /*0050*/ 	.word	0xffffffff


	//   ....[2]....
        /*0054*/ 	.word	0xffffffff


	//   ....[3]....
        /*0058*/ 	.word	0xffffffff


	//   ....[4]....
        /*005c*/ 	.word	0xffffffff


	//   ....[5]....
        /*0060*/ 	.word	0xffffffff


	//   ....[6]....
        /*0064*/ 	.word	0xffffffff


	//   ....[7]....
        /*0068*/ 	.word	0xffffffff


	//   ....[8]....
        /*006c*/ 	.word	0xffffffff


	//   ....[9]....
        /*0070*/ 	.word	0xffffffff


	//   ....[10]....
        /*0074*/ 	.word	0xffffffff


	//   ....[11]....
        /*0078*/ 	.word	0xffffffff


	//   ....[12]....
        /*007c*/ 	.word	0x0500000c


	//   ....[13]....
        /*0080*/ 	.word	0x0500000c


	//   ....[14]....
        /*0084*/ 	.word	0x0500000c


	//   ....[15]....
        /*0088*/ 	.word	0x0500000c


	//   ....[16]....
        /*008c*/ 	.word	0x0500000c


	//   ....[17]....
        /*0090*/ 	.word	0x0500000c


	//   ....[18]....
        /*0094*/ 	.word	0x0500000c


	//   ....[19]....
        /*0098*/ 	.word	0x0500000c


	//   ....[20]....
        /*009c*/ 	.word	0x0500000c


	//   ....[21]....
        /*00a0*/ 	.word	0x0500000c


	//----- nvinfo : EIATTR_COOP_GROUP_INSTR_OFFSETS
	.align		4
.L_1541:
        /*00a4*/ 	.byte	0x04, 0x28
        /*00a6*/ 	.short	(.L_1543 - .L_1542)


	//   ....[0]....
.L_1542:
        /*00a8*/ 	.word	0x00000200


	//   ....[1]....
        /*00ac*/ 	.word	0x00000290


	//   ....[2]....
        /*00b0*/ 	.word	0x00000330


	//   ....[3]....
        /*00b4*/ 	.word	0x00000340


	//   ....[4]....
        /*00b8*/ 	.word	0x00000360


	//   ....[5]....
        /*00bc*/ 	.word	0x00000370


	//   ....[6]....
        /*00c0*/ 	.word	0x000003b0


	//   ....[7]....
        /*00c4*/ 	.word	0x000003c0


	//   ....[8]....
        /*00c8*/ 	.word	0x00000400


	//   ....[9]....
        /*00cc*/ 	.word	0x00000410


	//   ....[10]....
        /*00d0*/ 	.word	0x00000450


	//   ....[11]....
        /*00d4*/ 	.word	0x00000460


	//   ....[12]....
        /*00d8*/ 	.word	0x00000540


	//   ....[13]....
        /*00dc*/ 	.word	0x00000590


	//   ....[14]....
        /*00e0*/ 	.word	0x00000600


	//   ....[15]....
        /*00e4*/ 	.word	0x00000650


	//   ....[16]....
        /*00e8*/ 	.word	0x000006c0


	//   ....[17]....
        /*00ec*/ 	.word	0x00000710


	//   ....[18]....
        /*00f0*/ 	.word	0x00000780


	//   ....[19]....
        /*00f4*/ 	.word	0x000007d0


	//   ....[20]....
        /*00f8*/ 	.word	0x00000840


	//   ....[21]....
        /*00fc*/ 	.word	0x00000890


	//----- nvinfo : EIATTR_VRC_CTA_INIT_COUNT
	.align		4
.L_1543:
        /*0100*/ 	.byte	0x02, 0x4a
	.zero		1
	.zero		1


	//----- nvinfo : EIATTR_EXIT_INSTR_OFFSETS
	.align		4
        /*0104*/ 	.byte	0x04, 0x1c
        /*0106*/ 	.short	(.L_1545 - .L_1544)


	//   ....[0]....
.L_1544:
        /*0108*/ 	.word	0x000004a0


	//   ....[1]....
        /*010c*/ 	.word	0x000004e0


	//----- nvinfo : EIATTR_CRS_STACK_SIZE
	.align		4
.L_1545:
        /*0110*/ 	.byte	0x04, 0x1e
        /*0112*/ 	.short	(.L_1547 - .L_1546)
.L_1546:
        /*0114*/ 	.word	0x00000000


	//----- nvinfo : EIATTR_CBANK_PARAM_SIZE
	.align		4
.L_1547:
        /*0118*/ 	.byte	0x03, 0x19
        /*011a*/ 	.short	0x0014


	//----- nvinfo : EIATTR_PARAM_CBANK
	.align		4
        /*011c*/ 	.byte	0x04, 0x0a
        /*011e*/ 	.short	(.L_1549 - .L_1548)
	.align		4
.L_1548:
        /*0120*/ 	.word	index@(.nv.constant0._Z7reduce4IdLj128EEvPT_S1_j)
        /*0124*/ 	.short	0x0380
        /*0126*/ 	.short	0x0014


	//----- nvinfo : EIATTR_SW_WAR
	.align		4
.L_1549:
        /*0128*/ 	.byte	0x04, 0x36
        /*012a*/ 	.short	(.L_1551 - .L_1550)
.L_1550:
        /*012c*/ 	.word	0x00000008
.L_1551:


//--------------------- .nv.info._Z7reduce4IdLj256EEvPT_S1_j --------------------------
	.section	.nv.info._Z7reduce4IdLj256EEvPT_S1_j,"",@"SHT_CUDA_INFO"
	.sectionflags	@""
	.align	4


	//----- nvinfo : EIATTR_CUDA_API_VERSION
	.align		4
        /*0000*/ 	.byte	0x04, 0x37
        /*0002*/ 	.short	(.L_1553 - .L_1552)
.L_1552:
        /*0004*/ 	.word	0x00000082


	//----- nvinfo : EIATTR_KPARAM_INFO
	.align		4
.L_1553:
        /*0008*/ 	.byte	0x04, 0x17
        /*000a*/ 	.short	(.L_1555 - .L_1554)
.L_1554:
        /*000c*/ 	.word	0x00000000
        /*0010*/ 	.short	0x0002
        /*0012*/ 	.short	0x0010
        /*0014*/ 	.byte	0x00, 0xf0, 0x11, 0x00


	//----- nvinfo : EIATTR_KPARAM_INFO
	.align		4
.L_1555:
        /*0018*/ 	.byte	0x04, 0x17
        /*001a*/ 	.short	(.L_1557 - .L_1556)
.L_1556:
        /*001c*/ 	.word	0x00000000
        /*0020*/ 	.short	0x0001
        /*0022*/ 	.short	0x0008
        /*0024*/ 	.byte	0x00, 0xf5, 0x21, 0x00


	//----- nvinfo : EIATTR_KPARAM_INFO
	.align		4
.L_1557:
        /*0028*/ 	.byte	0x04, 0x17
        /*002a*/ 	.short	(.L_1559 - .L_1558)
.L_1558:
        /*002c*/ 	.word	0x00000000
        /*0030*/ 	.short	0x0000
        /*0032*/ 	.short	0x0000
        /*0034*/ 	.byte	0x00, 0xf5, 0x21, 0x00


	//----- nvinfo : EIATTR_SPARSE_MMA_MASK
	.align		4
.L_1559:
        /*0038*/ 	.byte	0x03, 0x50
        /*003a*/ 	.short	0x0000


	//----- nvinfo : EIATTR_MAXREG_COUNT
	.align		4
        /*003c*/ 	.byte	0x03, 0x1b
        /*003e*/ 	.short	0x00ff


	//----- nvinfo : EIATTR_NUM_BARRIERS
	.align		4
        /*0040*/ 	.byte	0x02, 0x4c
        /*0042*/ 	.byte	0x01
	.zero		1


	//----- nvinfo : EIATTR_MERCURY_ISA_VERSION
	.align		4
        /*0044*/ 	.byte	0x03, 0x5f
        /*0046*/ 	.short	0x0101


	//----- nvinfo : EIATTR_COOP_GROUP_MASK_REGIDS
	.align		4
        /*0048*/ 	.byte	0x04, 0x29
        /*004a*/ 	.short	(.L_1561 - .L_1560)


	//   ....[0]....
.L_1560:
        /*004c*/ 	.word	0xffffffff


	//   ....[1]....
        /*0050*/ 	.word	0xffffffff


	//   ....[2]....
        /*0054*/ 	.word	0xffffffff


	//   ....[3]....
        /*0058*/ 	.word	0xffffffff


	//   ....[4]....
        /*005c*/ 	.word	0xffffffff


	//   ....[5]....
        /*0060*/ 	.word	0xffffffff


	//   ....[6]....
        /*0064*/ 	.word	0xffffffff


	//   ....[7]....
        /*0068*/ 	.word	0xffffffff


	//   ....[8]....
        /*006c*/ 	.word	0xffffffff


	//   ....[9]....
        /*0070*/ 	.word	0xffffffff


	//   ....[10]....
        /*0074*/ 	.word	0xffffffff


	//   ....[11]....
        /*0078*/ 	.word	0xffffffff


	//   ....[12]....
        /*007c*/ 	.word	0x0500000c


	//   ....[13]....
        /*0080*/ 	.word	0x0500000c


	//   ....[14]....
        /*0084*/ 	.word	0x0500000c


	//   ....[15]....
        /*0088*/ 	.word	0x0500000c


	//   ....[16]....
        /*008c*/ 	.word	0x0500000c


	//   ....[17]....
        /*0090*/ 	.word	0x0500000c


	//   ....[18]....
        /*0094*/ 	.word	0x0500000c


	//   ....[19]....
        /*0098*/ 	.word	0x0500000c


	//   ....[20]....
        /*009c*/ 	.word	0x0500000c


	//   ....[21]....
        /*00a0*/ 	.word	0x0500000c


	//----- nvinfo : EIATTR_COOP_GROUP_INSTR_OFFSETS
	.align		4
.L_1561:
        /*00a4*/ 	.byte	0x04, 0x28
        /*00a6*/ 	.short	(.L_1563 - .L_1562)


	//   ....[0]....
.L_1562:
        /*00a8*/ 	.word	0x00000200


	//   ....[1]....
        /*00ac*/ 	.word	0x00000290


	//   ....[2]....
        /*00b0*/ 	.word	0x00000330


	//   ....[3]....
        /*00b4*/ 	.word	0x00000340


	//   ....[4]....
        /*00b8*/ 	.word	0x00000360


	//   ....[5]....
        /*00bc*/ 	.word	0x00000370


	//   ....[6]....
        /*00c0*/ 	.word	0x000003b0


	//   ....[7]....
        /*00c4*/ 	.word	0x000003c0


	//   ....[8]....
        /*00c8*/ 	.word	0x00000400


	//   ....[9]....
        /*00cc*/ 	.word	0x00000410


	//   ....[10]....
        /*00d0*/ 	.word	0x00000450


	//   ....[11]....
        /*00d4*/ 	.word	0x00000460


	//   ....[12]....
        /*00d8*/ 	.word	0x00000540


	//   ....[13]....
        /*00dc*/ 	.word	0x00000590


	//   ....[14]....
        /*00e0*/ 	.word	0x00000600


	//   ....[15]....
        /*00e4*/ 	.word	0x00000650


	//   ....[16]....
        /*00e8*/ 	.word	0x000006c0


	//   ....[17]....
        /*00ec*/ 	.word	0x00000710


	//   ....[18]....
        /*00f0*/ 	.word	0x00000780


	//   ....[19]....
        /*00f4*/ 	.word	0x000007d0


	//   ....[20]....
        /*00f8*/ 	.word	0x00000840


	//   ....[21]....
        /*00fc*/ 	.word	0x00000890


	//----- nvinfo : EIATTR_VRC_CTA_INIT_COUNT
	.align		4
.L_1563:
        /*0100*/ 	.byte	0x02, 0x4a
	.zero		1
	.zero		1


	//----- nvinfo : EIATTR_EXIT_INSTR_OFFSETS
	.align		4
        /*0104*/ 	.byte	0x04, 0x1c
        /*0106*/ 	.short	(.L_1565 - .L_1564)


	//   ....[0]....
.L_1564:
        /*0108*/ 	.word	0x000004a0


	//   ....[1]....
        /*010c*/ 	.word	0x000004e0


	//----- nvinfo : EIATTR_CRS_STACK_SIZE
	.align		4
.L_1565:
        /*0110*/ 	.byte	0x04, 0x1e
        /*0112*/ 	.short	(.L_1567 - .L_1566)
.L_1566:
        /*0114*/ 	.word	0x00000000


	//----- nvinfo : EIATTR_CBANK_PARAM_SIZE
	.align		4
.L_1567:
        /*0118*/ 	.byte	0x03, 0x19
        /*011a*/ 	.short	0x0014


	//----- nvinfo : EIATTR_PARAM_CBANK
	.align		4
        /*011c*/ 	.byte	0x04, 0x0a
        /*011e*/ 	.short	(.L_1569 - .L_1568)
	.align		4
.L_1568:
        /*0120*/ 	.word	index@(.nv.constant0._Z7reduce4IdLj256EEvPT_S1_j)
        /*0124*/ 	.short	0x0380
        /*0126*/ 	.short	0x0014


	//----- nvinfo : EIATTR_SW_WAR
	.align		4
.L_1569:
        /*0128*/ 	.byte	0x04, 0x36
        /*012a*/ 	.short	(.L_1571 - .L_1570)
.L_1570:
        /*012c*/ 	.word	0x00000008
.L_1571:


//--------------------- .nv.info._Z7reduce4IdLj512EEvPT_S1_j --------------------------
	.section	.nv.info._Z7reduce4IdLj512EEvPT_S1_j,"",@"SHT_CUDA_INFO"
	.sectionflags	@""
	.align	4


	//----- nvinfo : EIATTR_CUDA_API_VERSION
	.align		4
        /*0000*/ 	.byte	0x04, 0x37
        /*0002*/ 	.short	(.L_1573 - .L_1572)
.L_1572:
        /*0004*/ 	.word	0x00000082


	//----- nvinfo : EIATTR_KPARAM_INFO
	.align		4
.L_1573:
        /*0008*/ 	.byte	0x04, 0x17
        /*000a*/ 	.short	(.L_1575 - .L_1574)
.L_1574:
        /*000c*/ 	.word	0x00000000
        /*0010*/ 	.short	0x0002
        /*0012*/ 	.short	0x0010
        /*0014*/ 	.byte	0x00, 0xf0, 0x11, 0x00


	//----- nvinfo : EIATTR_KPARAM_INFO
	.align		4
.L_1575:
        /*0018*/ 	.byte	0x04, 0x17
        /*001a*/ 	.short	(.L_1577 - .L_1576)
.L_1576:
        /*001c*/ 	.word	0x00000000
        /*0020*/ 	.short	0x0001
        /*0022*/ 	.short	0x0008
        /*0024*/ 	.byte	0x00, 0xf5, 0x21, 0x00


	//----- nvinfo : EIATTR_KPARAM_INFO
	.align		4
.L_1577:
        /*0028*/ 	.byte	0x04, 0x17
        /*002a*/ 	.short	(.L_1579 - .L_1578)
.L_1578:
        /*002c*/ 	.word	0x00000000
        /*0030*/ 	.short	0x0000
        /*0032*/ 	.short	0x0000
        /*0034*/ 	.byte	0x00, 0xf5, 0x21, 0x00


	//----- nvinfo : EIATTR_SPARSE_MMA_MASK
	.align		4
.L_1579:
        /*0038*/ 	.byte	0x03, 0x50
        /*003a*/ 	.short	0x0000


	//----- nvinfo : EIATTR_MAXREG_COUNT
	.align		4
        /*003c*/ 	.byte	0x03, 0x1b
        /*003e*/ 	.short	0x00ff


	//----- nvinfo : EIATTR_NUM_BARRIERS
	.align		4
        /*0040*/ 	.byte	0x02, 0x4c
        /*0042*/ 	.byte	0x01
	.zero		1


	//----- nvinfo : EIATTR_MERCURY_ISA_VERSION
	.align		4
        /*0044*/ 	.byte	0x03, 0x5f
        /*0046*/ 	.short	0x0101


	//----- nvinfo : EIATTR_COOP_GROUP_MASK_REGIDS
	.align		4
        /*0048*/ 	.byte	0x04, 0x29
        /*004a*/ 	.short	(.L_1581 - .L_1580)


	//   ....[0]....
.L_1580:
        /*004c*/ 	.word	0xffffffff


	//   ....[1]....
        /*0050*/ 	.word	0xffffffff


	//   ....[2]....
        /*0054*/ 	.word	0xffffffff


	//   ....[3]....
        /*0058*/ 	.word	0xffffffff


	//   ....[4]....
        /*005c*/ 	.word	0xffffffff


	//   ....[5]....
        /*0060*/ 	.word	0xffffffff


	//   ....[6]....
        /*0064*/ 	.word	0xffffffff


	//   ....[7]....
        /*0068*/ 	.word	0xffffffff


	//   ....[8]....
        /*006c*/ 	.word	0xffffffff


	//   ....[9]....
        /*0070*/ 	.word	0xffffffff


	//   ....[10]....
        /*0074*/ 	.word	0xffffffff


	//   ....[11]....
        /*0078*/ 	.word	0xffffffff


	//   ....[12]....
        /*007c*/ 	.word	0x0500000c


	//   ....[13]....
        /*0080*/ 	.word	0x0500000c


	//   ....[14]....
        /*0084*/ 	.word	0x0500000c


	//   ....[15]....
        /*0088*/ 	.word	0x0500000c


	//   ....[16]....
        /*008c*/ 	.word	0x0500000c


	//   ....[17]....
        /*0090*/ 	.word	0x0500000c


	//   ....[18]....
        /*0094*/ 	.word	0x0500000c


	//   ....[19]....
        /*0098*/ 	.word	0x0500000c


	//   ....[20]....
        /*009c*/ 	.word	0x0500000c


	//   ....[21]....
        /*00a0*/ 	.word	0x0500000c


	//----- nvinfo : EIATTR_COOP_GROUP_INSTR_OFFSETS
	.align		4
.L_1581:
        /*00a4*/ 	.byte	0x04, 0x28
        /*00a6*/ 	.short	(.L_1583 - .L_1582)


	//   ....[0]....
.L_1582:
        /*00a8*/ 	.word	0x00000200


	//   ....[1]....
        /*00ac*/ 	.word	0x00000290


	//   ....[2]....
        /*00b0*/ 	.word	0x00000330


	//   ....[3]....
        /*00b4*/ 	.word	0x00000340


	//   ....[4]....
        /*00b8*/ 	.word	0x00000360


	//   ....[5]....
        /*00bc*/ 	.word	0x00000370


	//   ....[6]....
        /*00c0*/ 	.word	0x000003b0


	//   ....[7]....
        /*00c4*/ 	.word	0x000003c0


	//   ....[8]....
        /*00c8*/ 	.word	0x00000400


	//   ....[9]....
        /*00cc*/ 	.word	0x00000410


	//   ....[10]....
        /*00d0*/ 	.word	0x00000450


	//   ....[11]....
        /*00d4*/ 	.word	0x00000460


	//   ....[12]....
        /*00d8*/ 	.word	0x00000540


	//   ....[13]....
        /*00dc*/ 	.word	0x00000590


	//   ....[14]....
        /*00e0*/ 	.word	0x00000600


	//   ....[15]....
        /*00e4*/ 	.word	0x00000650


	//   ....[16]....
        /*00e8*/ 	.word	0x000006c0


	//   ....[17]....
        /*00ec*/ 	.word	0x00000710


	//   ....[18]....
        /*00f0*/ 	.word	0x00000780


	//   ....[19]....
        /*00f4*/ 	.word	0x000007d0


	//   ....[20]....
        /*00f8*/ 	.word	0x00000840


	//   ....[21]....
        /*00fc*/ 	.word	0x00000890


	//----- nvinfo : EIATTR_VRC_CTA_INIT_COUNT
	.align		4
.L_1583:
        /*0100*/ 	.byte	0x02, 0x4a
	.zero		1
	.zero		1


	//----- nvinfo : EIATTR_EXIT_INSTR_OFFSETS
	.align		4
        /*0104*/ 	.byte	0x04, 0x1c
        /*0106*/ 	.short	(.L_1585 - .L_1584)


	//   ....[0]....
.L_1584:
        /*0108*/ 	.word	0x000004a0


	//   ....[1]....
        /*010c*/ 	.word	0x000004e0


	//----- nvinfo : EIATTR_CRS_STACK_SIZE
	.align		4
.L_1585:
        /*0110*/ 	.byte	0x04, 0x1e
        /*0112*/ 	.short	(.L_1587 - .L_1586)
.L_1586:
        /*0114*/ 	.word	0x00000000


	//----- nvinfo : EIATTR_CBANK_PARAM_SIZE
	.align		4
.L_1587:
        /*0118*/ 	.byte	0x03, 0x19
        /*011a*/ 	.short	0x0014


	//----- nvinfo : EIATTR_PARAM_CBANK
	.align		4
        /*011c*/ 	.byte	0x04, 0x0a
        /*011e*/ 	.short	(.L_1589 - .L_1588)
	.align		4
.L_1588:
        /*0120*/ 	.word	index@(.nv.constant0._Z7reduce4IdLj512EEvPT_S1_j)
        /*0124*/ 	.short	0x0380
        /*0126*/ 	.short	0x0014


	//----- nvinfo : EIATTR_SW_WAR
	.align		4
.L_1589:
        /*0128*/ 	.byte	0x04, 0x36
        /*012a*/ 	.short	(.L_1591 - .L_1590)
.L_1590:
        /*012c*/ 	.word	0x00000008
.L_1591:


//--------------------- .nv.info._Z7reduce3IdEvPT_S1_j --------------------------
	.section	.nv.info._Z7reduce3IdEvPT_S1_j,"",@"SHT_CUDA_INFO"
	.sectionflags	@""
	.align	4


	//----- nvinfo : EIATTR_CUDA_API_VERSION
	.align		4
        /*0000*/ 	.byte	0x04, 0x37
        /*0002*/ 	.short	(.L_1593 - .L_1592)
.L_1592:
        /*0004*/ 	.word	0x00000082


	//----- nvinfo : EIATTR_KPARAM_INFO
	.align		4
.L_1593:
        /*0008*/ 	.byte	0x04, 0x17
        /*000a*/ 	.short	(.L_1595 - .L_1594)
.L_1594:
        /*000c*/ 	.word	0x00000000
        /*0010*/ 	.short	0x0002
        /*0012*/ 	.short	0x0010
        /*0014*/ 	.byte	0x00, 0xf0, 0x11, 0x00


	//----- nvinfo : EIATTR_KPARAM_INFO
	.align		4
.L_1595:
        /*0018*/ 	.byte	0x04, 0x17
        /*001a*/ 	.short	(.L_1597 - .L_1596)
.L_1596:
        /*001c*/ 	.word	0x00000000
        /*0020*/ 	.short	0x0001
        /*0022*/ 	.short	0x0008
        /*0024*/ 	.byte	0x00, 0xf5, 0x21, 0x00


	//----- nvinfo : EIATTR_KPARAM_INFO
	.align		4
.L_1597:
        /*0028*/ 	.byte	0x04, 0x17
        /*002a*/ 	.short	(.L_1599 - .L_1598)
.L_1598:
        /*002c*/ 	.word	0x00000000
        /*0030*/ 	.short	0x0000
        /*0032*/ 	.short	0x0000
        /*0034*/ 	.byte	0x00, 0xf5, 0x21, 0x00


	//----- nvinfo : EIATTR_SPARSE_MMA_MASK
	.align		4
.L_1599:
        /*0038*/ 	.byte	0x03, 0x50
        /*003a*/ 	.short	0x0000


	//----- nvinfo : EIATTR_MAXREG_COUNT
	.align		4
        /*003c*/ 	.byte	0x03, 0x1b
        /*003e*/ 	.short	0x00ff


	//----- nvinfo : EIATTR_NUM_BARRIERS
	.align		4
        /*0040*/ 	.byte	0x02, 0x4c
        /*0042*/ 	.byte	0x01
	.zero		1


	//----- nvinfo : EIATTR_MERCURY_ISA_VERSION
	.align		4
        /*0044*/ 	.byte	0x03, 0x5f
        /*0046*/ 	.short	0x0101


	//----- nvinfo : EIATTR_COOP_GROUP_MASK_REGIDS
	.align		4
        /*0048*/ 	.byte	0x04, 0x29
        /*004a*/ 	.short	(.L_1601 - .L_1600)


	//   ....[0]....
.L_1600:
        /*004c*/ 	.word	0xffffffff


	//   ....[1]....
        /*0050*/ 	.word	0xffffffff


	//   ....[2]....
        /*0054*/ 	.word	0xffffffff


	//   ....[3]....
        /*0058*/ 	.word	0xffffffff


	//   ....[4]....
        /*005c*/ 	.word	0xffffffff


	//   ....[5]....
        /*0060*/ 	.word	0xffffffff


	//   ....[6]....
        /*0064*/ 	.word	0xffffffff


	//   ....[7]....
        /*0068*/ 	.word	0xffffffff


	//   ....[8]....
        /*006c*/ 	.word	0xffffffff


	//   ....[9]....
        /*0070*/ 	.word	0xffffffff


	//   ....[10]....
        /*0074*/ 	.word	0xffffffff


	//   ....[11]....
        /*0078*/ 	.word	0xffffffff


	//   ....[12]....
        /*007c*/ 	.word	0xffffffff


	//   ....[13]....
        /*0080*/ 	.word	0xffffffff


	//   ....[14]....
        /*0084*/ 	.word	0xffffffff


	//   ....[15]....
        /*0088*/ 	.word	0xffffffff


	//   ....[16]....
        /*008c*/ 	.word	0xffffffff


	//   ....[17]....
        /*0090*/ 	.word	0xffffffff


	//   ....[18]....
        /*0094*/ 	.word	0xffffffff


	//   ....[19]....
        /*0098*/ 	.word	0xffffffff


	//   ....[20]....
        /*009c*/ 	.word	0xffffffff


	//----- nvinfo : EIATTR_COOP_GROUP_INSTR_OFFSETS
	.align		4
.L_1601:
        /*00a0*/ 	.byte	0x04, 0x28
        /*00a2*/ 	.short	(.L_1603 - .L_1602)


	//   ....[0]....
.L_1602:
        /*00a4*/ 	.word	0x00000150


	//   ....[1]....
        /*00a8*/ 	.word	0x00000160


	//   ....[2]....
        /*00ac*/ 	.word	0x00000180


	//   ....[3]....
        /*00b0*/ 	.word	0x00000190


	//   ....[4]....
        /*00b4*/ 	.word	0x000001b0


	//   ....[5]....
        /*00b8*/ 	.word	0x000001c0


	//   ....[6]....
        /*00bc*/ 	.word	0x000001f0


	//   ....[7]....
        /*00c0*/ 	.word	0x00000200


	//   ....[8]....
        /*00c4*/ 	.word	0x00000240


	//   ....[9]....
        /*00c8*/ 	.word	0x00000250


	//   ....[10]....
        /*00cc*/ 	.word	0x000002f0


	//   ....[11]....
        /*00d0*/ 	.word	0x00000330


	//   ....[12]....
        /*00d4*/ 	.word	0x00000350


	//   ....[13]....
        /*00d8*/ 	.word	0x00000370


	//   ....[14]....
        /*00dc*/ 	.word	0x00000380


	//   ....[15]....
        /*00e0*/ 	.word	0x000003a0


	//   ....[16]....
        /*00e4*/ 	.word	0x000003b0


	//   ....[17]....
        /*00e8*/ 	.word	0x000003d0


	//   ....[18]....
        /*00ec*/ 	.word	0x000003e0


	//   ....[19]....
        /*00f0*/ 	.word	0x00000400


	//   ....[20]....
        /*00f4*/ 	.word	0x00000410


	//----- nvinfo : EIATTR_VRC_CTA_INIT_COUNT
	.align		4
.L_1603:
        /*00f8*/ 	.byte	0x02, 0x4a
	.zero		1
	.zero		1


	//----- nvinfo : EIATTR_EXIT_INSTR_OFFSETS
	.align		4
        /*00fc*/ 	.byte	0x04, 0x1c
        /*00fe*/ 	.short	(.L_1605 - .L_1604)


	//   ....[0]....
.L_1604:
        /*0100*/ 	.word	0x00000320


	//   ....[1]....
        /*0104*/ 	.word	0x00000420


	//   ....[2]....
        /*0108*/ 	.word	0x00000470


	//----- nvinfo : EIATTR_CBANK_PARAM_SIZE
	.align		4
.L_1605:
        /*010c*/ 	.byte	0x03, 0x19
        /*010e*/ 	.short	0x0014


	//----- nvinfo : EIATTR_PARAM_CBANK
	.align		4
        /*0110*/ 	.byte	0x04, 0x0a
        /*0112*/ 	.short	(.L_1607 - .L_1606)
	.align		4
.L_1606:
        /*0114*/ 	.word	index@(.nv.constant0._Z7reduce3IdEvPT_S1_j)
        /*0118*/ 	.short	0x0380
        /*011a*/ 	.short	0x0014


	//----- nvinfo : EIATTR_SW_WAR
	.align		4
.L_1607:
        /*011c*/ 	.byte	0x04, 0x36
        /*011e*/ 	.short	(.L_1609 - .L_1608)
.L_1608:
        /*0120*/ 	.word	0x00000008
.L_1609:


//--------------------- .nv.info._Z7reduce2IdEvPT_S1_j --------------------------
	.section	.nv.info._Z7reduce2IdEvPT_S1_j,"",@"SHT_CUDA_INFO"
	.sectionflags	@""
	.align	4


	//----- nvinfo : EIATTR_CUDA_API_VERSION
	.align		4
        /*0000*/ 	.byte	0x04, 0x37
        /*0002*/ 	.short	(.L_1611 - .L_1610)
.L_1610:
        /*0004*/ 	.word	0x00000082


	//----- nvinfo : EIATTR_KPARAM_INFO
	.align		4
.L_1611:
        /*0008*/ 	.byte	0x04, 0x17
        /*000a*/ 	.short	(.L_1613 - .L_1612)
.L_1612:
        /*000c*/ 	.word	0x00000000
        /*0010*/ 	.short	0x0002
        /*0012*/ 	.short	0x0010
        /*0014*/ 	.byte	0x00, 0xf0, 0x11, 0x00


	//----- nvinfo : EIATTR_KPARAM_INFO
	.align		4
.L_1613:
        /*0018*/ 	.byte	0x04, 0x17
        /*001a*/ 	.short	(.L_1615 - .L_1614)
.L_1614:
        /*001c*/ 	.word	0x00000000
        /*0020*/ 	.short	0x0001
        /*0022*/ 	.short	0x0008
        /*0024*/ 	.byte	0x00, 0xf5, 0x21, 0x00


	//----- nvinfo : EIATTR_KPARAM_INFO
	.align		4
.L_1615:
        /*0028*/ 	.byte	0x04, 0x17
        /*002a*/ 	.short	(.L_1617 - .L_1616)
.L_1616:
        /*002c*/ 	.word	0x00000000
        /*0030*/ 	.short	0x0000
        /*0032*/ 	.short	0x0000
        /*0034*/ 	.byte	0x00, 0xf5, 0x21, 0x00


	//----- nvinfo : EIATTR_SPARSE_MMA_MASK
	.align		4
.L_1617:
        /*0038*/ 	.byte	0x03, 0x50
        /*003a*/ 	.short	0x0000


	//----- nvinfo : EIATTR_MAXREG_COUNT
	.align		4
        /*003c*/ 	.byte	0x03, 0x1b
        /*003e*/ 	.short	0x00ff


	//----- nvinfo : EIATTR_NUM_BARRIERS
	.align		4
        /*0040*/ 	.byte	0x02, 0x4c
        /*0042*/ 	.byte	0x01
	.zero		1


	//----- nvinfo : EIATTR_MERCURY_ISA_VERSION
	.align		4
        /*0044*/ 	.byte	0x03, 0x5f
        /*0046*/ 	.short	0x0101


	//----- nvinfo : EIATTR_COOP_GROUP_MASK_REGIDS
	.align		4
        /*0048*/ 	.byte	0x04, 0x29
        /*004a*/ 	.short	(.L_1619 - .L_1618)


	//   ....[0]....
.L_1618:
        /*004c*/ 	.word	0xffffffff


	//   ....[1]....
        /*0050*/ 	.word	0xffffffff


	//----- nvinfo : EIATTR_COOP_GROUP_INSTR_OFFSETS
	.align		4
.L_1619:
        /*0054*/ 	.byte	0x04, 0x28
        /*0056*/ 	.short	(.L_1621 - .L_1620)


	//   ....[0]....
.L_1620:
        /*0058*/ 	.word	0x00000140


	//   ....[1]....
        /*005c*/ 	.word	0x000001d0


	//----- nvinfo : EIATTR_VRC_CTA_INIT_COUNT
	.align		4
.L_1621:
        /*0060*/ 	.byte	0x02, 0x4a
	.zero		1
	.zero		1


	//----- nvinfo : EIATTR_EXIT_INSTR_OFFSETS
	.align		4
        /*0064*/ 	.byte	0x04, 0x1c
        /*0066*/ 	.short	(.L_1623 - .L_1622)


	//   ....[0]....
.L_1622:
        /*0068*/ 	.word	0x00000210


	//   ....[1]....
        /*006c*/ 	.word	0x00000290


	//----- nvinfo : EIATTR_CBANK_PARAM_SIZE
	.align		4
.L_1623:
        /*0070*/ 	.byte	0x03, 0x19
        /*0072*/ 	.short	0x0014


	//----- nvinfo : EIATTR_PARAM_CBANK
	.align		4
        /*0074*/ 	.byte	0x04, 0x0a
        /*0076*/ 	.short	(.L_1625 - .L_1624)
	.align		4
.L_1624:
        /*0078*/ 	.word	index@(.nv.constant0._Z7reduce2IdEvPT_S1_j)
        /*007c*/ 	.short	0x0380
        /*007e*/ 	.short	0x0014


	//----- nvinfo : EIATTR_SW_WAR
	.align		4
.L_1625:
        /*0080*/ 	.byte	0x04, 0x36
        /*0082*/ 	.short	(.L_1627 - .L_1626)
.L_1626:
        /*0084*/ 	.word	0x00000008
.L_1627:


//--------------------- .nv.info._Z7reduce1IdEvPT_S1_j --------------------------
	.section	.nv.info._Z7reduce1IdEvPT_S1_j,"",@"SHT_CUDA_INFO"
	.sectionflags	@""
	.align	4


	//----- nvinfo : EIATTR_CUDA_API_VERSION
	.align		4
        /*0000*/ 	.byte	0x04, 0x37
        /*0002*/ 	.short	(.L_1629 - .L_1628)
.L_1628:
        /*0004*/ 	.word	0x00000082


	//----- nvinfo : EIATTR_KPARAM_INFO
	.align		4
.L_1629:
        /*0008*/ 	.byte	0x04, 0x17
        /*000a*/ 	.short	(.L_1631 - .L_1630)
.L_1630:
        /*000c*/ 	.word	0x00000000
        /*0010*/ 	.short	0x0002
        /*0012*/ 	.short	0x0010
        /*0014*/ 	.byte	0x00, 0xf0, 0x11, 0x00


	//----- nvinfo : EIATTR_KPARAM_INFO
	.align		4
.L_1631:
        /*0018*/ 	.byte	0x04, 0x17
        /*001a*/ 	.short	(.L_1633 - .L_1632)
.L_1632:
        /*001c*/ 	.word	0x00000000
        /*0020*/ 	.short	0x0001
        /*0022*/ 	.short	0x0008
        /*0024*/ 	.byte	0x00, 0xf5, 0x21, 0x00


	//----- nvinfo : EIATTR_KPARAM_INFO
	.align		4
.L_1633:
        /*0028*/ 	.byte	0x04, 0x17
        /*002a*/ 	.short	(.L_1635 - .L_1634)
.L_1634:
        /*002c*/ 	.word	0x00000000
        /*0030*/ 	.short	0x0000
        /*0032*/ 	.short	0x0000
        /*0034*/ 	.byte	0x00, 0xf5, 0x21, 0x00


	//----- nvinfo : EIATTR_SPARSE_MMA_MASK
	.align		4
.L_1635:
        /*0038*/ 	.byte	0x03, 0x50
        /*003a*/ 	.short	0x0000


	//----- nvinfo : EIATTR_MAXREG_COUNT
	.align		4
        /*003c*/ 	.byte	0x03, 0x1b
        /*003e*/ 	.short	0x00ff


	//----- nvinfo : EIATTR_NUM_BARRIERS
	.align		4
        /*0040*/ 	.byte	0x02, 0x4c
        /*0042*/ 	.byte	0x01
	.zero		1


	//----- nvinfo : EIATTR_MERCURY_ISA_VERSION
	.align		4
        /*0044*/ 	.byte	0x03, 0x5f
        /*0046*/ 	.short	0x0101


	//----- nvinfo : EIATTR_COOP_GROUP_MASK_REGIDS
	.align		4
        /*0048*/ 	.byte	0x04, 0x29
        /*004a*/ 	.short	(.L_1637 - .L_1636)


	//   ....[0]....
.L_1636:
        /*004c*/ 	.word	0xffffffff


	//   ....[1]....
        /*0050*/ 	.word	0xffffffff


	//----- nvinfo : EIATTR_COOP_GROUP_INSTR_OFFSETS
	.align		4
.L_1637:
        /*0054*/ 	.byte	0x04, 0x28
        /*0056*/ 	.short	(.L_1639 - .L_1638)


	//   ....[0]....
.L_1638:
        /*0058*/ 	.word	0x00000130


	//   ....[1]....
        /*005c*/ 	.word	0x00000220


	//----- nvinfo : EIATTR_VRC_CTA_INIT_COUNT
	.align		4
.L_1639:
        /*0060*/ 	.byte	0x02, 0x4a
	.zero		1
	.zero		1


	//----- nvinfo : EIATTR_EXIT_INSTR_OFFSETS
	.align		4
        /*0064*/ 	.byte	0x04, 0x1c
        /*0066*/ 	.short	(.L_1641 - .L_1640)


	//   ....[0]....
.L_1640:
        /*0068*/ 	.word	0x00000240


	//   ....[1]....
        /*006c*/ 	.word	0x000002c0


	//----- nvinfo : EIATTR_CBANK_PARAM_SIZE
	.align		4
.L_1641:
        /*0070*/ 	.byte	0x03, 0x19
        /*0072*/ 	.short	0x0014


	//----- nvinfo : EIATTR_PARAM_CBANK
	.align		4
        /*0074*/ 	.byte	0x04, 0x0a
        /*0076*/ 	.short	(.L_1643 - .L_1642)
	.align		4
.L_1642:
        /*0078*/ 	.word	index@(.nv.constant0._Z7reduce1IdEvPT_S1_j)
        /*007c*/ 	.short	0x0380
        /*007e*/ 	.short	0x0014


	//----- nvinfo : EIATTR_SW_WAR
	.align		4
.L_1643:
        /*0080*/ 	.byte	0x04, 0x36
        /*0082*/ 	.short	(.L_1645 - .L_1644)
.L_1644:
        /*0084*/ 	.word	0x00000008
.L_1645:


//--------------------- .nv.info._Z7reduce0IdEvPT_S1_j --------------------------
	.section	.nv.info._Z7reduce0IdEvPT_S1_j,"",@"SHT_CUDA_INFO"
	.sectionflags	@""
	.align	4


	//----- nvinfo : EIATTR_CUDA_API_VERSION
	.align		4
        /*0000*/ 	.byte	0x04, 0x37
        /*0002*/ 	.short	(.L_1647 - .L_1646)
.L_1646:
        /*0004*/ 	.word	0x00000082


	//----- nvinfo : EIATTR_KPARAM_INFO
	.align		4
.L_1647:
        /*0008*/ 	.byte	0x04, 0x17
        /*000a*/ 	.short	(.L_1649 - .L_1648)
.L_1648:
        /*000c*/ 	.word	0x00000000
        /*0010*/ 	.short	0x0002
        /*0012*/ 	.short	0x0010
        /*0014*/ 	.byte	0x00, 0xf0, 0x11, 0x00


	//----- nvinfo : EIATTR_KPARAM_INFO
	.align		4
.L_1649:
        /*0018*/ 	.byte	0x04, 0x17
        /*001a*/ 	.short	(.L_1651 - .L_1650)
.L_1650:
        /*001c*/ 	.word	0x00000000
        /*0020*/ 	.short	0x0001
        /*0022*/ 	.short	0x0008
        /*0024*/ 	.byte	0x00, 0xf5, 0x21, 0x00


	//----- nvinfo : EIATTR_KPARAM_INFO
	.align		4
.L_1651:
        /*0028*/ 	.byte	0x04, 0x17
        /*002a*/ 	.short	(.L_1653 - .L_1652)
.L_1652:
        /*002c*/ 	.word	0x00000000
        /*0030*/ 	.short	0x0000
        /*0032*/ 	.short	0x0000
        /*0034*/ 	.byte	0x00, 0xf5, 0x21, 0x00


	//----- nvinfo : EIATTR_SPARSE_MMA_MASK
	.align		4
.L_1653:
        /*0038*/ 	.byte	0x03, 0x50
        /*003a*/ 	.short	0x0000


	//----- nvinfo : EIATTR_MAXREG_COUNT
	.align		4
        /*003c*/ 	.byte	0x03, 0x1b
        /*003e*/ 	.short	0x00ff


	//----- nvinfo : EIATTR_NUM_BARRIERS
	.align		4
        /*0040*/ 	.byte	0x02, 0x4c
        /*0042*/ 	.byte	0x01
	.zero		1


	//----- nvinfo : EIATTR_MERCURY_ISA_VERSION
	.align		4
        /*0044*/ 	.byte	0x03, 0x5f
        /*0046*/ 	.short	0x0101


	//----- nvinfo : EIATTR_COOP_GROUP_MASK_REGIDS
	.align		4
        /*0048*/ 	.byte	0x04, 0x29
        /*004a*/ 	.short	(.L_1655 - .L_1654)


	//   ....[0]....
.L_1654:
        /*004c*/ 	.word	0xffffffff


	//   ....[1]....
        /*0050*/ 	.word	0xffffffff


	//----- nvinfo : EIATTR_COOP_GROUP_INSTR_OFFSETS
	.align		4
.L_1655:
        /*0054*/ 	.byte	0x04, 0x28
        /*0056*/ 	.short	(.L_1657 - .L_1656)


	//   ....[0]....
.L_1656:
        /*0058*/ 	.word	0x00000130


	//   ....[1]....
        /*005c*/ 	.word	0x000001f0


	//----- nvinfo : EIATTR_VRC_CTA_INIT_COUNT
	.align		4
.L_1657:
        /*0060*/ 	.byte	0x02, 0x4a
	.zero		1
	.zero		1


	//----- nvinfo : EIATTR_EXIT_INSTR_OFFSETS
	.align		4
        /*0064*/ 	.byte	0x04, 0x1c
        /*0066*/ 	.short	(.L_1659 - .L_1658)


	//   ....[0]....
.L_1658:
        /*0068*/ 	.word	0x00000220


	//   ....[1]....
        /*006c*/ 	.word	0x000002a0


	//----- nvinfo : EIATTR_CBANK_PARAM_SIZE
	.align		4
.L_1659:
        /*0070*/ 	.byte	0x03, 0x19
        /*0072*/ 	.short	0x0014


	//----- nvinfo : EIATTR_PARAM_CBANK
	.align		4
        /*0074*/ 	.byte	0x04, 0x0a
        /*0076*/ 	.short	(.L_1661 - .L_1660)
	.align		4
.L_1660:
        /*0078*/ 	.word	index@(.nv.constant0._Z7reduce0IdEvPT_S1_j)
        /*007c*/ 	.short	0x0380
        /*007e*/ 	.short	0x0014


	//----- nvinfo : EIATTR_SW_WAR
	.align		4
.L_1661:
        /*0080*/ 	.byte	0x04, 0x36
        /*0082*/ 	.short	(.L_1663 - .L_1662)
.L_1662:
        /*0084*/ 	.word	0x00000008
.L_1663:


//--------------------- .nv.info._Z7reduce6IfLj1ELb0EEvPT_S1_j --------------------------
	.section	.nv.info._Z7reduce6IfLj1ELb0EEvPT_S1_j,"",@"SHT_CUDA_INFO"
	.sectionflags	@""
	.align	4


	//----- nvinfo : EIATTR_CUDA_API_VERSION
	.align		4
        /*0000*/ 	.byte	0x04, 0x37
        /*0002*/ 	.short	(.L_1665 - .L_1664)
.L_1664:
        /*0004*/ 	.word	0x00000082


	//----- nvinfo : EIATTR_KPARAM_INFO
	.align		4
.L_1665:
        /*0008*/ 	.byte	0x04, 0x17
        /*000a*/ 	.short	(.L_1667 - .L_1666)
.L_1666:
        /*000c*/ 	.word	0x00000000
        /*0010*/ 	.short	0x0002
        /*0012*/ 	.short	0x0010
        /*0014*/ 	.byte	0x00, 0xf0, 0x11, 0x00


	//----- nvinfo : EIATTR_KPARAM_INFO
	.align		4
.L_1667:
        /*0018*/ 	.byte	0x04, 0x17
        /*001a*/ 	.short	(.L_1669 - .L_1668)
.L_1668:
        /*001c*/ 	.word	0x00000000
        /*0020*/ 	.short	0x0001
        /*0022*/ 	.short	0x0008
        /*0024*/ 	.byte	0x00, 0xf5, 0x21, 0x00


	//----- nvinfo : EIATTR_KPARAM_INFO
	.align		4
.L_1669:
        /*0028*/ 	.byte	0x04, 0x17
        /*002a*/ 	.short	(.L_1671 - .L_1670)
.L_1670:
        /*002c*/ 	.word	0x00000000
        /*0030*/ 	.short	0x0000
        /*0032*/ 	.short	0x0000
        /*0034*/ 	.byte	0x00, 0xf5, 0x21, 0x00


	//----- nvinfo : EIATTR_SPARSE_MMA_MASK
	.align		4
.L_1671:
        /*0038*/ 	.byte	0x03, 0x50
        /*003a*/ 	.short	0x0000


	//----- nvinfo : EIATTR_MAXREG_COUNT
	.align		4
        /*003c*/ 	.byte	0x03, 0x1b
        /*003e*/ 	.short	0x00ff


	//----- nvinfo : EIATTR_NUM_BARRIERS
	.align		4
        /*0040*/ 	.byte	0x02, 0x4c
        /*0042*/ 	.byte	0x01
	.zero		1


	//----- nvinfo : EIATTR_MERCURY_ISA_VERSION
	.align		4
        /*0044*/ 	.byte	0x03, 0x5f
        /*0046*/ 	.short	0x0101


	//----- nvinfo : EIATTR_COOP_GROUP_MASK_REGIDS
	.align		4
        /*0048*/ 	.byte	0x04, 0x29
        /*004a*/ 	.short	(.L_1673 - .L_1672)


	//   ....[0]....
.L_1672:
        /*004c*/ 	.word	0xffffffff


	//   ....[1]....
        /*0050*/ 	.word	0xffffffff


	//   ....[2]....
        /*0054*/ 	.word	0xffffffff


	//   ....[3]....
        /*0058*/ 	.word	0xffffffff


	//   ....[4]....
        /*005c*/ 	.word	0xffffffff


	//   ....[5]....
        /*0060*/ 	.word	0xffffffff


	//   ....[6]....
        /*0064*/ 	.word	0xffffffff


	//   ....[7]....
        /*0068*/ 	.word	0xffffffff


	//   ....[8]....
        /*006c*/ 	.word	0xffffffff


	//   ....[9]....
        /*0070*/ 	.word	0x0500000a


	//   ....[10]....
        /*0074*/ 	.word	0x0500000a


	//   ....[11]....
        /*0078*/ 	.word	0x0500000a


	//   ....[12]....
        /*007c*/ 	.word	0x0500000a


	//   ....[13]....
        /*0080*/ 	.word	0x0500000a


	//----- nvinfo : EIATTR_COOP_GROUP_INSTR_OFFSETS
	.align		4
.L_1673:
        /*0084*/ 	.byte	0x04, 0x28
        /*0086*/ 	.short	(.L_1675 - .L_1674)


	//   ....[0]....
.L_1674:
        /*0088*/ 	.word	0x00000270


	//   ....[1]....
        /*008c*/ 	.word	0x00000280


	//   ....[2]....
        /*0090*/ 	.word	0x00000290


	//   ....[3]....
        /*0094*/ 	.word	0x000002a0


	//   ....[4]....
        /*0098*/ 	.word	0x000002f0


	//   ....[5]....
        /*009c*/ 	.word	0x00000310


	//   ....[6]....
        /*00a0*/ 	.word	0x00000330


	//   ....[7]....
        /*00a4*/ 	.word	0x00000350


	//   ....[8]....
        /*00a8*/ 	.word	0x00000370


	//   ....[9]....
        /*00ac*/ 	.word	0x00000440


	//   ....[10]....
        /*00b0*/ 	.word	0x000004b0


	//   ....[11]....
        /*00b4*/ 	.word	0x00000520


	//   ....[12]....
        /*00b8*/ 	.word	0x00000590


	//   ....[13]....
        /*00bc*/ 	.word	0x00000600


	//----- nvinfo : EIATTR_VRC_CTA_INIT_COUNT
	.align		4
.L_1675:
        /*00c0*/ 	.byte	0x02, 0x4a
	.zero		1
	.zero		1


	//----- nvinfo : EIATTR_EXIT_INSTR_OFFSETS
	.align		4
        /*00c4*/ 	.byte	0x04, 0x1c
        /*00c6*/ 	.short	(.L_1677 - .L_1676)


	//   ....[0]....
.L_1676:
        /*00c8*/ 	.word	0x000003b0


	//   ....[1]....
        /*00cc*/ 	.word	0x000003f0


	//----- nvinfo : EIATTR_CRS_STACK_SIZE
	.align		4
.L_1677:
        /*00d0*/ 	.byte	0x04, 0x1e
        /*00d2*/ 	.short	(.L_1679 - .L_1678)
.L_1678:
        /*00d4*/ 	.word	0x00000000


	//----- nvinfo : EIATTR_CBANK_PARAM_SIZE
	.align		4
.L_1679:
        /*00d8*/ 	.byte	0x03, 0x19
        /*00da*/ 	.short	0x0014


	//----- nvinfo : EIATTR_PARAM_CBANK
	.align		4
        /*00dc*/ 	.byte	0x04, 0x0a
        /*00de*/ 	.short	(.L_1681 - .L_1680)
	.align		4
.L_1680:
        /*00e0*/ 	.word	index@(.nv.constant0._Z7reduce6IfLj1ELb0EEvPT_S1_j)
        /*00e4*/ 	.short	0x0380
        /*00e6*/ 	.short	0x0014


	//----- nvinfo : EIATTR_SW_WAR
	.align		4
.L_1681:
        /*00e8*/ 	.byte	0x04, 0x36
        /*00ea*/ 	.short	(.L_1683 - .L_1682)
.L_1682:
        /*00ec*/ 	.word	0x00000008
.L_1683:


//--------------------- .nv.info._Z7reduce6IfLj2ELb0EEvPT_S1_j --------------------------
	.section	.nv.info._Z7reduce6IfLj2ELb0EEvPT_S1_j,"",@"SHT_CUDA_INFO"
	.sectionflags	@""
	.align	4


	//----- nvinfo : EIATTR_CUDA_API_VERSION
	.align		4
        /*0000*/ 	.byte	0x04, 0x37
        /*0002*/ 	.short	(.L_1685 - .L_1684)
.L_1684:
        /*0004*/ 	.word	0x00000082


	//----- nvinfo : EIATTR_KPARAM_INFO
	.align		4
.L_1685:
        /*0008*/ 	.byte	0x04, 0x17
        /*000a*/ 	.short	(.L_1687 - .L_1686)
.L_1686:
        /*000c*/ 	.word	0x00000000
        /*0010*/ 	.short	0x0002
        /*0012*/ 	.short	0x0010
        /*0014*/ 	.byte	0x00, 0xf0, 0x11, 0x00


	//----- nvinfo : EIATTR_KPARAM_INFO
	.align		4
.L_1687:
        /*0018*/ 	.byte	0x04, 0x17
        /*001a*/ 	.short	(.L_1689 - .L_1688)
.L_1688:
        /*001c*/ 	.word	0x00000000
        /*0020*/ 	.short	0x0001
        /*0022*/ 	.short	0x0008
        /*0024*/ 	.byte	0x00, 0xf5, 0x21, 0x00


	//----- nvinfo : EIATTR_KPARAM_INFO
	.align		4
.L_1689:
        /*0028*/ 	.byte	0x04, 0x17
        /*002a*/ 	.short	(.L_1691 - .L_1690)
.L_1690:
        /*002c*/ 	.word	0x00000000
        /*0030*/ 	.short	0x0000
        /*0032*/ 	.short	0x0000
        /*0034*/ 	.byte	0x00, 0xf5, 0x21, 0x00


	//----- nvinfo : EIATTR_SPARSE_MMA_MASK
	.align		4
.L_1691:
        /*0038*/ 	.byte	0x03, 0x50
        /*003a*/ 	.short	0x0000


	//----- nvinfo : EIATTR_MAXREG_COUNT
	.align		4
        /*003c*/ 	.byte	0x03, 0x1b
        /*003e*/ 	.short	0x00ff


	//----- nvinfo : EIATTR_NUM_BARRIERS
	.align		4
        /*0040*/ 	.byte	0x02, 0x4c
        /*0042*/ 	.byte	0x01
	.zero		1


	//----- nvinfo : EIATTR_MERCURY_ISA_VERSION
	.align		4
        /*0044*/ 	.byte	0x03, 0x5f
        /*0046*/ 	.short	0x0101


	//----- nvinfo : EIATTR_COOP_GROUP_MASK_REGIDS
	.align		4
        /*0048*/ 	.byte	0x04, 0x29
        /*004a*/ 	.short	(.L_1693 - .L_1692)


	//   ....[0]....
.L_1692:
        /*004c*/ 	.word	0xffffffff


	//   ....[1]....
        /*0050*/ 	.word	0xffffffff


	//   ....[2]....
        /*0054*/ 	.word	0xffffffff


	//   ....[3]....
        /*0058*/ 	.word	0xffffffff


	//   ....[4]....
        /*005c*/ 	.word	0xffffffff


	//   ....[5]....
        /*0060*/ 	.word	0xffffffff


	//   ....[6]....
        /*0064*/ 	.word	0xffffffff


	//   ....[7]....
        /*0068*/ 	.word	0xffffffff


	//   ....[8]....
        /*006c*/ 	.word	0xffffffff


	//   ....[9]....
        /*0070*/ 	.word	0x0500000a


	//   ....[10]....
        /*0074*/ 	.word	0x0500000a


	//   ....[11]....
        /*0078*/ 	.word	0x0500000a


	//   ....[12]....
        /*007c*/ 	.word	0x0500000a


	//   ....[13]....
        /*0080*/ 	.word	0x0500000a


	//----- nvinfo : EIATTR_COOP_GROUP_INSTR_OFFSETS
	.align		4
.L_1693:
        /*0084*/ 	.byte	0x04, 0x28
        /*0086*/ 	.short	(.L_1695 - .L_1694)


	//   ....[0]....
.L_1694:
        /*0088*/ 	.word	0x00000280


	//   ....[1]....
        /*008c*/ 	.word	0x00000290


	//   ....[2]....
        /*0090*/ 	.word	0x000002a0


	//   ....[3]....
        /*0094*/ 	.word	0x000002b0


	//   ....[4]....
        /*0098*/ 	.word	0x00000300


	//   ....[5]....
        /*009c*/ 	.word	0x00000320


	//   ....[6]....
        /*00a0*/ 	.word	0x00000340


	//   ....[7]....
        /*00a4*/ 	.word	0x00000360


	//   ....[8]....
        /*00a8*/ 	.word	0x00000380


	//   ....[9]....
        /*00ac*/ 	.word	0x00000450


	//   ....[10]....
        /*00b0*/ 	.word	0x000004c0


	//   ....[11]....
        /*00b4*/ 	.word	0x00000530


	//   ....[12]....
        /*00b8*/ 	.word	0x000005a0


	//   ....[13]....
        /*00bc*/ 	.word	0x00000610


	//----- nvinfo : EIATTR_VRC_CTA_INIT_COUNT
	.align		4
.L_1695:
        /*00c0*/ 	.byte	0x02, 0x4a
	.zero		1
	.zero		1


	//----- nvinfo : EIATTR_EXIT_INSTR_OFFSETS
	.align		4
        /*00c4*/ 	.byte	0x04, 0x1c
        /*00c6*/ 	.short	(.L_1697 - .L_1696)


	//   ....[0]....
.L_1696:
        /*00c8*/ 	.word	0x000003c0


	//   ....[1]....
        /*00cc*/ 	.word	0x00000400


	//----- nvinfo : EIATTR_CRS_STACK_SIZE
	.align		4
.L_1697:
        /*00d0*/ 	.byte	0x04, 0x1e
        /*00d2*/ 	.short	(.L_1699 - .L_1698)
.L_1698:
        /*00d4*/ 	.word	0x00000000


	//----- nvinfo : EIATTR_CBANK_PARAM_SIZE
	.align		4
.L_1699:
        /*00d8*/ 	.byte	0x03, 0x19
        /*00da*/ 	.short	0x0014


	//----- nvinfo : EIATTR_PARAM_CBANK
	.align		4
        /*00dc*/ 	.byte	0x04, 0x0a
        /*00de*/ 	.short	(.L_1701 - .L_1700)
	.align		4
.L_1700:
        /*00e0*/ 	.word	index@(.nv.constant0._Z7reduce6IfLj2ELb0EEvPT_S1_j)
        /*00e4*/ 	.short	0x0380
        /*00e6*/ 	.short	0x0014


	//----- nvinfo : EIATTR_SW_WAR
	.align		4
.L_1701:
        /*00e8*/ 	.byte	0x04, 0x36
        /*00ea*/ 	.short	(.L_1703 - .L_1702)
.L_1702:
        /*00ec*/ 	.word	0x00000008
.L_1703:


//--------------------- .nv.info._Z7reduce6IfLj4ELb0EEvPT_S1_j --------------------------
	.section	.nv.info._Z7reduce6IfLj4ELb0EEvPT_S1_j,"",@"SHT_CUDA_INFO"
	.sectionflags	@""
	.align	4


	//----- nvinfo : EIATTR_CUDA_API_VERSION
	.align		4
        /*0000*/ 	.byte	0x04, 0x37
        /*0002*/ 	.short	(.L_1705 - .L_1704)
.L_1704:
        /*0004*/ 	.word	0x00000082


	//----- nvinfo : EIATTR_KPARAM_INFO
	.align		4
.L_1705:
        /*0008*/ 	.byte	0x04, 0x17
        /*000a*/ 	.short	(.L_1707 - .L_1706)
.L_1706:
        /*000c*/ 	.word	0x00000000
        /*0010*/ 	.short	0x0002
        /*0012*/ 	.short	0x0010
        /*0014*/ 	.byte	0x00, 0xf0, 0x11, 0x00


	//----- nvinfo : EIATTR_KPARAM_INFO
	.align		4
.L_1707:
        /*0018*/ 	.byte	0x04, 0x17
        /*001a*/ 	.short	(.L_1709 - .L_1708)
.L_1708:
        /*001c*/ 	.word	0x00000000
        /*0020*/ 	.short	0x0001
        /*0022*/ 	.short	0x0008
        /*0024*/ 	.byte	0x00, 0xf5, 0x21, 0x00


	//----- nvinfo : EIATTR_KPARAM_INFO
	.align		4
.L_1709:
        /*0028*/ 	.byte	0x04, 0x17
        /*002a*/ 	.short	(.L_1711 - .L_1710)
.L_1710:
        /*002c*/ 	.word	0x00000000
        /*0030*/ 	.short	0x0000
        /*0032*/ 	.short	0x0000
        /*0034*/ 	.byte	0x00, 0xf5, 0x21, 0x00


	//----- nvinfo : EIATTR_SPARSE_MMA_MASK
	.align		4
.L_1711:
        /*0038*/ 	.byte	0x03, 0x50
        /*003a*/ 	.short	0x0000


	//----- nvinfo : EIATTR_MAXREG_COUNT
	.align		4
        /*003c*/ 	.byte	0x03, 0x1b
        /*003e*/ 	.short	0x00ff


	//----- nvinfo : EIATTR_NUM_BARRIERS
	.align		4
        /*0040*/ 	.byte	0x02, 0x4c
        /*0042*/ 	.byte	0x01
	.zero		1


	//----- nvinfo : EIATTR_MERCURY_ISA_VERSION
	.align		4
        /*0044*/ 	.byte	0x03, 0x5f
        /*0046*/ 	.short	0x0101


	//----- nvinfo : EIATTR_COOP_GROUP_MASK_REGIDS
	.align		4
        /*0048*/ 	.byte	0x04, 0x29
        /*004a*/ 	.short	(.L_1713 - .L_1712)


	//   ....[0]....
.L_1712:
        /*004c*/ 	.word	0xffffffff


	//   ....[1]....
        /*0050*/ 	.word	0xffffffff


	//   ....[2]....
        /*0054*/ 	.word	0xffffffff


	//   ....[3]....
        /*0058*/ 	.word	0xffffffff


	//   ....[4]....
        /*005c*/ 	.word	0xffffffff


	//   ....[5]....
        /*0060*/ 	.word	0xffffffff


	//   ....[6]....
        /*0064*/ 	.word	0xffffffff


	//   ....[7]....
        /*0068*/ 	.word	0xffffffff


	//   ....[8]....
        /*006c*/ 	.word	0xffffffff


	//   ....[9]....
        /*0070*/ 	.word	0x0500000a


	//   ....[10]....
        /*0074*/ 	.word	0x0500000a


	//   ....[11]....
        /*0078*/ 	.word	0x0500000a


	//   ....[12]....
        /*007c*/ 	.word	0x0500000a


	//   ....[13]....
        /*0080*/ 	.word	0x0500000a


	//----- nvinfo : EIATTR_COOP_GROUP_INSTR_OFFSETS
	.align		4
.L_1713:
        /*0084*/ 	.byte	0x04, 0x28
        /*0086*/ 	.short	(.L_1715 - .L_1714)


	//   ....[0]....
.L_1714:
        /*0088*/ 	.word	0x00000280


	//   ....[1]....
        /*008c*/ 	.word	0x00000290


	//   ....[2]....
        /*0090*/ 	.word	0x000002a0


	//   ....[3]....
        /*0094*/ 	.word	0x000002b0


	//   ....[4]....
        /*0098*/ 	.word	0x00000300


	//   ....[5]....
        /*009c*/ 	.word	0x00000320


	//   ....[6]....
        /*00a0*/ 	.word	0x00000340


	//   ....[7]....
        /*00a4*/ 	.word	0x00000360


	//   ....[8]....
        /*00a8*/ 	.word	0x00000380


	//   ....[9]....
        /*00ac*/ 	.word	0x00000450


	//   ....[10]....
        /*00b0*/ 	.word	0x000004c0


	//   ....[11]....
        /*00b4*/ 	.word	0x00000530


	//   ....[12]....
        /*00b8*/ 	.word	0x000005a0


	//   ....[13]....
        /*00bc*/ 	.word	0x00000610


	//----- nvinfo : EIATTR_VRC_CTA_INIT_COUNT
	.align		4
.L_1715:
        /*00c0*/ 	.byte	0x02, 0x4a
	.zero		1
	.zero		1


	//----- nvinfo : EIATTR_EXIT_INSTR_OFFSETS
	.align		4
        /*00c4*/ 	.byte	0x04, 0x1c
        /*00c6*/ 	.short	(.L_1717 - .L_1716)


	//   ....[0]....
.L_1716:
        /*00c8*/ 	.word	0x000003c0


	//   ....[1]....
        /*00cc*/ 	.word	0x00000400


	//----- nvinfo : EIATTR_CRS_STACK_SIZE
	.align		4
.L_1717:
        /*00d0*/ 	.byte	0x04, 0x1e
        /*00d2*/ 	.short	(.L_1719 - .L_1718)
.L_1718:
        /*00d4*/ 	.word	0x00000000


	//----- nvinfo : EIATTR_CBANK_PARAM_SIZE
	.align		4
.L_1719:
        /*00d8*/ 	.byte	0x03, 0x19
        /*00da*/ 	.short	0x0014


	//----- nvinfo : EIATTR_PARAM_CBANK
	.align		4
        /*00dc*/ 	.byte	0x04, 0x0a
        /*00de*/ 	.short	(.L_1721 - .L_1720)
	.align		4
.L_1720:
        /*00e0*/ 	.word	index@(.nv.constant0._Z7reduce6IfLj4ELb0EEvPT_S1_j)
        /*00e4*/ 	.short	0x0380
        /*00e6*/ 	.short	0x0014


	//----- nvinfo : EIATTR_SW_WAR
	.align		4
.L_1721:
        /*00e8*/ 	.byte	0x04, 0x36
        /*00ea*/ 	.short	(.L_1723 - .L_1722)
.L_1722:
        /*00ec*/ 	.word	0x00000008
.L_1723:


//--------------------- .nv.info._Z7reduce6IfLj8ELb0EEvPT_S1_j --------------------------
	.section	.nv.info._Z7reduce6IfLj8ELb0EEvPT_S1_j,"",@"SHT_CUDA_INFO"
	.sectionflags	@""
	.align	4


	//----- nvinfo : EIATTR_CUDA_API_VERSION
	.align		4
        /*0000*/ 	.byte	0x04, 0x37
        /*0002*/ 	.short	(.L_1725 - .L_1724)
.L_1724:
        /*0004*/ 	.word	0x00000082


	//----- nvinfo : EIATTR_KPARAM_INFO
	.align		4
.L_1725:
        /*0008*/ 	.byte	0x04, 0x17
        /*000a*/ 	.short	(.L_1727 - .L_1726)
.L_1726:
        /*000c*/ 	.word	0x00000000
        /*0010*/ 	.short	0x0002
        /*0012*/ 	.short	0x0010
        /*0014*/ 	.byte	0x00, 0xf0, 0x11, 0x00


	//----- nvinfo : EIATTR_KPARAM_INFO
	.align		4
.L_1727:
        /*0018*/ 	.byte	0x04, 0x17
        /*001a*/ 	.short	(.L_1729 - .L_1728)
.L_1728:
        /*001c*/ 	.word	0x00000000
        /*0020*/ 	.short	0x0001
        /*0022*/ 	.short	0x0008
        /*0024*/ 	.byte	0x00, 0xf5, 0x21, 0x00


	//----- nvinfo : EIATTR_KPARAM_INFO
	.align		4
.L_1729:
        /*0028*/ 	.byte	0x04, 0x17
        /*002a*/ 	.short	(.L_1731 - .L_1730)
.L_1730:
        /*002c*/ 	.word	0x00000000
        /*0030*/ 	.short	0x0000
        /*0032*/ 	.short	0x0000
        /*0034*/ 	.byte	0x00, 0xf5, 0x21, 0x00


	//----- nvinfo : EIATTR_SPARSE_MMA_MASK
	.align		4
.L_1731:
        /*0038*/ 	.byte	0x03, 0x50
        /*003a*/ 	.short	0x0000


	//----- nvinfo : EIATTR_MAXREG_COUNT
	.align		4
        /*003c*/ 	.byte	0x03, 0x1b
        /*003e*/ 	.short	0x00ff


	//----- nvinfo : EIATTR_NUM_BARRIERS
	.align		4
        /*0040*/ 	.byte	0x02, 0x4c
        /*0042*/ 	.byte	0x01
	.zero		1


	//----- nvinfo : EIATTR_MERCURY_ISA_VERSION
	.align		4
        /*0044*/ 	.byte	0x03, 0x5f
        /*0046*/ 	.short	0x0101


	//----- nvinfo : EIATTR_COOP_GROUP_MASK_REGIDS
	.align		4
        /*0048*/ 	.byte	0x04, 0x29
        /*004a*/ 	.short	(.L_1733 - .L_1732)


	//   ....[0]....
.L_1732:
        /*004c*/ 	.word	0xffffffff


	//   ....[1]....
        /*0050*/ 	.word	0xffffffff


	//   ....[2]....
        /*0054*/ 	.word	0xffffffff


	//   ....[3]....
        /*0058*/ 	.word	0xffffffff


	//   ....[4]....
        /*005c*/ 	.word	0xffffffff


	//   ....[5]....
        /*0060*/ 	.word	0xffffffff


	//   ....[6]....
        /*0064*/ 	.word	0xffffffff


	//   ....[7]....
        /*0068*/ 	.word	0xffffffff


	//   ....[8]....
        /*006c*/ 	.word	0xffffffff


	//   ....[9]....
        /*0070*/ 	.word	0x0500000a


	//   ....[10]....
        /*0074*/ 	.word	0x0500000a


	//   ....[11]....
        /*0078*/ 	.word	0x0500000a


	//   ....[12]....
        /*007c*/ 	.word	0x0500000a


	//   ....[13]....
        /*0080*/ 	.word	0x0500000a


	//----- nvinfo : EIATTR_COOP_GROUP_INSTR_OFFSETS
	.align		4
.L_1733:
        /*0084*/ 	.byte	0x04, 0x28
        /*0086*/ 	.short	(.L_1735 - .L_1734)


	//   ....[0]....
.L_1734:
        /*0088*/ 	.word	0x00000280


	//   ....[1]....
        /*008c*/ 	.word	0x00000290


	//   ....[2]....
        /*0090*/ 	.word	0x000002a0


	//   ....[3]....
        /*0094*/ 	.word	0x000002b0


	//   ....[4]....
        /*0098*/ 	.word	0x00000300


	//   ....[5]....
        /*009c*/ 	.word	0x00000320


	//   ....[6]....
        /*00a0*/ 	.word	0x00000340


	//   ....[7]....
        /*00a4*/ 	.word	0x00000360


	//   ....[8]....
        /*00a8*/ 	.word	0x00000380


	//   ....[9]....
        /*00ac*/ 	.word	0x00000450


	//   ....[10]....
        /*00b0*/ 	.word	0x000004c0


	//   ....[11]....
        /*00b4*/ 	.word	0x00000530


	//   ....[12]....
        /*00b8*/ 	.word	0x000005a0


	//   ....[13]....
        /*00bc*/ 	.word	0x00000610


	//----- nvinfo : EIATTR_VRC_CTA_INIT_COUNT
	.align		4
.L_1735:
        /*00c0*/ 	.byte	0x02, 0x4a
	.zero		1
	.zero		1


	//----- nvinfo : EIATTR_EXIT_INSTR_OFFSETS
	.align		4
        /*00c4*/ 	.byte	0x04, 0x1c
        /*00c6*/ 	.short	(.L_1737 - .L_1736)


	//   ....[0]....
.L_1736:
        /*00c8*/ 	.word	0x000003c0


	//   ....[1]....
        /*00cc*/ 	.word	0x00000400


	//----- nvinfo : EIATTR_CRS_STACK_SIZE
	.align		4
.L_1737:
        /*00d0*/ 	.byte	0x04, 0x1e
        /*00d2*/ 	.short	(.L_1739 - .L_1738)
.L_1738:
        /*00d4*/ 	.word	0x00000000


	//----- nvinfo : EIATTR_CBANK_PARAM_SIZE
	.align		4
.L_1739:
        /*00d8*/ 	.byte	0x03, 0x19
        /*00da*/ 	.short	0x0014


	//----- nvinfo : EIATTR_PARAM_CBANK
	.align		4
        /*00dc*/ 	.byte	0x04, 0x0a
        /*00de*/ 	.short	(.L_1741 - .L_1740)
	.align		4
.L_1740:
        /*00e0*/ 	.word	index@(.nv.constant0._Z7reduce6IfLj8ELb0EEvPT_S1_j)
        /*00e4*/ 	.short	0x0380
        /*00e6*/ 	.short	0x0014


	//----- nvinfo : EIATTR_SW_WAR
	.align		4
.L_1741:
        /*00e8*/ 	.byte	0x04, 0x36
        /*00ea*/ 	.short	(.L_1743 - .L_1742)
.L_1742:
        /*00ec*/ 	.word	0x00000008
.L_1743:


//--------------------- .nv.info._Z7reduce6IfLj16ELb0EEvPT_S1_j --------------------------
	.section	.nv.info._Z7reduce6IfLj16ELb0EEvPT_S1_j,"",@"SHT_CUDA_INFO"
	.sectionflags	@""
	.align	4


	//----- nvinfo : EIATTR_CUDA_API_VERSION
	.align		4
        /*0000*/ 	.byte	0x04, 0x37
        /*0002*/ 	.short	(.L_1745 - .L_1744)
.L_1744:
        /*0004*/ 	.word	0x00000082


	//----- nvinfo : EIATTR_KPARAM_INFO
	.align		4
.L_1745:
        /*0008*/ 	.byte	0x04, 0x17
        /*000a*/ 	.short	(.L_1747 - .L_1746)
.L_1746:
        /*000c*/ 	.word	0x00000000
        /*0010*/ 	.short	0x0002
        /*0012*/ 	.short	0x0010
        /*0014*/ 	.byte	0x00, 0xf0, 0x11, 0x00


	//----- nvinfo : EIATTR_KPARAM_INFO
	.align		4
.L_1747:
        /*0018*/ 	.byte	0x04, 0x17
        /*001a*/ 	.short	(.L_1749 - .L_1748)
.L_1748:
        /*001c*/ 	.word	0x00000000
        /*0020*/ 	.short	0x0001
        /*0022*/ 	.short	0x0008
        /*0024*/ 	.byte	0x00, 0xf5, 0x21, 0x00


	//----- nvinfo : EIATTR_KPARAM_INFO
	.align		4
.L_1749:
        /*0028*/ 	.byte	0x04, 0x17
        /*002a*/ 	.short	(.L_1751 - .L_1750)
.L_1750:
        /*002c*/ 	.word	0x00000000
        /*0030*/ 	.short	0x0000
        /*0032*/ 	.short	0x0000
        /*0034*/ 	.byte	0x00, 0xf5, 0x21, 0x00


	//----- nvinfo : EIATTR_SPARSE_MMA_MASK
	.align		4
.L_1751:
        /*0038*/ 	.byte	0x03, 0x50
        /*003a*/ 	.short	0x0000


	//----- nvinfo : EIATTR_MAXREG_COUNT
	.align		4
        /*003c*/ 	.byte	0x03, 0x1b
        /*003e*/ 	.short	0x00ff


	//----- nvinfo : EIATTR_NUM_BARRIERS
	.align		4
        /*0040*/ 	.byte	0x02, 0x4c
        /*0042*/ 	.byte	0x01
	.zero		1


	//----- nvinfo : EIATTR_MERCURY_ISA_VERSION
	.align		4
        /*0044*/ 	.byte	0x03, 0x5f
        /*0046*/ 	.short	0x0101


	//----- nvinfo : EIATTR_COOP_GROUP_MASK_REGIDS
	.align		4
        /*0048*/ 	.byte	0x04, 0x29
        /*004a*/ 	.short	(.L_1753 - .L_1752)


	//   ....[0]....
.L_1752:
        /*004c*/ 	.word	0xffffffff


	//   ....[1]....
        /*0050*/ 	.word	0xffffffff


	//   ....[2]....
        /*0054*/ 	.word	0xffffffff


	//   ....[3]....
        /*0058*/ 	.word	0xffffffff


	//   ....[4]....
        /*005c*/ 	.word	0xffffffff


	//   ....[5]....
        /*0060*/ 	.word	0xffffffff


	//   ....[6]....
        /*0064*/ 	.word	0xffffffff


	//   ....[7]....
        /*0068*/ 	.word	0xffffffff


	//   ....[8]....
        /*006c*/ 	.word	0xffffffff


	//   ....[9]....
        /*0070*/ 	.word	0x0500000a


	//   ....[10]....
        /*0074*/ 	.word	0x0500000a


	//   ....[11]....
        /*0078*/ 	.word	0x0500000a


	//   ....[12]....
        /*007c*/ 	.word	0x0500000a


	//   ....[13]....
        /*0080*/ 	.word	0x0500000a


	//----- nvinfo : EIATTR_COOP_GROUP_INSTR_OFFSETS
	.align		4
.L_1753:
        /*0084*/ 	.byte	0x04, 0x28
        /*0086*/ 	.short	(.L_1755 - .L_1754)


	//   ....[0]....
.L_1754:
        /*0088*/ 	.word	0x00000280


	//   ....[1]....
        /*008c*/ 	.word	0x00000290


	//   ....[2]....
        /*0090*/ 	.word	0x000002a0


	//   ....[3]....
        /*0094*/ 	.word	0x000002b0


	//   ....[4]....
        /*0098*/ 	.word	0x00000300


	//   ....[5]....
        /*009c*/ 	.word	0x00000320


	//   ....[6]....
        /*00a0*/ 	.word	0x00000340


	//   ....[7]....
        /*00a4*/ 	.word	0x00000360


	//   ....[8]....
        /*00a8*/ 	.word	0x00000380


	//   ....[9]....
        /*00ac*/ 	.word	0x00000450


	//   ....[10]....
        /*00b0*/ 	.word	0x000004c0


	//   ....[11]....
        /*00b4*/ 	.word	0x00000530


	//   ....[12]....
        /*00b8*/ 	.word	0x000005a0


	//   ....[13]....
        /*00bc*/ 	.word	0x00000610


	//----- nvinfo : EIATTR_VRC_CTA_INIT_COUNT
	.align		4
.L_1755:
        /*00c0*/ 	.byte	0x02, 0x4a
	.zero		1
	.zero		1


	//----- nvinfo : EIATTR_EXIT_INSTR_OFFSETS
	.align		4
        /*00c4*/ 	.byte	0x04, 0x1c
        /*00c6*/ 	.short	(.L_1757 - .L_1756)


	//   ....[0]....
.L_1756:
        /*00c8*/ 	.word	0x000003c0


	//   ....[1]....
        /*00cc*/ 	.word	0x00000400


	//----- nvinfo : EIATTR_CRS_STACK_SIZE
	.align		4
.L_1757:
        /*00d0*/ 	.byte	0x04, 0x1e
        /*00d2*/ 	.short	(.L_1759 - .L_1758)
.L_1758:
        /*00d4*/ 	.word	0x00000000


	//----- nvinfo : EIATTR_CBANK_PARAM_SIZE
	.align		4
.L_1759:
        /*00d8*/ 	.byte	0x03, 0x19
        /*00da*/ 	.short	0x0014


	//----- nvinfo : EIATTR_PARAM_CBANK
	.align		4
        /*00dc*/ 	.byte	0x04, 0x0a
        /*00de*/ 	.short	(.L_1761 - .L_1760)
	.align		4
.L_1760:
        /*00e0*/ 	.word	index@(.nv.constant0._Z7reduce6IfLj16ELb0EEvPT_S1_j)
        /*00e4*/ 	.short	0x0380
        /*00e6*/ 	.short	0x0014


	//----- nvinfo : EIATTR_SW_WAR
	.align		4
.L_1761:
        /*00e8*/ 	.byte	0x04, 0x36
        /*00ea*/ 	.short	(.L_1763 - .L_1762)
.L_1762:
        /*00ec*/ 	.word	0x00000008
.L_1763:


//--------------------- .nv.info._Z7reduce6IfLj32ELb0EEvPT_S1_j --------------------------
	.section	.nv.info._Z7reduce6IfLj32ELb0EEvPT_S1_j,"",@"SHT_CUDA_INFO"
	.sectionflags	@""
	.align	4


	//----- nvinfo : EIATTR_CUDA_API_VERSION
	.align		4
        /*0000*/ 	.byte	0x04, 0x37
        /*0002*/ 	.short	(.L_1765 - .L_1764)
.L_1764:
        /*0004*/ 	.word	0x00000082


	//----- nvinfo : EIATTR_KPARAM_INFO
	.align		4
.L_1765:
        /*0008*/ 	.byte	0x04, 0x17
        /*000a*/ 	.short	(.L_1767 - .L_1766)
.L_1766:
        /*000c*/ 	.word	0x00000000
        /*0010*/ 	.short	0x0002
        /*0012*/ 	.short	0x0010
        /*0014*/ 	.byte	0x00, 0xf0, 0x11, 0x00


	//----- nvinfo : EIATTR_KPARAM_INFO
	.align		4
.L_1767:
        /*0018*/ 	.byte	0x04, 0x17
        /*001a*/ 	.short	(.L_1769 - .L_1768)
.L_1768:
        /*001c*/ 	.word	0x00000000
        /*0020*/ 	.short	0x0001
        /*0022*/ 	.short	0x0008
        /*0024*/ 	.byte	0x00, 0xf5, 0x21, 0x00


	//----- nvinfo : EIATTR_KPARAM_INFO
	.align		4
.L_1769:
        /*0028*/ 	.byte	0x04, 0x17
        /*002a*/ 	.short	(.L_1771 - .L_1770)
.L_1770:
        /*002c*/ 	.word	0x00000000
        /*0030*/ 	.short	0x0000
        /*0032*/ 	.short	0x0000
        /*0034*/ 	.byte	0x00, 0xf5, 0x21, 0x00


	//----- nvinfo : EIATTR_SPARSE_MMA_MASK
	.align		4
.L_1771:
        /*0038*/ 	.byte	0x03, 0x50
        /*003a*/ 	.short	0x0000


	//----- nvinfo : EIATTR_MAXREG_COUNT
	.align		4
        /*003c*/ 	.byte	0x03, 0x1b
        /*003e*/ 	.short	0x00ff


	//----- nvinfo : EIATTR_NUM_BARRIERS
	.align		4
        /*0040*/ 	.byte	0x02, 0x4c
        /*0042*/ 	.byte	0x01
	.zero		1


	//----- nvinfo : EIATTR_MERCURY_ISA_VERSION
	.align		4
        /*0044*/ 	.byte	0x03, 0x5f
        /*0046*/ 	.short	0x0101


	//----- nvinfo : EIATTR_COOP_GROUP_MASK_REGIDS
	.align		4
        /*0048*/ 	.byte	0x04, 0x29
        /*004a*/ 	.short	(.L_1773 - .L_1772)


	//   ....[0]....
.L_1772:
        /*004c*/ 	.word	0xffffffff


	//   ....[1]....
        /*0050*/ 	.word	0xffffffff


	//   ....[2]....
        /*0054*/ 	.word	0xffffffff


	//   ....[3]....
        /*0058*/ 	.word	0xffffffff


	//   ....[4]....
        /*005c*/ 	.word	0xffffffff


	//   ....[5]....
        /*0060*/ 	.word	0xffffffff


	//   ....[6]....
        /*0064*/ 	.word	0xffffffff


	//   ....[7]....
        /*0068*/ 	.word	0xffffffff


	//   ....[8]....
        /*006c*/ 	.word	0xffffffff


	//   ....[9]....
        /*0070*/ 	.word	0x0500000a


	//   ....[10]....
        /*0074*/ 	.word	0x0500000a


	//   ....[11]....
        /*0078*/ 	.word	0x0500000a


	//   ....[12]....
        /*007c*/ 	.word	0x0500000a


	//   ....[13]....
        /*0080*/ 	.word	0x0500000a


	//----- nvinfo : EIATTR_COOP_GROUP_INSTR_OFFSETS
	.align		4
.L_1773:
        /*0084*/ 	.byte	0x04, 0x28
        /*0086*/ 	.short	(.L_1775 - .L_1774)


	//   ....[0]....
.L_1774:
        /*0088*/ 	.word	0x00000280


	//   ....[1]....
        /*008c*/ 	.word	0x00000290


	//   ....[2]....
        /*0090*/ 	.word	0x000002a0


	//   ....[3]....
        /*0094*/ 	.word	0x000002b0


	//   ....[4]....
        /*0098*/ 	.word	0x00000300


	//   ....[5]....
        /*009c*/ 	.word	0x00000320


	//   ....[6]....
        /*00a0*/ 	.word	0x00000340


	//   ....[7]....
        /*00a4*/ 	.word	0x00000360


	//   ....[8]....
        /*00a8*/ 	.word	0x00000380


	//   ....[9]....
        /*00ac*/ 	.word	0x00000450


	//   ....[10]....
        /*00b0*/ 	.word	0x000004c0


	//   ....[11]....
        /*00b4*/ 	.word	0x00000530


	//   ....[12]....
        /*00b8*/ 	.word	0x000005a0


	//   ....[13]....
        /*00bc*/ 	.word	0x00000610


	//----- nvinfo : EIATTR_VRC_CTA_INIT_COUNT
	.align		4
.L_1775:
        /*00c0*/ 	.byte	0x02, 0x4a
	.zero		1
	.zero		1


	//----- nvinfo : EIATTR_EXIT_INSTR_OFFSETS
	.align		4
        /*00c4*/ 	.byte	0x04, 0x1c
        /*00c6*/ 	.short	(.L_1777 - .L_1776)


	//   ....[0]....
.L_1776:
        /*00c8*/ 	.word	0x000003c0


	//   ....[1]....
        /*00cc*/ 	.word	0x00000400


	//----- nvinfo : EIATTR_CRS_STACK_SIZE
	.align		4
.L_1777:
        /*00d0*/ 	.byte	0x04, 0x1e
        /*00d2*/ 	.short	(.L_1779 - .L_1778)
.L_1778:
        /*00d4*/ 	.word	0x00000000


	//----- nvinfo : EIATTR_CBANK_PARAM_SIZE
	.align		4
.L_1779:
        /*00d8*/ 	.byte	0x03, 0x19
        /*00da*/ 	.short	0x0014


	//----- nvinfo : EIATTR_PARAM_CBANK
	.align		4
        /*00dc*/ 	.byte	0x04, 0x0a
        /*00de*/ 	.short	(.L_1781 - .L_1780)
	.align		4
.L_1780:
        /*00e0*/ 	.word	index@(.nv.constant0._Z7reduce6IfLj32ELb0EEvPT_S1_j)
        /*00e4*/ 	.short	0x0380
        /*00e6*/ 	.short	0x0014


	//----- nvinfo : EIATTR_SW_WAR
	.align		4
.L_1781:
        /*00e8*/ 	.byte	0x04, 0x36
        /*00ea*/ 	.short	(.L_1783 - .L_1782)
.L_1782:
        /*00ec*/ 	.word	0x00000008
.L_1783:


//--------------------- .nv.info._Z7reduce6IfLj64ELb0EEvPT_S1_j --------------------------
	.section	.nv.info._Z7reduce6IfLj64ELb0EEvPT_S1_j,"",@"SHT_CUDA_INFO"
	.sectionflags	@""
	.align	4


	//----- nvinfo : EIATTR_CUDA_API_VERSION
	.align		4
        /*0000*/ 	.byte	0x04, 0x37
        /*0002*/ 	.short	(.L_1785 - .L_1784)
.L_1784:
        /*0004*/ 	.word	0x00000082


	//----- nvinfo : EIATTR_KPARAM_INFO
	.align		4
.L_1785:
        /*0008*/ 	.byte	0x04, 0x17
        /*000a*/ 	.short	(.L_1787 - .L_1786)
.L_1786:
        /*000c*/ 	.word	0x00000000
        /*0010*/ 	.short	0x0002
        /*0012*/ 	.short	0x0010
        /*0014*/ 	.byte	0x00, 0xf0, 0x11, 0x00


	//----- nvinfo : EIATTR_KPARAM_INFO
	.align		4
.L_1787:
        /*0018*/ 	.byte	0x04, 0x17
        /*001a*/ 	.short	(.L_1789 - .L_1788)
.L_1788:
        /*001c*/ 	.word	0x00000000
        /*0020*/ 	.short	0x0001
        /*0022*/ 	.short	0x0008
        /*0024*/ 	.byte	0x00, 0xf5, 0x21, 0x00


	//----- nvinfo : EIATTR_KPARAM_INFO
	.align		4
.L_1789:
        /*0028*/ 	.byte	0x04, 0x17
        /*002a*/ 	.short	(.L_1791 - .L_1790)
.L_1790:
        /*002c*/ 	.word	0x00000000
        /*0030*/ 	.short	0x0000
        /*0032*/ 	.short	0x0000
        /*0034*/ 	.byte	0x00, 0xf5, 0x21, 0x00


	//----- nvinfo : EIATTR_SPARSE_MMA_MASK
	.align		4
.L_1791:
        /*0038*/ 	.byte	0x03, 0x50
        /*003a*/ 	.short	0x0000


	//----- nvinfo : EIATTR_MAXREG_COUNT
	.align		4
        /*003c*/ 	.byte	0x03, 0x1b
        /*003e*/ 	.short	0x00ff


	//----- nvinfo : EIATTR_NUM_BARRIERS
	.align		4
        /*0040*/ 	.byte	0x02, 0x4c
        /*0042*/ 	.byte	0x01
	.zero		1


	//----- nvinfo : EIATTR_MERCURY_ISA_VERSION
	.align		4
        /*0044*/ 	.byte	0x03, 0x5f
        /*0046*/ 	.short	0x0101


	//----- nvinfo : EIATTR_COOP_GROUP_MASK_REGIDS
	.align		4
        /*0048*/ 	.byte	0x04, 0x29
        /*004a*/ 	.short	(.L_1793 - .L_1792)


	//   ....[0]....
.L_1792:
        /*004c*/ 	.word	0xffffffff


	//   ....[1]....
        /*0050*/ 	.word	0xffffffff


	//   ....[2]....
        /*0054*/ 	.word	0xffffffff


	//   ....[3]....
        /*0058*/ 	.word	0xffffffff


	//   ....[4]....
        /*005c*/ 	.word	0xffffffff


	//   ....[5]....
        /*0060*/ 	.word	0xffffffff


	//   ....[6]....
        /*0064*/ 	.word	0xffffffff


	//   ....[7]....
        /*0068*/ 	.word	0xffffffff


	//   ....[8]....
        /*006c*/ 	.word	0xffffffff


	//   ....[9]....
        /*0070*/ 	.word	0x0500000a


	//   ....[10]....
        /*0074*/ 	.word	0x0500000a


	//   ....[11]....
        /*0078*/ 	.word	0x0500000a


	//   ....[12]....
        /*007c*/ 	.word	0x0500000a


	//   ....[13]....
        /*0080*/ 	.word	0x0500000a


	//----- nvinfo : EIATTR_COOP_GROUP_INSTR_OFFSETS
	.align		4
.L_1793:
        /*0084*/ 	.byte	0x04, 0x28
        /*0086*/ 	.short	(.L_1795 - .L_1794)


	//   ....[0]....
.L_1794:
        /*0088*/ 	.word	0x00000270


	//   ....[1]....
        /*008c*/ 	.word	0x00000280


	//   ....[2]....
        /*0090*/ 	.word	0x00000290


	//   ....[3]....
        /*0094*/ 	.word	0x000002a0


	//   ....[4]....
        /*0098*/ 	.word	0x00000320


	//   ....[5]....
        /*009c*/ 	.word	0x00000340


	//   ....[6]....
        /*00a0*/ 	.word	0x00000360


	//   ....[7]....
        /*00a4*/ 	.word	0x00000380


	//   ....[8]....
        /*00a8*/ 	.word	0x000003a0


	//   ....[9]....
        /*00ac*/ 	.word	0x00000470


	//   ....[10]....
        /*00b0*/ 	.word	0x000004e0


	//   ....[11]....
        /*00b4*/ 	.word	0x00000550


	//   ....[12]....
        /*00b8*/ 	.word	0x000005c0


	//   ....[13]....
        /*00bc*/ 	.word	0x00000630


	//----- nvinfo : EIATTR_VRC_CTA_INIT_COUNT
	.align		4
.L_1795:
        /*00c0*/ 	.byte	0x02, 0x4a
	.zero		1
	.zero		1


	//----- nvinfo : EIATTR_EXIT_INSTR_OFFSETS
	.align		4
        /*00c4*/ 	.byte	0x04, 0x1c
        /*00c6*/ 	.short	(.L_1797 - .L_1796)


	//   ....[0]....
.L_1796:
        /*00c8*/ 	.word	0x000003e0


	//   ....[1]....
        /*00cc*/ 	.word	0x00000420


	//----- nvinfo : EIATTR_CRS_STACK_SIZE
	.align		4
.L_1797:
        /*00d0*/ 	.byte	0x04, 0x1e
        /*00d2*/ 	.short	(.L_1799 - .L_1798)
.L_1798:
        /*00d4*/ 	.word	0x00000000


	//----- nvinfo : EIATTR_CBANK_PARAM_SIZE
	.align		4
.L_1799:
        /*00d8*/ 	.byte	0x03, 0x19
        /*00da*/ 	.short	0x0014


	//----- nvinfo : EIATTR_PARAM_CBANK
	.align		4
        /*00dc*/ 	.byte	0x04, 0x0a
        /*00de*/ 	.short	(.L_1801 - .L_1800)
	.align		4
.L_1800:
        /*00e0*/ 	.word	index@(.nv.constant0._Z7reduce6IfLj64ELb0EEvPT_S1_j)
        /*00e4*/ 	.short	0x0380
        /*00e6*/ 	.short	0x0014


	//----- nvinfo : EIATTR_SW_WAR
	.align		4
.L_1801:
        /*00e8*/ 	.byte	0x04, 0x36
        /*00ea*/ 	.short	(.L_1803 - .L_1802)
.L_1802:
        /*00ec*/ 	.word	0x00000008
.L_1803:


//--------------------- .nv.info._Z7reduce6IfLj128ELb0EEvPT_S1_j --------------------------
	.section	.nv.info._Z7reduce6IfLj128ELb0EEvPT_S1_j,"",@"SHT_CUDA_INFO"
	.sectionflags	@""
	.align	4


	//----- nvinfo : EIATTR_CUDA_API_VERSION
	.align		4
        /*0000*/ 	.byte	0x04, 0x37
        /*0002*/ 	.short	(.L_1805 - .L_1804)
.L_1804:
        /*0004*/ 	.word	0x00000082


	//----- nvinfo : EIATTR_KPARAM_INFO
	.align		4
.L_1805:
        /*0008*/ 	.byte	0x04, 0x17
        /*000a*/ 	.short	(.L_1807 - .L_1806)
.L_1806:
        /*000c*/ 	.word	0x00000000
        /*0010*/ 	.short	0x0002
        /*0012*/ 	.short	0x0010
        /*0014*/ 	.byte	0x00, 0xf0, 0x11, 0x00


	//----- nvinfo : EIATTR_KPARAM_INFO
	.align		4
.L_1807:
        /*0018*/ 	.byte	0x04, 0x17
        /*001a*/ 	.short	(.L_1809 - .L_1808)
.L_1808:
        /*001c*/ 	.word	0x00000000
        /*0020*/ 	.short	0x0001
        /*0022*/ 	.short	0x0008
        /*0024*/ 	.byte	0x00, 0xf5, 0x21, 0x00


	//----- nvinfo : EIATTR_KPARAM_INFO
	.align		4
.L_1809:
        /*0028*/ 	.byte	0x04, 0x17
        /*002a*/ 	.short	(.L_1811 - .L_1810)
.L_1810:
        /*002c*/ 	.word	0x00000000
        /*0030*/ 	.short	0x0000
        /*0032*/ 	.short	0x0000
        /*0034*/ 	.byte	0x00, 0xf5, 0x21, 0x00


	//----- nvinfo : EIATTR_SPARSE_MMA_MASK
	.align		4
.L_1811:
        /*0038*/ 	.byte	0x03, 0x50
        /*003a*/ 	.short	0x0000


	//----- nvinfo : EIATTR_MAXREG_COUNT
	.align		4
        /*003c*/ 	.byte	0x03, 0x1b
        /*003e*/ 	.short	0x00ff


	//----- nvinfo : EIATTR_NUM_BARRIERS
	.align		4
        /*0040*/ 	.byte	0x02, 0x4c
        /*0042*/ 	.byte	0x01
	.zero		1


	//----- nvinfo : EIATTR_MERCURY_ISA_VERSION
	.align		4
        /*0044*/ 	.byte	0x03, 0x5f
        /*0046*/ 	.short	0x0101


	//----- nvinfo : EIATTR_COOP_GROUP_MASK_REGIDS
	.align		4
        /*0048*/ 	.byte	0x04, 0x29
        /*004a*/ 	.short	(.L_1813 - .L_1812)


	//   ....[0]....
.L_1812:
        /*004c*/ 	.word	0xffffffff


	//   ....[1]....
        /*0050*/ 	.word	0xffffffff


	//   ....[2]....
        /*0054*/ 	.word	0xffffffff


	//   ....[3]....
        /*0058*/ 	.word	0xffffffff


	//   ....[4]....
        /*005c*/ 	.word	0xffffffff


	//   ....[5]....
        /*0060*/ 	.word	0xffffffff


	//   ....[6]....
        /*0064*/ 	.word	0xffffffff


	//   ....[7]....
        /*0068*/ 	.word	0xffffffff


	//   ....[8]....
        /*006c*/ 	.word	0xffffffff


	//   ....[9]....
        /*0070*/ 	.word	0x0500000a


	//   ....[10]....
        /*0074*/ 	.word	0x0500000a


	//   ....[11]....
        /*0078*/ 	.word	0x0500000a


	//   ....[12]....
        /*007c*/ 	.word	0x0500000a


	//   ....[13]....
        /*0080*/ 	.word	0x0500000a


	//----- nvinfo : EIATTR_COOP_GROUP_INSTR_OFFSETS
	.align		4
.L_1813:
        /*0084*/ 	.byte	0x04, 0x28
        /*0086*/ 	.short	(.L_1815 - .L_1814)


	//   ....[0]....
.L_1814:
        /*0088*/ 	.word	0x00000260


	//   ....[1]....
        /*008c*/ 	.word	0x00000270


	//   ....[2]....
        /*0090*/ 	.word	0x00000280


	//   ....[3]....
        /*0094*/ 	.word	0x000002f0


	//   ....[4]....
        /*0098*/ 	.word	0x00000360


	//   ....[5]....
        /*009c*/ 	.word	0x00000380


	//   ....[6]....
        /*00a0*/ 	.word	0x000003a0


	//   ....[7]....
        /*00a4*/ 	.word	0x000003c0


	//   ....[8]....
        /*00a8*/ 	.word	0x000003e0


	//   ....[9]....
        /*00ac*/ 	.word	0x000004b0


	//   ....[10]....
        /*00b0*/ 	.word	0x00000520


	//   ....[11]....
        /*00b4*/ 	.word	0x00000590


	//   ....[12]....
        /*00b8*/ 	.word	0x00000600


	//   ....[13]....
        /*00bc*/ 	.word	0x00000670


	//----- nvinfo : EIATTR_VRC_CTA_INIT_COUNT
	.align		4
.L_1815:
        /*00c0*/ 	.byte	0x02, 0x4a
	.zero		1
	.zero		1


	//----- nvinfo : EIATTR_EXIT_INSTR_OFFSETS
	.align		4
        /*00c4*/ 	.byte	0x04, 0x1c
        /*00c6*/ 	.short	(.L_1817 - .L_1816)


	//   ....[0]....
.L_1816:
        /*00c8*/ 	.word	0x00000420


	//   ....[1]....
        /*00cc*/ 	.word	0x00000460


	//----- nvinfo : EIATTR_CRS_STACK_SIZE
	.align		4
.L_1817:
        /*00d0*/ 	.byte	0x04, 0x1e
        /*00d2*/ 	.short	(.L_1819 - .L_1818)
.L_1818:
        /*00d4*/ 	.word	0x00000000


	//----- nvinfo : EIATTR_CBANK_PARAM_SIZE
	.align		4
.L_1819:
        /*00d8*/ 	.byte	0x03, 0x19
        /*00da*/ 	.short	0x0014


	//----- nvinfo : EIATTR_PARAM_CBANK
	.align		4
        /*00dc*/ 	.byte	0x04, 0x0a
        /*00de*/ 	.short	(.L_1821 - .L_1820)
	.align		4
.L_1820:
        /*00e0*/ 	.word	index@(.nv.constant0._Z7reduce6IfLj128ELb0EEvPT_S1_j)
        /*00e4*/ 	.short	0x0380
        /*00e6*/ 	.short	0x0014


	//----- nvinfo : EIATTR_SW_WAR
	.align		4
.L_1821:
        /*00e8*/ 	.byte	0x04, 0x36
        /*00ea*/ 	.short	(.L_1823 - .L_1822)
.L_1822:
        /*00ec*/ 	.word	0x00000008
.L_1823:


//--------------------- .nv.info._Z7reduce6IfLj256ELb0EEvPT_S1_j --------------------------
	.section	.nv.info._Z7reduce6IfLj256ELb0EEvPT_S1_j,"",@"SHT_CUDA_INFO"
	.sectionflags	@""
	.align	4


	//----- nvinfo : EIATTR_CUDA_API_VERSION
	.align		4
        /*0000*/ 	.byte	0x04, 0x37
        /*0002*/ 	.short	(.L_1825 - .L_1824)
.L_1824:
        /*0004*/ 	.word	0x00000082


	//----- nvinfo : EIATTR_KPARAM_INFO
	.align		4
.L_1825:
        /*0008*/ 	.byte	0x04, 0x17
        /*000a*/ 	.short	(.L_1827 - .L_1826)
.L_1826:
        /*000c*/ 	.word	0x00000000
        /*0010*/ 	.short	0x0002
        /*0012*/ 	.short	0x0010
        /*0014*/ 	.byte	0x00, 0xf0, 0x11, 0x00


	//----- nvinfo : EIATTR_KPARAM_INFO
	.align		4
.L_1827:
        /*0018*/ 	.byte	0x04, 0x17
        /*001a*/ 	.short	(.L_1829 - .L_1828)
.L_1828:
        /*001c*/ 	.word	0x00000000
        /*0020*/ 	.short	0x0001
        /*0022*/ 	.short	0x0008
        /*0024*/ 	.byte	0x00, 0xf5, 0x21, 0x00


	//----- nvinfo : EIATTR_KPARAM_INFO
	.align		4
.L_1829:
        /*0028*/ 	.byte	0x04, 0x17
        /*002a*/ 	.short	(.L_1831 - .L_1830)
.L_1830:
        /*002c*/ 	.word	0x00000000
        /*0030*/ 	.short	0x0000
        /*0032*/ 	.short	0x0000
        /*0034*/ 	.byte	0x00, 0xf5, 0x21, 0x00


	//----- nvinfo : EIATTR_SPARSE_MMA_MASK
	.align		4
.L_1831:
        /*0038*/ 	.byte	0x03, 0x50
        /*003a*/ 	.short	0x0000


	//----- nvinfo : EIATTR_MAXREG_COUNT
	.align		4
        /*003c*/ 	.byte	0x03, 0x1b
        /*003e*/ 	.short	0x00ff


	//----- nvinfo : EIATTR_NUM_BARRIERS
	.align		4
        /*0040*/ 	.byte	0x02, 0x4c
        /*0042*/ 	.byte	0x01
	.zero		1


	//----- nvinfo : EIATTR_MERCURY_ISA_VERSION
	.align		4
        /*0044*/ 	.byte	0x03, 0x5f
        /*0046*/ 	.short	0x0101


	//----- nvinfo : EIATTR_COOP_GROUP_MASK_REGIDS
	.align		4
        /*0048*/ 	.byte	0x04, 0x29
        /*004a*/ 	.short	(.L_1833 - .L_1832)


	//   ....[0]....
.L_1832:
        /*004c*/ 	.word	0xffffffff


	//   ....[1]....
        /*0050*/ 	.word	0xffffffff


	//   ....[2]....
        /*0054*/ 	.word	0xffffffff


	//   ....[3]....
        /*0058*/ 	.word	0xffffffff


	//   ....[4]....
        /*005c*/ 	.word	0xffffffff


	//   ....[5]....
        /*0060*/ 	.word	0xffffffff


	//   ....[6]....
        /*0064*/ 	.word	0xffffffff


	//   ....[7]....
        /*0068*/ 	.word	0xffffffff


	//   ....[8]....
        /*006c*/ 	.word	0xffffffff


	//   ....[9]....
        /*0070*/ 	.word	0x0500000a


	//   ....[10]....
        /*0074*/ 	.word	0x0500000a


	//   ....[11]....
        /*0078*/ 	.word	0x0500000a


	//   ....[12]....
        /*007c*/ 	.word	0x0500000a


	//   ....[13]....
        /*0080*/ 	.word	0x0500000a


	//----- nvinfo : EIATTR_COOP_GROUP_INSTR_OFFSETS
	.align		4
.L_1833:
        /*0084*/ 	.byte	0x04, 0x28
        /*0086*/ 	.short	(.L_1835 - .L_1834)


	//   ....[0]....
.L_1834:
        /*0088*/ 	.word	0x00000270


	//   ....[1]....
        /*008c*/ 	.word	0x00000280


	//   ....[2]....
        /*0090*/ 	.word	0x000002c0


	//   ....[3]....
        /*0094*/ 	.word	0x00000330


	//   ....[4]....
        /*0098*/ 	.word	0x000003a0


	//   ....[5]....
        /*009c*/ 	.word	0x000003c0


	//   ....[6]....
        /*00a0*/ 	.word	0x000003e0


	//   ....[7]....
        /*00a4*/ 	.word	0x00000400


	//   ....[8]....
        /*00a8*/ 	.word	0x00000420


	//   ....[9]....
        /*00ac*/ 	.word	0x000004f0


	//   ....[10]....
        /*00b0*/ 	.word	0x00000560


	//   ....[11]....
        /*00b4*/ 	.word	0x000005d0


	//   ....[12]....
        /*00b8*/ 	.word	0x00000640


	//   ....[13]....
        /*00bc*/ 	.word	0x000006b0


	//----- nvinfo : EIATTR_VRC_CTA_INIT_COUNT
	.align		4
.L_1835:
        /*00c0*/ 	.byte	0x02, 0x4a
	.zero		1
	.zero		1


	//----- nvinfo : EIATTR_EXIT_INSTR_OFFSETS
	.align		4
        /*00c4*/ 	.byte	0x04, 0x1c
        /*00c6*/ 	.short	(.L_1837 - .L_1836)


	//   ....[0]....
.L_1836:
        /*00c8*/ 	.word	0x00000460


	//   ....[1]....
        /*00cc*/ 	.word	0x000004a0


	//----- nvinfo : EIATTR_CRS_STACK_SIZE
	.align		4
.L_1837:
        /*00d0*/ 	.byte	0x04, 0x1e
        /*00d2*/ 	.short	(.L_1839 - .L_1838)
.L_1838:
        /*00d4*/ 	.word	0x00000000


	//----- nvinfo : EIATTR_CBANK_PARAM_SIZE
	.align		4
.L_1839:
        /*00d8*/ 	.byte	0x03, 0x19
        /*00da*/ 	.short	0x0014


	//----- nvinfo : EIATTR_PARAM_CBANK
	.align		4
        /*00dc*/ 	.byte	0x04, 0x0a
        /*00de*/ 	.short	(.L_1841 - .L_1840)
	.align		4
.L_1840:
        /*00e0*/ 	.word	index@(.nv.constant0._Z7reduce6IfLj256ELb0EEvPT_S1_j)
        /*00e4*/ 	.short	0x0380
        /*00e6*/ 	.short	0x0014


	//----- nvinfo : EIATTR_SW_WAR
	.align		4
.L_1841:
        /*00e8*/ 	.byte	0x04, 0x36
        /*00ea*/ 	.short	(.L_1843 - .L_1842)
.L_1842:
        /*00ec*/ 	.word	0x00000008
.L_1843:


//--------------------- .nv.info._Z7reduce6IfLj512ELb0EEvPT_S1_j --------------------------
	.section	.nv.info._Z7reduce6IfLj512ELb0EEvPT_S1_j,"",@"SHT_CUDA_INFO"
	.sectionflags	@""
	.align	4


	//----- nvinfo : EIATTR_CUDA_API_VERSION
	.align		4
        /*0000*/ 	.byte	0x04, 0x37
        /*0002*/ 	.short	(.L_1845 - .L_1844)
.L_1844:
        /*0004*/ 	.word	0x00000082


	//----- nvinfo : EIATTR_KPARAM_INFO
	.align		4
.L_1845:
        /*0008*/ 	.byte	0x04, 0x17
        /*000a*/ 	.short	(.L_1847 - .L_1846)
.L_1846:
        /*000c*/ 	.word	0x00000000
        /*0010*/ 	.short	0x0002
        /*0012*/ 	.short	0x0010
        /*0014*/ 	.byte	0x00, 0xf0, 0x11, 0x00


	//----- nvinfo : EIATTR_KPARAM_INFO
	.align		4
.L_1847:
        /*0018*/ 	.byte	0x04, 0x17
        /*001a*/ 	.short	(.L_1849 - .L_1848)
.L_1848:
        /*001c*/ 	.word	0x00000000
        /*0020*/ 	.short	0x0001
        /*0022*/ 	.short	0x0008
        /*0024*/ 	.byte	0x00, 0xf5, 0x21, 0x00


	//----- nvinfo : EIATTR_KPARAM_INFO
	.align		4
.L_1849:
        /*0028*/ 	.byte	0x04, 0x17
        /*002a*/ 	.short	(.L_1851 - .L_1850)
.L_1850:
        /*002c*/ 	.word	0x00000000
        /*0030*/ 	.short	0x0000
        /*0032*/ 	.short	0x0000
        /*0034*/ 	.byte	0x00, 0xf5, 0x21, 0x00


	//----- nvinfo : EIATTR_SPARSE_MMA_MASK
	.align		4
.L_1851:
        /*0038*/ 	.byte	0x03, 0x50
        /*003a*/ 	.short	0x0000


	//----- nvinfo : EIATTR_MAXREG_COUNT
	.align		4
        /*003c*/ 	.byte	0x03, 0x1b
        /*003e*/ 	.short	0x00ff


	//----- nvinfo : EIATTR_NUM_BARRIERS
	.align		4
        /*0040*/ 	.byte	0x02, 0x4c
        /*0042*/ 	.byte	0x01
	.zero		1


	//----- nvinfo : EIATTR_MERCURY_ISA_VERSION
	.align		4
        /*0044*/ 	.byte	0x03, 0x5f
        /*0046*/ 	.short	0x0101


	//----- nvinfo : EIATTR_COOP_GROUP_MASK_REGIDS
	.align		4
        /*0048*/ 	.byte	0x04, 0x29
        /*004a*/ 	.short	(.L_1853 - .L_1852)


	//   ....[0]....
.L_1852:
        /*004c*/ 	.word	0xffffffff


	//   ....[1]....
        /*0050*/ 	.word	0xffffffff


	//   ....[2]....
        /*0054*/ 	.word	0xffffffff


	//   ....[3]....
        /*0058*/ 	.word	0xffffffff


	//   ....[4]....
        /*005c*/ 	.word	0xffffffff


	//   ....[5]....
        /*0060*/ 	.word	0xffffffff


	//   ....[6]....
        /*0064*/ 	.word	0xffffffff


	//   ....[7]....
        /*0068*/ 	.word	0xffffffff


	//   ....[8]....
        /*006c*/ 	.word	0xffffffff


	//   ....[9]....
        /*0070*/ 	.word	0x0500000a


	//   ....[10]....
        /*0074*/ 	.word	0x0500000a


	//   ....[11]....
        /*0078*/ 	.word	0x0500000a


	//   ....[12]....
        /*007c*/ 	.word	0x0500000a


	//   ....[13]....
        /*0080*/ 	.word	0x0500000a


	//----- nvinfo : EIATTR_COOP_GROUP_INSTR_OFFSETS
	.align		4
.L_1853:
        /*0084*/ 	.byte	0x04, 0x28
        /*0086*/ 	.short	(.L_1855 - .L_1854)


	//   ....[0]....
.L_1854:
        /*0088*/ 	.word	0x00000270


	//   ....[1]....
        /*008c*/ 	.word	0x000002c0


	//   ....[2]....
        /*0090*/ 	.word	0x00000310


	//   ....[3]....
        /*0094*/ 	.word	0x00000380


	//   ....[4]....
        /*0098*/ 	.word	0x000003f0


	//   ....[5]....
        /*009c*/ 	.word	0x00000410


	//   ....[6]....
        /*00a0*/ 	.word	0x00000430


	//   ....[7]....
        /*00a4*/ 	.word	0x00000450


	//   ....[8]....
        /*00a8*/ 	.word	0x00000470


	//   ....[9]....
        /*00ac*/ 	.word	0x00000540


	//   ....[10]....
        /*00b0*/ 	.word	0x000005b0


	//   ....[11]....
        /*00b4*/ 	.word	0x00000620


	//   ....[12]....
        /*00b8*/ 	.word	0x00000690


	//   ....[13]....
        /*00bc*/ 	.word	0x00000700


	//----- nvinfo : EIATTR_VRC_CTA_INIT_COUNT
	.align		4
.L_1855:
        /*00c0*/ 	.byte	0x02, 0x4a
	.zero		1
	.zero		1


	//----- nvinfo : EIATTR_EXIT_INSTR_OFFSETS
	.align		4
        /*00c4*/ 	.byte	0x04, 0x1c
        /*00c6*/ 	.short	(.L_1857 - .L_1856)


	//   ....[0]....
.L_1856:
        /*00c8*/ 	.word	0x000004b0


	//   ....[1]....
        /*00cc*/ 	.word	0x000004f0


	//----- nvinfo : EIATTR_CRS_STACK_SIZE
	.align		4
.L_1857:
        /*00d0*/ 	.byte	0x04, 0x1e
        /*00d2*/ 	.short	(.L_1859 - .L_1858)
.L_1858:
        /*00d4*/ 	.word	0x00000000


	//----- nvinfo : EIATTR_CBANK_PARAM_SIZE
	.align		4
.L_1859:
        /*00d8*/ 	.byte	0x03, 0x19
        /*00da*/ 	.short	0x0014


	//----- nvinfo : EIATTR_PARAM_CBANK
	.align		4
        /*00dc*/ 	.byte	0x04, 0x0a
        /*00de*/ 	.short	(.L_1861 - .L_1860)
	.align		4
.L_1860:
        /*00e0*/ 	.word	index@(.nv.constant0._Z7reduce6IfLj512ELb0EEvPT_S1_j)
        /*00e4*/ 	.short	0x0380
        /*00e6*/ 	.short	0x0014


	//----- nvinfo : EIATTR_SW_WAR
	.align		4
.L_1861:
        /*00e8*/ 	.byte	0x04, 0x36
        /*00ea*/ 	.short	(.L_1863 - .L_1862)
.L_1862:
        /*00ec*/ 	.word	0x00000008
.L_1863:


//--------------------- .nv.info._Z7reduce6IfLj1ELb1EEvPT_S1_j --------------------------
	.section	.nv.info._Z7reduce6IfLj1ELb1EEvPT_S1_j,"",@"SHT_CUDA_INFO"
	.sectionflags	@""
	.align	4


	//----- nvinfo : EIATTR_CUDA_API_VERSION
	.align		4
        /*0000*/ 	.byte	0x04, 0x37
        /*0002*/ 	.short	(.L_1865 - .L_1864)
.L_1864:
        /*0004*/ 	.word	0x00000082


	//----- nvinfo : EIATTR_KPARAM_INFO
	.align		4
.L_1865:
        /*0008*/ 	.byte	0x04, 0x17
        /*000a*/ 	.short	(.L_1867 - .L_1866)
.L_1866:
        /*000c*/ 	.word	0x00000000
        /*0010*/ 	.short	0x0002
        /*0012*/ 	.short	0x0010
        /*0014*/ 	.byte	0x00, 0xf0, 0x11, 0x00


	//----- nvinfo : EIATTR_KPARAM_INFO
	.align		4
.L_1867:
        /*0018*/ 	.byte	0x04, 0x17
        /*001a*/ 	.short	(.L_1869 - .L_1868)
.L_1868:
        /*001c*/ 	.word	0x00000000
        /*0020*/ 	.short	0x0001
        /*0022*/ 	.short	0x0008
        /*0024*/ 	.byte	0x00, 0xf5, 0x21, 0x00


	//----- nvinfo : EIATTR_KPARAM_INFO
	.align		4
.L_1869:
        /*0028*/ 	.byte	0x04, 0x17
        /*002a*/ 	.short	(.L_1871 - .L_1870)
.L_1870:
        /*002c*/ 	.word	0x00000000
        /*0030*/ 	.short	0x0000
        /*0032*/ 	.short	0x0000
        /*0034*/ 	.byte	0x00, 0xf5, 0x21, 0x00


	//----- nvinfo : EIATTR_SPARSE_MMA_MASK
	.align		4
.L_1871:
        /*0038*/ 	.byte	0x03, 0x50
        /*003a*/ 	.short	0x0000


	//----- nvinfo : EIATTR_MAXREG_COUNT
	.align		4
        /*003c*/ 	.byte	0x03, 0x1b
        /*003e*/ 	.short	0x00ff


	//----- nvinfo : EIATTR_NUM_BARRIERS
	.align		4
        /*0040*/ 	.byte	0x02, 0x4c
        /*0042*/ 	.byte	0x01
	.zero		1


	//----- nvinfo : EIATTR_MERCURY_ISA_VERSION
	.align		4
        /*0044*/ 	.byte	0x03, 0x5f
        /*0046*/ 	.short	0x0101


	//----- nvinfo : EIATTR_COOP_GROUP_MASK_REGIDS
	.align		4
        /*0048*/ 	.byte	0x04, 0x29
        /*004a*/ 	.short	(.L_1873 - .L_1872)


	//   ....[0]....
.L_1872:
        /*004c*/ 	.word	0xffffffff


	//   ....[1]....
        /*0050*/ 	.word	0xffffffff


	//   ....[2]....
        /*0054*/ 	.word	0xffffffff


	//   ....[3]....
        /*0058*/ 	.word	0xffffffff


	//   ....[4]....
        /*005c*/ 	.word	0xffffffff


	//   ....[5]....
        /*0060*/ 	.word	0xffffffff


	//   ....[6]....
        /*0064*/ 	.word	0xffffffff


	//   ....[7]....
        /*0068*/ 	.word	0xffffffff


	//   ....[8]....
        /*006c*/ 	.word	0xffffffff


	//   ....[9]....
        /*0070*/ 	.word	0x0500000a


	//   ....[10]....
        /*0074*/ 	.word	0x0500000a


	//   ....[11]....
        /*0078*/ 	.word	0x0500000a


	//   ....[12]....
        /*007c*/ 	.word	0x0500000a


	//   ....[13]....
        /*0080*/ 	.word	0x0500000a


	//----- nvinfo : EIATTR_COOP_GROUP_INSTR_OFFSETS
	.align		4
.L_1873:
        /*0084*/ 	.byte	0x04, 0x28
        /*0086*/ 	.short	(.L_1875 - .L_1874)


	//   ....[0]....
.L_1874:
        /*0088*/ 	.word	0x00000230


	//   ....[1]....
        /*008c*/ 	.word	0x00000240


	//   ....[2]....
        /*0090*/ 	.word	0x00000250


	//   ....[3]....
        /*0094*/ 	.word	0x00000260


	//   ....[4]....
        /*0098*/ 	.word	0x000002b0


	//   ....[5]....
        /*009c*/ 	.word	0x000002d0


	//   ....[6]....
        /*00a0*/ 	.word	0x000002f0


	//   ....[7]....
        /*00a4*/ 	.word	0x00000310


	//   ....[8]....
        /*00a8*/ 	.word	0x00000330


	//   ....[9]....
        /*00ac*/ 	.word	0x00000400


	//   ....[10]....
        /*00b0*/ 	.word	0x00000470


	//   ....[11]....
        /*00b4*/ 	.word	0x000004e0


	//   ....[12]....
        /*00b8*/ 	.word	0x00000550


	//   ....[13]....
        /*00bc*/ 	.word	0x000005c0


	//----- nvinfo : EIATTR_VRC_CTA_INIT_COUNT
	.align		4
.L_1875:
        /*00c0*/ 	.byte	0x02, 0x4a
	.zero		1
	.zero		1


	//----- nvinfo : EIATTR_EXIT_INSTR_OFFSETS
	.align		4
        /*00c4*/ 	.byte	0x04, 0x1c
        /*00c6*/ 	.short	(.L_1877 - .L_1876)


	//   ....[0]....
.L_1876:
        /*00c8*/ 	.word	0x00000370


	//   ....[1]....
        /*00cc*/ 	.word	0x000003b0


	//----- nvinfo : EIATTR_CRS_STACK_SIZE
	.align		4
.L_1877:
        /*00d0*/ 	.byte	0x04, 0x1e
        /*00d2*/ 	.short	(.L_1879 - .L_1878)
.L_1878:
        /*00d4*/ 	.word	0x00000000


	//----- nvinfo : EIATTR_CBANK_PARAM_SIZE
	.align		4
.L_1879:
        /*00d8*/ 	.byte	0x03, 0x19
        /*00da*/ 	.short	0x0014


	//----- nvinfo : EIATTR_PARAM_CBANK
	.align		4
        /*00dc*/ 	.byte	0x04, 0x0a
        /*00de*/ 	.short	(.L_1881 - .L_1880)
	.align		4
.L_1880:
        /*00e0*/ 	.word	index@(.nv.constant0._Z7reduce6IfLj1ELb1EEvPT_S1_j)
        /*00e4*/ 	.short	0x0380
        /*00e6*/ 	.short	0x0014


	//----- nvinfo : EIATTR_SW_WAR
	.align		4
.L_1881:
        /*00e8*/ 	.byte	0x04, 0x36
        /*00ea*/ 	.short	(.L_1883 - .L_1882)
.L_1882:
        /*00ec*/ 	.word	0x00000008
.L_1883:


//--------------------- .nv.info._Z7reduce6IfLj2ELb1EEvPT_S1_j --------------------------
	.section	.nv.info._Z7reduce6IfLj2ELb1EEvPT_S1_j,"",@"SHT_CUDA_INFO"
	.sectionflags	@""
	.align	4


	//----- nvinfo : EIATTR_CUDA_API_VERSION
	.align		4
        /*0000*/ 	.byte	0x04, 0x37
        /*0002*/ 	.short	(.L_1885 - .L_1884)
.L_1884:
        /*0004*/ 	.word	0x00000082


	//----- nvinfo : EIATTR_KPARAM_INFO
	.align		4
.L_1885:
        /*0008*/ 	.byte	0x04, 0x17
        /*000a*/ 	.short	(.L_1887 - .L_1886)
.L_1886:
        /*000c*/ 	.word	0x00000000
        /*0010*/ 	.short	0x0002
        /*0012*/ 	.short	0x0010
        /*0014*/ 	.byte	0x00, 0xf0, 0x11, 0x00


	//----- nvinfo : EIATTR_KPARAM_INFO
	.align		4
.L_1887:
        /*0018*/ 	.byte	0x04, 0x17
        /*001a*/ 	.short	(.L_1889 - .L_1888)
.L_1888:
        /*001c*/ 	.word	0x00000000
        /*0020*/ 	.short	0x0001
        /*0022*/ 	.short	0x0008
        /*0024*/ 	.byte	0x00, 0xf5, 0x21, 0x00


	//----- nvinfo : EIATTR_KPARAM_INFO
	.align		4
.L_1889:
        /*0028*/ 	.byte	0x04, 0x17
        /*002a*/ 	.short	(.L_1891 - .L_1890)
.L_1890:
        /*002c*/ 	.word	0x00000000
        /*0030*/ 	.short	0x0000
        /*0032*/ 	.short	0x0000
        /*0034*/ 	.byte	0x00, 0xf5, 0x21, 0x00


	//----- nvinfo : EIATTR_SPARSE_MMA_MASK
	.align		4
.L_1891:
        /*0038*/ 	.byte	0x03, 0x50
        /*003a*/ 	.short	0x0000


	//----- nvinfo : EIATTR_MAXREG_COUNT
	.align		4
        /*003c*/ 	.byte	0x03, 0x1b
        /*003e*/ 	.short	0x00ff


	//----- nvinfo : EIATTR_NUM_BARRIERS
	.align		4
        /*0040*/ 	.byte	0x02, 0x4c
        /*0042*/ 	.byte	0x01
	.zero		1


	//----- nvinfo : EIATTR_MERCURY_ISA_VERSION
	.align		4
        /*0044*/ 	.byte	0x03, 0x5f
        /*0046*/ 	.short	0x0101


	//----- nvinfo : EIATTR_COOP_GROUP_MASK_REGIDS
	.align		4
        /*0048*/ 	.byte	0x04, 0x29
        /*004a*/ 	.short	(.L_1893 - .L_1892)


	//   ....[0]....
.L_1892:
        /*004c*/ 	.word	0xffffffff


	//   ....[1]....
        /*0050*/ 	.word	0xffffffff


	//   ....[2]....
        /*0054*/ 	.word	0xffffffff


	//   ....[3]....
        /*0058*/ 	.word	0xffffffff


	//   ....[4]....
        /*005c*/ 	.word	0xffffffff


	//   ....[5]....
        /*0060*/ 	.word	0xffffffff


	//   ....[6]....
        /*0064*/ 	.word	0xffffffff


	//   ....[7]....
        /*0068*/ 	.word	0xffffffff


	//   ....[8]....
        /*006c*/ 	.word	0xffffffff


	//   ....[9]....
        /*0070*/ 	.word	0x0500000a


	//   ....[10]....
        /*0074*/ 	.word	0x0500000a


	//   ....[11]....
        /*0078*/ 	.word	0x0500000a


	//   ....[12]....
        /*007c*/ 	.word	0x0500000a


	//   ....[13]....
        /*0080*/ 	.word	0x0500000a


	//----- nvinfo : EIATTR_COOP_GROUP_INSTR_OFFSETS
	.align		4
.L_1893:
        /*0084*/ 	.byte	0x04, 0x28
        /*0086*/ 	.short	(.L_1895 - .L_1894)


	//   ....[0]....
.L_1894:
        /*0088*/ 	.word	0x00000260


	//   ....[1]....
        /*008c*/ 	.word	0x00000270


	//   ....[2]....
        /*0090*/ 	.word	0x00000280


	//   ....[3]....
        /*0094*/ 	.word	0x00000290


	//   ....[4]....
        /*0098*/ 	.word	0x000002e0


	//   ....[5]....
        /*009c*/ 	.word	0x00000300


	//   ....[6]....
        /*00a0*/ 	.word	0x00000320


	//   ....[7]....
        /*00a4*/ 	.word	0x00000340


	//   ....[8]....
        /*00a8*/ 	.word	0x00000360


	//   ....[9]....
        /*00ac*/ 	.word	0x00000430


	//   ....[10]....
        /*00b0*/ 	.word	0x000004a0


	//   ....[11]....
        /*00b4*/ 	.word	0x00000510


	//   ....[12]....
        /*00b8*/ 	.word	0x00000580


	//   ....[13]....
        /*00bc*/ 	.word	0x000005f0


	//----- nvinfo : EIATTR_VRC_CTA_INIT_COUNT
	.align		4
.L_1895:
        /*00c0*/ 	.byte	0x02, 0x4a
	.zero		1
	.zero		1


	//----- nvinfo : EIATTR_EXIT_INSTR_OFFSETS
	.align		4
        /*00c4*/ 	.byte	0x04, 0x1c
        /*00c6*/ 	.short	(.L_1897 - .L_1896)


	//   ....[0]....
.L_1896:
        /*00c8*/ 	.word	0x000003a0


	//   ....[1]....
        /*00cc*/ 	.word	0x000003e0


	//----- nvinfo : EIATTR_CRS_STACK_SIZE
	.align		4
.L_1897:
        /*00d0*/ 	.byte	0x04, 0x1e
        /*00d2*/ 	.short	(.L_1899 - .L_1898)
.L_1898:
        /*00d4*/ 	.word	0x00000000


	//----- nvinfo : EIATTR_CBANK_PARAM_SIZE
	.align		4
.L_1899:
        /*00d8*/ 	.byte	0x03, 0x19
        /*00da*/ 	.short	0x0014


	//----- nvinfo : EIATTR_PARAM_CBANK
	.align		4
        /*00dc*/ 	.byte	0x04, 0x0a
        /*00de*/ 	.short	(.L_1901 - .L_1900)
	.align		4
.L_1900:
        /*00e0*/ 	.word	index@(.nv.constant0._Z7reduce6IfLj2ELb1EEvPT_S1_j)
        /*00e4*/ 	.short	0x0380
        /*00e6*/ 	.short	0x0014


	//----- nvinfo : EIATTR_SW_WAR
	.align		4
.L_1901:
        /*00e8*/ 	.byte	0x04, 0x36
        /*00ea*/ 	.short	(.L_1903 - .L_1902)
.L_1902:
        /*00ec*/ 	.word	0x00000008
.L_1903:


//--------------------- .nv.info._Z7reduce6IfLj4ELb1EEvPT_S1_j --------------------------
	.section	.nv.info._Z7reduce6IfLj4ELb1EEvPT_S1_j,"",@"SHT_CUDA_INFO"
	.sectionflags	@""
	.align	4


	//----- nvinfo : EIATTR_CUDA_API_VERSION
	.align		4
        /*0000*/ 	.byte	0x04, 0x37
        /*0002*/ 	.short	(.L_1905 - .L_1904)
.L_1904:
        /*0004*/ 	.word	0x00000082


	//----- nvinfo : EIATTR_KPARAM_INFO
	.align		4
.L_1905:
        /*0008*/ 	.byte	0x04, 0x17
        /*000a*/ 	.short	(.L_1907 - .L_1906)
.L_1906:
        /*000c*/ 	.word	0x00000000
        /*0010*/ 	.short	0x0002
        /*0012*/ 	.short	0x0010
        /*0014*/ 	.byte	0x00, 0xf0, 0x11, 0x00


	//----- nvinfo : EIATTR_KPARAM_INFO
	.align		4
.L_1907:
        /*0018*/ 	.byte	0x04, 0x17
        /*001a*/ 	.short	(.L_1909 - .L_1908)
.L_1908:
        /*001c*/ 	.word	0x00000000
        /*0020*/ 	.short	0x0001
        /*0022*/ 	.short	0x0008
        /*0024*/ 	.byte	0x00, 0xf5, 0x21, 0x00


	//----- nvinfo : EIATTR_KPARAM_INFO
	.align		4
.L_1909:
        /*0028*/ 	.byte	0x04, 0x17
        /*002a*/ 	.short	(.L_1911 - .L_1910)
.L_1910:
        /*002c*/ 	.word	0x00000000
        /*0030*/ 	.short	0x0000
        /*0032*/ 	.short	0x0000
        /*0034*/ 	.byte	0x00, 0xf5, 0x21, 0x00


	//----- nvinfo : EIATTR_SPARSE_MMA_MASK
	.align		4
.L_1911:
        /*0038*/ 	.byte	0x03, 0x50
        /*003a*/ 	.short	0x0000


	//----- nvinfo : EIATTR_MAXREG_COUNT
	.align		4
        /*003c*/ 	.byte	0x03, 0x1b
        /*003e*/ 	.short	0x00ff


	//----- nvinfo : EIATTR_NUM_BARRIERS
	.align		4
        /*0040*/ 	.byte	0x02, 0x4c
        /*0042*/ 	.byte	0x01
	.zero		1


	//----- nvinfo : EIATTR_MERCURY_ISA_VERSION
	.align		4
        /*0044*/ 	.byte	0x03, 0x5f
        /*0046*/ 	.short	0x0101


	//----- nvinfo : EIATTR_COOP_GROUP_MASK_REGIDS
	.align		4
        /*0048*/ 	.byte	0x04, 0x29
        /*004a*/ 	.short	(.L_1913 - .L_1912)


	//   ....[0]....
.L_1912:
        /*004c*/ 	.word	0xffffffff


	//   ....[1]....
        /*0050*/ 	.word	0xffffffff


	//   ....[2]....
        /*0054*/ 	.word	0xffffffff


	//   ....[3]....
        /*0058*/ 	.word	0xffffffff


	//   ....[4]....
        /*005c*/ 	.word	0xffffffff


	//   ....[5]....
        /*0060*/ 	.word	0xffffffff


	//   ....[6]....
        /*0064*/ 	.word	0xffffffff


	//   ....[7]....
        /*0068*/ 	.word	0xffffffff


	//   ....[8]....
        /*006c*/ 	.word	0xffffffff


	//   ....[9]....
        /*0070*/ 	.word	0x0500000a


	//   ....[10]....
        /*0074*/ 	.word	0x0500000a


	//   ....[11]....
        /*0078*/ 	.word	0x0500000a


	//   ....[12]....
        /*007c*/ 	.word	0x0500000a


	//   ....[13]....
        /*0080*/ 	.word	0x0500000a


	//----- nvinfo : EIATTR_COOP_GROUP_INSTR_OFFSETS
	.align		4
.L_1913:
        /*0084*/ 	.byte	0x04, 0x28
        /*0086*/ 	.short	(.L_1915 - .L_1914)


	//   ....[0]....
.L_1914:
        /*0088*/ 	.word	0x00000260


	//   ....[1]....
        /*008c*/ 	.word	0x00000270


	//   ....[2]....
        /*0090*/ 	.word	0x00000280


	//   ....[3]....
        /*0094*/ 	.word	0x00000290


	//   ....[4]....
        /*0098*/ 	.word	0x000002e0


	//   ....[5]....
        /*009c*/ 	.word	0x00000300


	//   ....[6]....
        /*00a0*/ 	.word	0x00000320


	//   ....[7]....
        /*00a4*/ 	.word	0x00000340


	//   ....[8]....
        /*00a8*/ 	.word	0x00000360


	//   ....[9]....
        /*00ac*/ 	.word	0x00000430


	//   ....[10]....
        /*00b0*/ 	.word	0x000004a0


	//   ....[11]....
        /*00b4*/ 	.word	0x00000510


	//   ....[12]....
        /*00b8*/ 	.word	0x00000580


	//   ....[13]....
        /*00bc*/ 	.word	0x000005f0


	//----- nvinfo : EIATTR_VRC_CTA_INIT_COUNT
	.align		4
.L_1915:
        /*00c0*/ 	.byte	0x02, 0x4a
	.zero		1
	.zero		1


	//----- nvinfo : EIATTR_EXIT_INSTR_OFFSETS
	.align		4
        /*00c4*/ 	.byte	0x04, 0x1c
        /*00c6*/ 	.short	(.L_1917 - .L_1916)


	//   ....[0]....
.L_1916:
        /*00c8*/ 	.word	0x000003a0


	//   ....[1]....
        /*00cc*/ 	.word	0x000003e0


	//----- nvinfo : EIATTR_CRS_STACK_SIZE
	.align		4
.L_1917:
        /*00d0*/ 	.byte	0x04, 0x1e
        /*00d2*/ 	.short	(.L_1919 - .L_1918)
.L_1918:
        /*00d4*/ 	.word	0x00000000


	//----- nvinfo : EIATTR_CBANK_PARAM_SIZE
	.align		4
.L_1919:
        /*00d8*/ 	.byte	0x03, 0x19
        /*00da*/ 	.short	0x0014


	//----- nvinfo : EIATTR_PARAM_CBANK
	.align		4
        /*00dc*/ 	.byte	0x04, 0x0a
        /*00de*/ 	.short	(.L_1921 - .L_1920)
	.align		4
.L_1920:
        /*00e0*/ 	.word	index@(.nv.constant0._Z7reduce6IfLj4ELb1EEvPT_S1_j)
        /*00e4*/ 	.short	0x0380
        /*00e6*/ 	.short	0x0014


	//----- nvinfo : EIATTR_SW_WAR
	.align		4
.L_1921:
        /*00e8*/ 	.byte	0x04, 0x36
        /*00ea*/ 	.short	(.L_1923 - .L_1922)
.L_1922:
        /*00ec*/ 	.word	0x00000008
.L_1923:


//--------------------- .nv.info._Z7reduce6IfLj8ELb1EEvPT_S1_j --------------------------
	.section	.nv.info._Z7reduce6IfLj8ELb1EEvPT_S1_j,"",@"SHT_CUDA_INFO"
	.sectionflags	@""
	.align	4


	//----- nvinfo : EIATTR_CUDA_API_VERSION
	.align		4
        /*0000*/ 	.byte	0x04, 0x37
        /*0002*/ 	.short	(.L_1925 - .L_1924)
.L_1924:
        /*0004*/ 	.word	0x00000082


	//----- nvinfo : EIATTR_KPARAM_INFO
	.align		4
.L_1925:
        /*0008*/ 	.byte	0x04, 0x17
        /*000a*/ 	.short	(.L_1927 - .L_1926)
.L_1926:
        /*000c*/ 	.word	0x00000000
        /*0010*/ 	.short	0x0002
        /*0012*/ 	.short	0x0010
        /*0014*/ 	.byte	0x00, 0xf0, 0x11, 0x00


	//----- nvinfo : EIATTR_KPARAM_INFO
	.align		4
.L_1927:
        /*0018*/ 	.byte	0x04, 0x17
        /*001a*/ 	.short	(.L_1929 - .L_1928)
.L_1928:
        /*001c*/ 	.word	0x00000000
        /*0020*/ 	.short	0x0001
        /*0022*/ 	.short	0x0008
        /*0024*/ 	.byte	0x00, 0xf5, 0x21, 0x00


	//----- nvinfo : EIATTR_KPARAM_INFO
	.align		4
.L_1929:
        /*0028*/ 	.byte	0x04, 0x17
        /*002a*/ 	.short	(.L_1931 - .L_1930)
.L_1930:
        /*002c*/ 	.word	0x00000000
        /*0030*/ 	.short	0x0000
        /*0032*/ 	.short	0x0000
        /*0034*/ 	.byte	0x00, 0xf5, 0x21, 0x00


	//----- nvinfo : EIATTR_SPARSE_MMA_MASK
	.align		4
.L_1931:
        /*0038*/ 	.byte	0x03, 0x50
        /*003a*/ 	.short	0x0000


	//----- nvinfo : EIATTR_MAXREG_COUNT
	.align		4
        /*003c*/ 	.byte	0x03, 0x1b
        /*003e*/ 	.short	0x00ff


	//----- nvinfo : EIATTR_NUM_BARRIERS
	.align		4
        /*0040*/ 	.byte	0x02, 0x4c
        /*0042*/ 	.byte	0x01
	.zero		1


	//----- nvinfo : EIATTR_MERCURY_ISA_VERSION
	.align		4
        /*0044*/ 	.byte	0x03, 0x5f
        /*0046*/ 	.short	0x0101


	//----- nvinfo : EIATTR_COOP_GROUP_MASK_REGIDS
	.align		4
        /*0048*/ 	.byte	0x04, 0x29
        /*004a*/ 	.short	(.L_1933 - .L_1932)


	//   ....[0]....
.L_1932:
        /*004c*/ 	.word	0xffffffff


	//   ....[1]....
        /*0050*/ 	.word	0xffffffff


	//   ....[2]....
        /*0054*/ 	.word	0xffffffff


	//   ....[3]....
        /*0058*/ 	.word	0xffffffff


	//   ....[4]....
        /*005c*/ 	.word	0xffffffff


	//   ....[5]....
        /*0060*/ 	.word	0xffffffff


	//   ....[6]....
        /*0064*/ 	.word	0xffffffff


	//   ....[7]....
        /*0068*/ 	.word	0xffffffff


	//   ....[8]....
        /*006c*/ 	.word	0xffffffff


	//   ....[9]....
        /*0070*/ 	.word	0x0500000a


	//   ....[10]....
        /*0074*/ 	.word	0x0500000a


	//   ....[11]....
        /*0078*/ 	.word	0x0500000a


	//   ....[12]....
        /*007c*/ 	.word	0x0500000a


	//   ....[13]....
        /*0080*/ 	.word	0x0500000a


	//----- nvinfo : EIATTR_COOP_GROUP_INSTR_OFFSETS
	.align		4
.L_1933:
        /*0084*/ 	.byte	0x04, 0x28
        /*0086*/ 	.short	(.L_1935 - .L_1934)


	//   ....[0]....
.L_1934:
        /*0088*/ 	.word	0x00000260


	//   ....[1]....
        /*008c*/ 	.word	0x00000270


	//   ....[2]....
        /*0090*/ 	.word	0x00000280


	//   ....[3]....
        /*0094*/ 	.word	0x00000290


	//   ....[4]....
        /*0098*/ 	.word	0x000002e0


	//   ....[5]....
        /*009c*/ 	.word	0x00000300


	//   ....[6]....
        /*00a0*/ 	.word	0x00000320


	//   ....[7]....
        /*00a4*/ 	.word	0x00000340


	//   ....[8]....
        /*00a8*/ 	.word	0x00000360


	//   ....[9]....
        /*00ac*/ 	.word	0x00000430


	//   ....[10]....
        /*00b0*/ 	.word	0x000004a0


	//   ....[11]....
        /*00b4*/ 	.word	0x00000510


	//   ....[12]....
        /*00b8*/ 	.word	0x00000580


	//   ....[13]....
        /*00bc*/ 	.word	0x000005f0


	//----- nvinfo : EIATTR_VRC_CTA_INIT_COUNT
	.align		4
.L_1935:
        /*00c0*/ 	.byte	0x02, 0x4a
	.zero		1
	.zero		1


	//----- nvinfo : EIATTR_EXIT_INSTR_OFFSETS
	.align		4
        /*00c4*/ 	.byte	0x04, 0x1c
        /*00c6*/ 	.short	(.L_1937 - .L_1936)


	//   ....[0]....
.L_1936:
        /*00c8*/ 	.word	0x000003a0


	//   ....[1]....
        /*00cc*/ 	.word	0x000003e0


	//----- nvinfo : EIATTR_CRS_STACK_SIZE
	.align		4
.L_1937:
        /*00d0*/ 	.byte	0x04, 0x1e
        /*00d2*/ 	.short	(.L_1939 - .L_1938)
.L_1938:
        /*00d4*/ 	.word	0x00000000


	//----- nvinfo : EIATTR_CBANK_PARAM_SIZE
	.align		4
.L_1939:
        /*00d8*/ 	.byte	0x03, 0x19
        /*00da*/ 	.short	0x0014


	//----- nvinfo : EIATTR_PARAM_CBANK
	.align		4
        /*00dc*/ 	.byte	0x04, 0x0a
        /*00de*/ 	.short	(.L_1941 - .L_1940)
	.align		4
.L_1940:
        /*00e0*/ 	.word	index@(.nv.constant0._Z7reduce6IfLj8ELb1EEvPT_S1_j)
        /*00e4*/ 	.short	0x0380
        /*00e6*/ 	.short	0x0014


	//----- nvinfo : EIATTR_SW_WAR
	.align		4
.L_1941:
        /*00e8*/ 	.byte	0x04, 0x36
        /*00ea*/ 	.short	(.L_1943 - .L_1942)
.L_1942:
        /*00ec*/ 	.word	0x00000008
.L_1943:


//--------------------- .nv.info._Z7reduce6IfLj16ELb1EEvPT_S1_j --------------------------
	.section	.nv.info._Z7reduce6IfLj16ELb1EEvPT_S1_j,"",@"SHT_CUDA_INFO"
	.sectionflags	@""
	.align	4


	//----- nvinfo : EIATTR_CUDA_API_VERSION
	.align		4
        /*0000*/ 	.byte	0x04, 0x37
        /*0002*/ 	.short	(.L_1945 - .L_1944)
.L_1944:
        /*0004*/ 	.word	0x00000082


	//----- nvinfo : EIATTR_KPARAM_INFO
	.align		4
.L_1945:
        /*0008*/ 	.byte	0x04, 0x17
        /*000a*/ 	.short	(.L_1947 - .L_1946)
.L_1946:
        /*000c*/ 	.word	0x00000000
        /*0010*/ 	.short	0x0002
        /*0012*/ 	.short	0x0010
        /*0014*/ 	.byte	0x00, 0xf0, 0x11, 0x00


	//----- nvinfo : EIATTR_KPARAM_INFO
	.align		4
.L_1947:
        /*0018*/ 	.byte	0x04, 0x17
        /*001a*/ 	.short	(.L_1949 - .L_1948)
.L_1948:
        /*001c*/ 	.word	0x00000000
        /*0020*/ 	.short	0x0001
        /*0022*/ 	.short	0x0008
        /*0024*/ 	.byte	0x00, 0xf5, 0x21, 0x00


	//----- nvinfo : EIATTR_KPARAM_INFO
	.align		4
.L_1949:
        /*0028*/ 	.byte	0x04, 0x17
        /*002a*/ 	.short	(.L_1951 - .L_1950)
.L_1950:
        /*002c*/ 	.word	0x00000000
        /*0030*/ 	.short	0x0000
        /*0032*/ 	.short	0x0000
        /*0034*/ 	.byte	0x00, 0xf5, 0x21, 0x00


	//----- nvinfo : EIATTR_SPARSE_MMA_MASK
	.align		4
.L_1951:
        /*0038*/ 	.byte	0x03, 0x50
        /*003a*/ 	.short	0x0000


	//----- nvinfo : EIATTR_MAXREG_COUNT
	.align		4
        /*003c*/ 	.byte	0x03, 0x1b
        /*003e*/ 	.short	0x00ff


	//----- nvinfo : EIATTR_NUM_BARRIERS
	.align		4
        /*0040*/ 	.byte	0x02, 0x4c
        /*0042*/ 	.byte	0x01
	.zero		1


	//----- nvinfo : EIATTR_MERCURY_ISA_VERSION
	.align		4
        /*0044*/ 	.byte	0x03, 0x5f
        /*0046*/ 	.short	0x0101


	//----- nvinfo : EIATTR_COOP_GROUP_MASK_REGIDS
	.align		4
        /*0048*/ 	.byte	0x04, 0x29
        /*004a*/ 	.short	(.L_1953 - .L_1952)


	//   ....[0]....
.L_1952:
        /*004c*/ 	.word	0xffffffff


	//   ....[1]....
        /*0050*/ 	.word	0xffffffff


	//   ....[2]....
        /*0054*/ 	.word	0xffffffff


	//   ....[3]....
        /*0058*/ 	.word	0xffffffff


	//   ....[4]....
        /*005c*/ 	.word	0xffffffff


	//   ....[5]....
        /*0060*/ 	.word	0xffffffff


	//   ....[6]....
        /*0064*/ 	.word	0xffffffff


	//   ....[7]....
        /*0068*/ 	.word	0xffffffff


	//   ....[8]....
        /*006c*/ 	.word	0xffffffff


	//   ....[9]....
        /*0070*/ 	.word	0x0500000a


	//   ....[10]....
        /*0074*/ 	.word	0x0500000a


	//   ....[11]....
        /*0078*/ 	.word	0x0500000a


	//   ....[12]....
        /*007c*/ 	.word	0x0500000a


	//   ....[13]....
        /*0080*/ 	.word	0x0500000a


	//----- nvinfo : EIATTR_COOP_GROUP_INSTR_OFFSETS
	.align		4
.L_1953:
        /*0084*/ 	.byte	0x04, 0x28
        /*0086*/ 	.short	(.L_1955 - .L_1954)


	//   ....[0]....
.L_1954:
        /*0088*/ 	.word	0x00000260


	//   ....[1]....
        /*008c*/ 	.word	0x00000270


	//   ....[2]....
        /*0090*/ 	.word	0x00000280


	//   ....[3]....
        /*0094*/ 	.word	0x00000290


	//   ....[4]....
        /*0098*/ 	.word	0x000002e0


	//   ....[5]....
        /*009c*/ 	.word	0x00000300


	//   ....[6]....
        /*00a0*/ 	.word	0x00000320


	//   ....[7]....
        /*00a4*/ 	.word	0x00000340


	//   ....[8]....
        /*00a8*/ 	.word	0x00000360


	//   ....[9]....
        /*00ac*/ 	.word	0x00000430


	//   ....[10]....
        /*00b0*/ 	.word	0x000004a0


	//   ....[11]....
        /*00b4*/ 	.word	0x00000510


	//   ....[12]....
        /*00b8*/ 	.word	0x00000580


	//   ....[13]....
        /*00bc*/ 	.word	0x000005f0


	//----- nvinfo : EIATTR_VRC_CTA_INIT_COUNT
	.align		4
.L_1955:
        /*00c0*/ 	.byte	0x02, 0x4a
	.zero		1
	.zero		1


	//----- nvinfo : EIATTR_EXIT_INSTR_OFFSETS
	.align		4
        /*00c4*/ 	.byte	0x04, 0x1c
        /*00c6*/ 	.short	(.L_1957 - .L_1956)


	//   ....[0]....
.L_1956:
        /*00c8*/ 	.word	0x000003a0


	//   ....[1]....
        /*00cc*/ 	.word	0x000003e0


	//----- nvinfo : EIATTR_CRS_STACK_SIZE
	.align		4
.L_1957:
        /*00d0*/ 	.byte	0x04, 0x1e
        /*00d2*/ 	.short	(.L_1959 - .L_1958)
.L_1958:
        /*00d4*/ 	.word	0x00000000


	//----- nvinfo : EIATTR_CBANK_PARAM_SIZE
	.align		4
.L_1959:
        /*00d8*/ 	.byte	0x03, 0x19
        /*00da*/ 	.short	0x0014


	//----- nvinfo : EIATTR_PARAM_CBANK
	.align		4
        /*00dc*/ 	.byte	0x04, 0x0a
        /*00de*/ 	.short	(.L_1961 - .L_1960)
	.align		4
.L_1960:
        /*00e0*/ 	.word	index@(.nv.constant0._Z7reduce6IfLj16ELb1EEvPT_S1_j)
        /*00e4*/ 	.short	0x0380
        /*00e6*/ 	.short	0x0014


	//----- nvinfo : EIATTR_SW_WAR
	.align		4
.L_1961:
        /*00e8*/ 	.byte	0x04, 0x36
        /*00ea*/ 	.short	(.L_1963 - .L_1962)
.L_1962:
        /*00ec*/ 	.word	0x00000008
.L_1963:


//--------------------- .nv.info._Z7reduce6IfLj32ELb1EEvPT_S1_j --------------------------
	.section	.nv.info._Z7reduce6IfLj32ELb1EEvPT_S1_j,"",@"SHT_CUDA_INFO"
	.sectionflags	@""
	.align	4


	//----- nvinfo : EIATTR_CUDA_API_VERSION
	.align		4
        /*0000*/ 	.byte	0x04, 0x37
        /*0002*/ 	.short	(.L_1965 - .L_1964)
.L_1964:
        /*0004*/ 	.word	0x00000082


	//----- nvinfo : EIATTR_KPARAM_INFO
	.align		4
.L_1965:
        /*0008*/ 	.byte	0x04, 0x17
        /*000a*/ 	.short	(.L_1967 - .L_1966)
.L_1966:
        /*000c*/ 	.word	0x00000000
        /*0010*/ 	.short	0x0002
        /*0012*/ 	.short	0x0010
        /*0014*/ 	.byte	0x00, 0xf0, 0x11, 0x00


	//----- nvinfo : EIATTR_KPARAM_INFO
	.align		4
.L_1967:
        /*0018*/ 	.byte	0x04, 0x17
        /*001a*/ 	.short	(.L_1969 - .L_1968)
.L_1968:
        /*001c*/ 	.word	0x00000000
        /*0020*/ 	.short	0x0001
        /*0022*/ 	.short	0x0008
        /*0024*/ 	.byte	0x00, 0xf5, 0x21, 0x00


	//----- nvinfo : EIATTR_KPARAM_INFO
	.align		4
.L_1969:
        /*0028*/ 	.byte	0x04, 0x17
        /*002a*/ 	.short	(.L_1971 - .L_1970)
.L_1970:
        /*002c*/ 	.word	0x00000000
        /*0030*/ 	.short	0x0000
        /*0032*/ 	.short	0x0000
        /*0034*/ 	.byte	0x00, 0xf5, 0x21, 0x00


	//----- nvinfo : EIATTR_SPARSE_MMA_MASK
	.align		4
.L_1971:
        /*0038*/ 	.byte	0x03, 0x50
        /*003a*/ 	.short	0x0000


	//----- nvinfo : EIATTR_MAXREG_COUNT
	.align		4
        /*003c*/ 	.byte	0x03, 0x1b
        /*003e*/ 	.short	0x00ff


	//----- nvinfo : EIATTR_NUM_BARRIERS
	.align		4
        /*0040*/ 	.byte	0x02, 0x4c
        /*0042*/ 	.byte	0x01
	.zero		1


	//----- nvinfo : EIATTR_MERCURY_ISA_VERSION
	.align		4
        /*0044*/ 	.byte	0x03, 0x5f
        /*0046*/ 	.short	0x0101


	//----- nvinfo : EIATTR_COOP_GROUP_MASK_REGIDS
	.align		4
        /*0048*/ 	.byte	0x04, 0x29
        /*004a*/ 	.short	(.L_1973 - .L_1972)


	//   ....[0]....
.L_1972:
        /*004c*/ 	.word	0xffffffff


	//   ....[1]....
        /*0050*/ 	.word	0xffffffff


	//   ....[2]....
        /*0054*/ 	.word	0xffffffff


	//   ....[3]....
        /*0058*/ 	.word	0xffffffff


	//   ....[4]....
        /*005c*/ 	.word	0xffffffff


	//   ....[5]....
        /*0060*/ 	.word	0xffffffff


	//   ....[6]....
        /*0064*/ 	.word	0xffffffff


	//   ....[7]....
        /*0068*/ 	.word	0xffffffff


	//   ....[8]....
        /*006c*/ 	.word	0xffffffff


	//   ....[9]....
        /*0070*/ 	.word	0x0500000a


	//   ....[10]....
        /*0074*/ 	.word	0x0500000a


	//   ....[11]....
        /*0078*/ 	.word	0x0500000a


	//   ....[12]....
        /*007c*/ 	.word	0x0500000a


	//   ....[13]....
        /*0080*/ 	.word	0x0500000a


	//----- nvinfo : EIATTR_COOP_GROUP_INSTR_OFFSETS
	.align		4
.L_1973:
        /*0084*/ 	.byte	0x04, 0x28
        /*0086*/ 	.short	(.L_1975 - .L_1974)


	//   ....[0]....
.L_1974:
        /*0088*/ 	.word	0x00000260


	//   ....[1]....
        /*008c*/ 	.word	0x00000270


	//   ....[2]....
        /*0090*/ 	.word	0x00000280


	//   ....[3]....
        /*0094*/ 	.word	0x00000290


	//   ....[4]....
        /*0098*/ 	.word	0x000002e0


	//   ....[5]....
        /*009c*/ 	.word	0x00000300


	//   ....[6]....
        /*00a0*/ 	.word	0x00000320


	//   ....[7]....
        /*00a4*/ 	.word	0x00000340


	//   ....[8]....
        /*00a8*/ 	.word	0x00000360


	//   ....[9]....
        /*00ac*/ 	.word	0x00000430


	//   ....[10]....
        /*00b0*/ 	.word	0x000004a0


	//   ....[11]....
        /*00b4*/ 	.word	0x00000510


	//   ....[12]....
        /*00b8*/ 	.word	0x00000580


	//   ....[13]....
        /*00bc*/ 	.word	0x000005f0


	//----- nvinfo : EIATTR_VRC_CTA_INIT_COUNT
	.align		4
.L_1975:
        /*00c0*/ 	.byte	0x02, 0x4a
	.zero		1
	.zero		1


	//----- nvinfo : EIATTR_EXIT_INSTR_OFFSETS
	.align		4
        /*00c4*/ 	.byte	0x04, 0x1c
        /*00c6*/ 	.short	(.L_1977 - .L_1976)


	//   ....[0]....
.L_1976:
        /*00c8*/ 	.word	0x000003a0


	//   ....[1]....
        /*00cc*/ 	.word	0x000003e0


	//----- nvinfo : EIATTR_CRS_STACK_SIZE
	.align		4
.L_1977:
        /*00d0*/ 	.byte	0x04, 0x1e
        /*00d2*/ 	.short	(.L_1979 - .L_1978)
.L_1978:
        /*00d4*/ 	.word	0x00000000


	//----- nvinfo : EIATTR_CBANK_PARAM_SIZE
	.align		4
.L_1979:
        /*00d8*/ 	.byte	0x03, 0x19
        /*00da*/ 	.short	0x0014


	//----- nvinfo : EIATTR_PARAM_CBANK
	.align		4
        /*00dc*/ 	.byte	0x04, 0x0a
        /*00de*/ 	.short	(.L_1981 - .L_1980)
	.align		4
.L_1980:
        /*00e0*/ 	.word	index@(.nv.constant0._Z7reduce6IfLj32ELb1EEvPT_S1_j)
        /*00e4*/ 	.short	0x0380
        /*00e6*/ 	.short	0x0014


	//----- nvinfo : EIATTR_SW_WAR
	.align		4
.L_1981:
        /*00e8*/ 	.byte	0x04, 0x36
        /*00ea*/ 	.short	(.L_1983 - .L_1982)
.L_1982:
        /*00ec*/ 	.word	0x00000008
.L_1983:


//--------------------- .nv.info._Z7reduce6IfLj64ELb1EEvPT_S1_j --------------------------
	.section	.nv.info._Z7reduce6IfLj64ELb1EEvPT_S1_j,"",@"SHT_CUDA_INFO"
	.sectionflags	@""
	.align	4


	//----- nvinfo : EIATTR_CUDA_API_VERSION
	.align		4
        /*0000*/ 	.byte	0x04, 0x37
        /*0002*/ 	.short	(.L_1985 - .L_1984)
.L_1984:
        /*0004*/ 	.word	0x00000082


	//----- nvinfo : EIATTR_KPARAM_INFO
	.align		4
.L_1985:
        /*0008*/ 	.byte	0x04, 0x17
        /*000a*/ 	.short	(.L_1987 - .L_1986)
.L_1986:
        /*000c*/ 	.word	0x00000000
        /*0010*/ 	.short	0x0002
        /*0012*/ 	.short	0x0010
        /*0014*/ 	.byte	0x00, 0xf0, 0x11, 0x00


	//----- nvinfo : EIATTR_KPARAM_INFO
	.align		4
.L_1987:
        /*0018*/ 	.byte	0x04, 0x17
        /*001a*/ 	.short	(.L_1989 - .L_1988)
.L_1988:
        /*001c*/ 	.word	0x00000000
        /*0020*/ 	.short	0x0001
        /*0022*/ 	.short	0x0008
        /*0024*/ 	.byte	0x00, 0xf5, 0x21, 0x00


	//----- nvinfo : EIATTR_KPARAM_INFO
	.align		4
.L_1989:
        /*0028*/ 	.byte	0x04, 0x17
        /*002a*/ 	.short	(.L_1991 - .L_1990)
.L_1990:
        /*002c*/ 	.word	0x00000000
        /*0030*/ 	.short	0x0000
        /*0032*/ 	.short	0x0000
        /*0034*/ 	.byte	0x00, 0xf5, 0x21, 0x00


	//----- nvinfo : EIATTR_SPARSE_MMA_MASK
	.align		4
.L_1991:
        /*0038*/ 	.byte	0x03, 0x50
        /*003a*/ 	.short	0x0000


	//----- nvinfo : EIATTR_MAXREG_COUNT
	.align		4
        /*003c*/ 	.byte	0x03, 0x1b
        /*003e*/ 	.short	0x00ff


	//----- nvinfo : EIATTR_NUM_BARRIERS
	.align		4
        /*0040*/ 	.byte	0x02, 0x4c
        /*0042*/ 	.byte	0x01
	.zero		1


	//----- nvinfo : EIATTR_MERCURY_ISA_VERSION
	.align		4
        /*0044*/ 	.byte	0x03, 0x5f
        /*0046*/ 	.short	0x0101


	//----- nvinfo : EIATTR_COOP_GROUP_MASK_REGIDS
	.align		4
        /*0048*/ 	.byte	0x04, 0x29
        /*004a*/ 	.short	(.L_1993 - .L_1992)


	//   ....[0]....
.L_1992:
        /*004c*/ 	.word	0xffffffff


	//   ....[1]....
        /*0050*/ 	.word	0xffffffff


	//   ....[2]....
        /*0054*/ 	.word	0xffffffff


	//   ....[3]....
        /*0058*/ 	.word	0xffffffff


	//   ....[4]....
        /*005c*/ 	.word	0xffffffff


	//   ....[5]....
        /*0060*/ 	.word	0xffffffff


	//   ....[6]....
        /*0064*/ 	.word	0xffffffff


	//   ....[7]....
        /*0068*/ 	.word	0xffffffff


	//   ....[8]....
        /*006c*/ 	.word	0xffffffff


	//   ....[9]....
        /*0070*/ 	.word	0x05000009


	//   ....[10]....
        /*0074*/ 	.word	0x05000009


	//   ....[11]....
        /*0078*/ 	.word	0x05000009


	//   ....[12]....
        /*007c*/ 	.word	0x05000009


	//   ....[13]....
        /*0080*/ 	.word	0x05000009


	//----- nvinfo : EIATTR_COOP_GROUP_INSTR_OFFSETS
	.align		4
.L_1993:
        /*0084*/ 	.byte	0x04, 0x28
        /*0086*/ 	.short	(.L_1995 - .L_1994)


	//   ....[0]....
.L_1994:
        /*0088*/ 	.word	0x00000250


	//   ....[1]....
        /*008c*/ 	.word	0x00000260


	//   ....[2]....
        /*0090*/ 	.word	0x00000270


	//   ....[3]....
        /*0094*/ 	.word	0x00000280


	//   ....[4]....
        /*0098*/ 	.word	0x000002f0


	//   ....[5]....
        /*009c*/ 	.word	0x00000310


	//   ....[6]....
        /*00a0*/ 	.word	0x00000330


	//   ....[7]....
        /*00a4*/ 	.word	0x00000350


	//   ....[8]....
        /*00a8*/ 	.word	0x00000370


	//   ....[9]....
        /*00ac*/ 	.word	0x00000450


	//   ....[10]....
        /*00b0*/ 	.word	0x000004c0


	//   ....[11]....
        /*00b4*/ 	.word	0x00000530


	//   ....[12]....
        /*00b8*/ 	.word	0x000005a0


	//   ....[13]....
        /*00bc*/ 	.word	0x00000610


	//----- nvinfo : EIATTR_VRC_CTA_INIT_COUNT
	.align		4
.L_1995:
        /*00c0*/ 	.byte	0x02, 0x4a
	.zero		1
	.zero		1


	//----- nvinfo : EIATTR_EXIT_INSTR_OFFSETS
	.align		4
        /*00c4*/ 	.byte	0x04, 0x1c
        /*00c6*/ 	.short	(.L_1997 - .L_1996)


	//   ....[0]....
.L_1996:
        /*00c8*/ 	.word	0x000003b0


	//   ....[1]....
        /*00cc*/ 	.word	0x000003f0


	//----- nvinfo : EIATTR_CRS_STACK_SIZE
	.align		4
.L_1997:
        /*00d0*/ 	.byte	0x04, 0x1e
        /*00d2*/ 	.short	(.L_1999 - .L_1998)
.L_1998:
        /*00d4*/ 	.word	0x00000000


	//----- nvinfo : EIATTR_CBANK_PARAM_SIZE
	.align		4
.L_1999:
        /*00d8*/ 	.byte	0x03, 0x19
        /*00da*/ 	.short	0x0014


	//----- nvinfo : EIATTR_PARAM_CBANK
	.align		4
        /*00dc*/ 	.byte	0x04, 0x0a
        /*00de*/ 	.short	(.L_2001 - .L_2000)
	.align		4
.L_2000:
        /*00e0*/ 	.word	index@(.nv.constant0._Z7reduce6IfLj64ELb1EEvPT_S1_j)
        /*00e4*/ 	.short	0x0380
        /*00e6*/ 	.short	0x0014


	//----- nvinfo : EIATTR_SW_WAR
	.align		4
.L_2001:
        /*00e8*/ 	.byte	0x04, 0x36
        /*00ea*/ 	.short	(.L_2003 - .L_2002)
.L_2002:
        /*00ec*/ 	.word	0x00000008
.L_2003:


//--------------------- .nv.info._Z7reduce6IfLj128ELb1EEvPT_S1_j --------------------------
	.section	.nv.info._Z7reduce6IfLj128ELb1EEvPT_S1_j,"",@"SHT_CUDA_INFO"
	.sectionflags	@""
	.align	4


	//----- nvinfo : EIATTR_CUDA_API_VERSION
	.align		4
        /*0000*/ 	.byte	0x04, 0x37
        /*0002*/ 	.short	(.L_2005 - .L_2004)
.L_2004:
        /*0004*/ 	.word	0x00000082


	//----- nvinfo : EIATTR_KPARAM_INFO
	.align		4
.L_2005:
        /*0008*/ 	.byte	0x04, 0x17
        /*000a*/ 	.short	(.L_2007 - .L_2006)
.L_2006:
        /*000c*/ 	.word	0x00000000
        /*0010*/ 	.short	0x0002
        /*0012*/ 	.short	0x0010
        /*0014*/ 	.byte	0x00, 0xf0, 0x11, 0x00


	//----- nvinfo : EIATTR_KPARAM_INFO
	.align		4
.L_2007:
        /*0018*/ 	.byte	0x04, 0x17
        /*001a*/ 	.short	(.L_2009 - .L_2008)
.L_2008:
        /*001c*/ 	.word	0x00000000
        /*0020*/ 	.short	0x0001
        /*0022*/ 	.short	0x0008
        /*0024*/ 	.byte	0x00, 0xf5, 0x21, 0x00


	//----- nvinfo : EIATTR_KPARAM_INFO
	.align		4
.L_2009:
        /*0028*/ 	.byte	0x04, 0x17
        /*002a*/ 	.short	(.L_2011 - .L_2010)
.L_2010:
        /*002c*/ 	.word	0x00000000
        /*0030*/ 	.short	0x0000
        /*0032*/ 	.short	0x0000
        /*0034*/ 	.byte	0x00, 0xf5, 0x21, 0x00


	//----- nvinfo : EIATTR_SPARSE_MMA_MASK
	.align		4
.L_2011:
        /*0038*/ 	.byte	0x03, 0x50
        /*003a*/ 	.short	0x0000


	//----- nvinfo : EIATTR_MAXREG_COUNT
	.align		4
        /*003c*/ 	.byte	0x03, 0x1b
        /*003e*/ 	.short	0x00ff


	//----- nvinfo : EIATTR_NUM_BARRIERS
	.align		4
        /*0040*/ 	.byte	0x02, 0x4c
        /*0042*/ 	.byte	0x01
	.zero		1


	//----- nvinfo : EIATTR_MERCURY_ISA_VERSION
	.align		4
        /*0044*/ 	.byte	0x03, 0x5f
        /*0046*/ 	.short	0x0101


	//----- nvinfo : EIATTR_COOP_GROUP_MASK_REGIDS
	.align		4
        /*0048*/ 	.byte	0x04, 0x29
        /*004a*/ 	.short	(.L_2013 - .L_2012)


	//   ....[0]....
.L_2012:
        /*004c*/ 	.word	0xffffffff


	//   ....[1]....
        /*0050*/ 	.word	0xffffffff


	//   ....[2]....
        /*0054*/ 	.word	0xffffffff


	//   ....[3]....
        /*0058*/ 	.word	0xffffffff


	//   ....[4]....
        /*005c*/ 	.word	0xffffffff


	//   ....[5]....
        /*0060*/ 	.word	0xffffffff


	//   ....[6]....
        /*0064*/ 	.word	0xffffffff


	//   ....[7]....
        /*0068*/ 	.word	0xffffffff


	//   ....[8]....
        /*006c*/ 	.word	0xffffffff


	//   ....[9]....
        /*0070*/ 	.word	0x05000009


	//   ....[10]....
        /*0074*/ 	.word	0x05000009


	//   ....[11]....
        /*0078*/ 	.word	0x05000009


	//   ....[12]....
        /*007c*/ 	.word	0x05000009


	//   ....[13]....
        /*0080*/ 	.word	0x05000009


	//----- nvinfo : EIATTR_COOP_GROUP_INSTR_OFFSETS
	.align		4
.L_2013:
        /*0084*/ 	.byte	0x04, 0x28
        /*0086*/ 	.short	(.L_2015 - .L_2014)


	//   ....[0]....
.L_2014:
        /*0088*/ 	.word	0x00000230


	//   ....[1]....
        /*008c*/ 	.word	0x00000240


	//   ....[2]....
        /*0090*/ 	.word	0x00000250


	//   ....[3]....
        /*0094*/ 	.word	0x000002c0


	//   ....[4]....
        /*0098*/ 	.word	0x00000330


	//   ....[5]....
        /*009c*/ 	.word	0x00000350


	//   ....[6]....
        /*00a0*/ 	.word	0x00000370


	//   ....[7]....
        /*00a4*/ 	.word	0x00000390


	//   ....[8]....
        /*00a8*/ 	.word	0x000003b0


	//   ....[9]....
        /*00ac*/ 	.word	0x00000490


	//   ....[10]....
        /*00b0*/ 	.word	0x00000500


	//   ....[11]....
        /*00b4*/ 	.word	0x00000570


	//   ....[12]....
        /*00b8*/ 	.word	0x000005e0


	//   ....[13]....
        /*00bc*/ 	.word	0x00000650


	//----- nvinfo : EIATTR_VRC_CTA_INIT_COUNT
	.align		4
.L_2015:
        /*00c0*/ 	.byte	0x02, 0x4a
	.zero		1
	.zero		1


	//----- nvinfo : EIATTR_EXIT_INSTR_OFFSETS
	.align		4
        /*00c4*/ 	.byte	0x04, 0x1c
        /*00c6*/ 	.short	(.L_2017 - .L_2016)


	//   ....[0]....
.L_2016:
        /*00c8*/ 	.word	0x000003f0


	//   ....[1]....
        /*00cc*/ 	.word	0x00000430


	//----- nvinfo : EIATTR_CRS_STACK_SIZE
	.align		4
.L_2017:
        /*00d0*/ 	.byte	0x04, 0x1e
        /*00d2*/ 	.short	(.L_2019 - .L_2018)
.L_2018:
        /*00d4*/ 	.word	0x00000000


	//----- nvinfo : EIATTR_CBANK_PARAM_SIZE
	.align		4
.L_2019:
        /*00d8*/ 	.byte	0x03, 0x19
        /*00da*/ 	.short	0x0014


	//----- nvinfo : EIATTR_PARAM_CBANK
	.align		4
        /*00dc*/ 	.byte	0x04, 0x0a
        /*00de*/ 	.short	(.L_2021 - .L_2020)
	.align		4
.L_2020:
        /*00e0*/ 	.word	index@(.nv.constant0._Z7reduce6IfLj128ELb1EEvPT_S1_j)
        /*00e4*/ 	.short	0x0380
        /*00e6*/ 	.short	0x0014


	//----- nvinfo : EIATTR_SW_WAR
	.align		4
.L_2021:
        /*00e8*/ 	.byte	0x04, 0x36
        /*00ea*/ 	.short	(.L_2023 - .L_2022)
.L_2022:
        /*00ec*/ 	.word	0x00000008
.L_2023:


//--------------------- .nv.info._Z7reduce6IfLj256ELb1EEvPT_S1_j --------------------------
	.section	.nv.info._Z7reduce6IfLj256ELb1EEvPT_S1_j,"",@"SHT_CUDA_INFO"
	.sectionflags	@""
	.align	4


	//----- nvinfo : EIATTR_CUDA_API_VERSION
	.align		4
        /*0000*/ 	.byte	0x04, 0x37
        /*0002*/ 	.short	(.L_2025 - .L_2024)
.L_2024:
        /*0004*/ 	.word	0x00000082


	//----- nvinfo : EIATTR_KPARAM_INFO
	.align		4
.L_2025:
        /*0008*/ 	.byte	0x04, 0x17
        /*000a*/ 	.short	(.L_2027 - .L_2026)
.L_2026:
        /*000c*/ 	.word	0x00000000
        /*0010*/ 	.short	0x0002
        /*0012*/ 	.short	0x0010
        /*0014*/ 	.byte	0x00, 0xf0, 0x11, 0x00


	//----- nvinfo : EIATTR_KPARAM_INFO
	.align		4
.L_2027:
        /*0018*/ 	.byte	0x04, 0x17
        /*001a*/ 	.short	(.L_2029 - .L_2028)
.L_2028:
        /*001c*/ 	.word	0x00000000
        /*0020*/ 	.short	0x0001
        /*0022*/ 	.short	0x0008
        /*0024*/ 	.byte	0x00, 0xf5, 0x21, 0x00


	//----- nvinfo : EIATTR_KPARAM_INFO
	.align		4
.L_2029:
        /*0028*/ 	.byte	0x04, 0x17
        /*002a*/ 	.short	(.L_2031 - .L_2030)
.L_2030:
        /*002c*/ 	.word	0x00000000
        /*0030*/ 	.short	0x0000
        /*0032*/ 	.short	0x0000
        /*0034*/ 	.byte	0x00, 0xf5, 0x21, 0x00


	//----- nvinfo : EIATTR_SPARSE_MMA_MASK
	.align		4
.L_2031:
        /*0038*/ 	.byte	0x03, 0x50
        /*003a*/ 	.short	0x0000


	//----- nvinfo : EIATTR_MAXREG_COUNT
	.align		4
        /*003c*/ 	.byte	0x03, 0x1b
        /*003e*/ 	.short	0x00ff


	//----- nvinfo : EIATTR_NUM_BARRIERS
	.align		4
        /*0040*/ 	.byte	0x02, 0x4c
        /*0042*/ 	.byte	0x01
	.zero		1


	//----- nvinfo : EIATTR_MERCURY_ISA_VERSION
	.align		4
        /*0044*/ 	.byte	0x03, 0x5f
        /*0046*/ 	.short	0x0101


	//----- nvinfo : EIATTR_COOP_GROUP_MASK_REGIDS
	.align		4
        /*0048*/ 	.byte	0x04, 0x29
        /*004a*/ 	.short	(.L_2033 - .L_2032)


	//   ....[0]....
.L_2032:
        /*004c*/ 	.word	0xffffffff


	//   ....[1]....
        /*0050*/ 	.word	0xffffffff


	//   ....[2]....
        /*0054*/ 	.word	0xffffffff


	//   ....[3]....
        /*0058*/ 	.word	0xffffffff


	//   ....[4]....
        /*005c*/ 	.word	0xffffffff


	//   ....[5]....
        /*0060*/ 	.word	0xffffffff


	//   ....[6]....
        /*0064*/ 	.word	0xffffffff


	//   ....[7]....
        /*0068*/ 	.word	0xffffffff


	//   ....[8]....
        /*006c*/ 	.word	0xffffffff


	//   ....[9]....
        /*0070*/ 	.word	0x05000009


	//   ....[10]....
        /*0074*/ 	.word	0x05000009


	//   ....[11]....
        /*0078*/ 	.word	0x05000009


	//   ....[12]....
        /*007c*/ 	.word	0x05000009


	//   ....[13]....
        /*0080*/ 	.word	0x05000009


	//----- nvinfo : EIATTR_COOP_GROUP_INSTR_OFFSETS
	.align		4
.L_2033:
        /*0084*/ 	.byte	0x04, 0x28
        /*0086*/ 	.short	(.L_2035 - .L_2034)


	//   ....[0]....
.L_2034:
        /*0088*/ 	.word	0x00000240


	//   ....[1]....
        /*008c*/ 	.word	0x00000250


	//   ....[2]....
        /*0090*/ 	.word	0x00000290


	//   ....[3]....
        /*0094*/ 	.word	0x00000300


	//   ....[4]....
        /*0098*/ 	.word	0x00000370


	//   ....[5]....
        /*009c*/ 	.word	0x00000390


	//   ....[6]....
        /*00a0*/ 	.word	0x000003b0


	//   ....[7]....
        /*00a4*/ 	.word	0x000003d0


	//   ....[8]....
        /*00a8*/ 	.word	0x000003f0


	//   ....[9]....
        /*00ac*/ 	.word	0x000004d0


	//   ....[10]....
        /*00b0*/ 	.word	0x00000540


	//   ....[11]....
        /*00b4*/ 	.word	0x000005b0


	//   ....[12]....
        /*00b8*/ 	.word	0x00000620


	//   ....[13]....
        /*00bc*/ 	.word	0x00000690


	//----- nvinfo : EIATTR_VRC_CTA_INIT_COUNT
	.align		4
.L_2035:
        /*00c0*/ 	.byte	0x02, 0x4a
	.zero		1
	.zero		1


	//----- nvinfo : EIATTR_EXIT_INSTR_OFFSETS
	.align		4
        /*00c4*/ 	.byte	0x04, 0x1c
        /*00c6*/ 	.short	(.L_2037 - .L_2036)


	//   ....[0]....
.L_2036:
        /*00c8*/ 	.word	0x00000430


	//   ....[1]....
        /*00cc*/ 	.word	0x00000470


	//----- nvinfo : EIATTR_CRS_STACK_SIZE
	.align		4
.L_2037:
        /*00d0*/ 	.byte	0x04, 0x1e
        /*00d2*/ 	.short	(.L_2039 - .L_2038)
.L_2038:
        /*00d4*/ 	.word	0x00000000


	//----- nvinfo : EIATTR_CBANK_PARAM_SIZE
	.align		4
.L_2039:
        /*00d8*/ 	.byte	0x03, 0x19
        /*00da*/ 	.short	0x0014


	//----- nvinfo : EIATTR_PARAM_CBANK
	.align		4
        /*00dc*/ 	.byte	0x04, 0x0a
        /*00de*/ 	.short	(.L_2041 - .L_2040)
	.align		4
.L_2040:
        /*00e0*/ 	.word	index@(.nv.constant0._Z7reduce6IfLj256ELb1EEvPT_S1_j)
        /*00e4*/ 	.short	0x0380
        /*00e6*/ 	.short	0x0014


	//----- nvinfo : EIATTR_SW_WAR
	.align		4
.L_2041:
        /*00e8*/ 	.byte	0x04, 0x36
        /*00ea*/ 	.short	(.L_2043 - .L_2042)
.L_2042:
        /*00ec*/ 	.word	0x00000008
.L_2043:


//--------------------- .nv.info._Z7reduce6IfLj512ELb1EEvPT_S1_j --------------------------
	.section	.nv.info._Z7reduce6IfLj512ELb1EEvPT_S1_j,"",@"SHT_CUDA_INFO"
	.sectionflags	@""
	.align	4


	//----- nvinfo : EIATTR_CUDA_API_VERSION
	.align		4
        /*0000*/ 	.byte	0x04, 0x37
        /*0002*/ 	.short	(.L_2045 - .L_2044)
.L_2044:
        /*0004*/ 	.word	0x00000082


	//----- nvinfo : EIATTR_KPARAM_INFO
	.align		4
.L_2045:
        /*0008*/ 	.byte	0x04, 0x17
        /*000a*/ 	.short	(.L_2047 - .L_2046)
.L_2046:
        /*000c*/ 	.word	0x00000000
        /*0010*/ 	.short	0x0002
        /*0012*/ 	.short	0x0010
        /*0014*/ 	.byte	0x00, 0xf0, 0x11, 0x00


	//----- nvinfo : EIATTR_KPARAM_INFO
	.align		4
.L_2047:
        /*0018*/ 	.byte	0x04, 0x17
        /*001a*/ 	.short	(.L_2049 - .L_2048)
.L_2048:
        /*001c*/ 	.word	0x00000000
        /*0020*/ 	.short	0x0001
        /*0022*/ 	.short	0x0008
        /*0024*/ 	.byte	0x00, 0xf5, 0x21, 0x00


	//----- nvinfo : EIATTR_KPARAM_INFO
	.align		4
.L_2049:
        /*0028*/ 	.byte	0x04, 0x17
        /*002a*/ 	.short	(.L_2051 - .L_2050)
.L_2050:
        /*002c*/ 	.word	0x00000000
        /*0030*/ 	.short	0x0000
        /*0032*/ 	.short	0x0000
        /*0034*/ 	.byte	0x00, 0xf5, 0x21, 0x00


	//----- nvinfo : EIATTR_SPARSE_MMA_MASK
	.align		4
.L_2051:
        /*0038*/ 	.byte	0x03, 0x50
        /*003a*/ 	.short	0x0000


	//----- nvinfo : EIATTR_MAXREG_COUNT
	.align		4
        /*003c*/ 	.byte	0x03, 0x1b
        /*003e*/ 	.short	0x00ff


	//----- nvinfo : EIATTR_NUM_BARRIERS
	.align		4
        /*0040*/ 	.byte	0x02, 0x4c
        /*0042*/ 	.byte	0x01
	.zero		1


	//----- nvinfo : EIATTR_MERCURY_ISA_VERSION
	.align		4
        /*0044*/ 	.byte	0x03, 0x5f
        /*0046*/ 	.short	0x0101


	//----- nvinfo : EIATTR_COOP_GROUP_MASK_REGIDS
	.align		4
        /*0048*/ 	.byte	0x04, 0x29
        /*004a*/ 	.short	(.L_2053 - .L_2052)


	//   ....[0]....
.L_2052:
        /*004c*/ 	.word	0xffffffff


	//   ....[1]....
        /*0050*/ 	.word	0xffffffff


	//   ....[2]....
        /*0054*/ 	.word	0xffffffff


	//   ....[3]....
        /*0058*/ 	.word	0xffffffff


	//   ....[4]....
        /*005c*/ 	.word	0xffffffff


	//   ....[5]....
        /*0060*/ 	.word	0xffffffff


	//   ....[6]....
        /*0064*/ 	.word	0xffffffff


	//   ....[7]....
        /*0068*/ 	.word	0xffffffff


	//   ....[8]....
        /*006c*/ 	.word	0xffffffff


	//   ....[9]....
        /*0070*/ 	.word	0x05000009


	//   ....[10]....
        /*0074*/ 	.word	0x05000009


	//   ....[11]....
        /*0078*/ 	.word	0x05000009


	//   ....[12]....
        /*007c*/ 	.word	0x05000009


	//   ....[13]....
        /*0080*/ 	.word	0x05000009


	//----- nvinfo : EIATTR_COOP_GROUP_INSTR_OFFSETS
	.align		4
.L_2053:
        /*0084*/ 	.byte	0x04, 0x28
        /*0086*/ 	.short	(.L_2055 - .L_2054)


	//   ....[0]....
.L_2054:
        /*0088*/ 	.word	0x00000240


	//   ....[1]....
        /*008c*/ 	.word	0x000002c0


	//   ....[2]....
        /*0090*/ 	.word	0x00000310


	//   ....[3]....
        /*0094*/ 	.word	0x00000360


	//   ....[4]....
        /*0098*/ 	.word	0x000003c0


	//   ....[5]....
        /*009c*/ 	.word	0x000003e0


	//   ....[6]....
        /*00a0*/ 	.word	0x00000400


	//   ....[7]....
        /*00a4*/ 	.word	0x00000420


	//   ....[8]....
        /*00a8*/ 	.word	0x00000440


	//   ....[9]....
        /*00ac*/ 	.word	0x00000520


	//   ....[10]....
        /*00b0*/ 	.word	0x00000590


	//   ....[11]....
        /*00b4*/ 	.word	0x00000600


	//   ....[12]....
        /*00b8*/ 	.word	0x00000670


	//   ....[13]....
        /*00bc*/ 	.word	0x000006e0


	//----- nvinfo : EIATTR_VRC_CTA_INIT_COUNT
	.align		4
.L_2055:
        /*00c0*/ 	.byte	0x02, 0x4a
	.zero		1
	.zero		1


	//----- nvinfo : EIATTR_EXIT_INSTR_OFFSETS
	.align		4
        /*00c4*/ 	.byte	0x04, 0x1c
        /*00c6*/ 	.short	(.L_2057 - .L_2056)


	//   ....[0]....
.L_2056:
        /*00c8*/ 	.word	0x00000480


	//   ....[1]....
        /*00cc*/ 	.word	0x000004c0


	//----- nvinfo : EIATTR_CRS_STACK_SIZE
	.align		4
.L_2057:
        /*00d0*/ 	.byte	0x04, 0x1e
        /*00d2*/ 	.short	(.L_2059 - .L_2058)
.L_2058:
        /*00d4*/ 	.word	0x00000000


	//----- nvinfo : EIATTR_CBANK_PARAM_SIZE
	.align		4
.L_2059:
        /*00d8*/ 	.byte	0x03, 0x19
        /*00da*/ 	.short	0x0014


	//----- nvinfo : EIATTR_PARAM_CBANK
	.align		4
        /*00dc*/ 	.byte	0x04, 0x0a
        /*00de*/ 	.short	(.L_2061 - .L_2060)
	.align		4
.L_2060:
        /*00e0*/ 	.word	index@(.nv.constant0._Z7reduce6IfLj512ELb1EEvPT_S1_j)
        /*00e4*/ 	.short	0x0380
        /*00e6*/ 	.short	0x0014


	//----- nvinfo : EIATTR_SW_WAR
	.align		4
.L_2061:
        /*00e8*/ 	.byte	0x04, 0x36
        /*00ea*/ 	.short	(.L_2063 - .L_2062)
.L_2062:
        /*00ec*/ 	.word	0x00000008
.L_2063:


//--------------------- .nv.info._Z7reduce5IfLj1EEvPT_S1_j --------------------------
	.section	.nv.info._Z7reduce5IfLj1EEvPT_S1_j,"",@"SHT_CUDA_INFO"
	.sectionflags	@""
	.align	4


	//----- nvinfo : EIATTR_CUDA_API_VERSION
	.align		4
        /*0000*/ 	.byte	0x04, 0x37
        /*0002*/ 	.short	(.L_2065 - .L_2064)
.L_2064:
        /*0004*/ 	.word	0x00000082


	//----- nvinfo : EIATTR_KPARAM_INFO
	.align		4
.L_2065:
        /*0008*/ 	.byte	0x04, 0x17
        /*000a*/ 	.short	(.L_2067 - .L_2066)
.L_2066:
        /*000c*/ 	.word	0x00000000
        /*0010*/ 	.short	0x0002
        /*0012*/ 	.short	0x0010
        /*0014*/ 	.byte	0x00, 0xf0, 0x11, 0x00


	//----- nvinfo : EIATTR_KPARAM_INFO
	.align		4
.L_2067:
        /*0018*/ 	.byte	0x04, 0x17
        /*001a*/ 	.short	(.L_2069 - .L_2068)
.L_2068:
        /*001c*/ 	.word	0x00000000
        /*0020*/ 	.short	0x0001
        /*0022*/ 	.short	0x0008
        /*0024*/ 	.byte	0x00, 0xf5, 0x21, 0x00


	//----- nvinfo : EIATTR_KPARAM_INFO
	.align		4
.L_2069:
        /*0028*/ 	.byte	0x04, 0x17
        /*002a*/ 	.short	(.L_2071 - .L_2070)
.L_2070:
        /*002c*/ 	.word	0x00000000
        /*0030*/ 	.short	0x0000
        /*0032*/ 	.short	0x0000
        /*0034*/ 	.byte	0x00, 0xf5, 0x21, 0x00


	//----- nvinfo : EIATTR_SPARSE_MMA_MASK
	.align		4
.L_2071:
        /*0038*/ 	.byte	0x03, 0x50
        /*003a*/ 	.short	0x0000


	//----- nvinfo : EIATTR_MAXREG_COUNT
	.align		4
        /*003c*/ 	.byte	0x03, 0x1b
        /*003e*/ 	.short	0x00ff


	//----- nvinfo : EIATTR_NUM_BARRIERS
	.align		4
        /*0040*/ 	.byte	0x02, 0x4c
        /*0042*/ 	.byte	0x01
	.zero		1


	//----- nvinfo : EIATTR_MERCURY_ISA_VERSION
	.align		4
        /*0044*/ 	.byte	0x03, 0x5f
        /*0046*/ 	.short	0x0101


	//----- nvinfo : EIATTR_COOP_GROUP_MASK_REGIDS
	.align		4
        /*0048*/ 	.byte	0x04, 0x29
        /*004a*/ 	.short	(.L_2073 - .L_2072)


	//   ....[0]....
.L_2072:
        /*004c*/ 	.word	0xffffffff


	//   ....[1]....
        /*0050*/ 	.word	0xffffffff


	//   ....[2]....
        /*0054*/ 	.word	0xffffffff


	//   ....[3]....
        /*0058*/ 	.word	0xffffffff


	//   ....[4]....
        /*005c*/ 	.word	0xffffffff


	//   ....[5]....
        /*0060*/ 	.word	0xffffffff


	//   ....[6]....
        /*0064*/ 	.word	0xffffffff


	//   ....[7]....
        /*0068*/ 	.word	0xffffffff


	//   ....[8]....
        /*006c*/ 	.word	0xffffffff


	//   ....[9]....
        /*0070*/ 	.word	0x0500000a


	//   ....[10]....
        /*0074*/ 	.word	0x0500000a


	//   ....[11]....
        /*0078*/ 	.word	0x0500000a


	//   ....[12]....
        /*007c*/ 	.word	0x0500000a


	//   ....[13]....
        /*0080*/ 	.word	0x0500000a


	//----- nvinfo : EIATTR_COOP_GROUP_INSTR_OFFSETS
	.align		4
.L_2073:
        /*0084*/ 	.byte	0x04, 0x28
        /*0086*/ 	.short	(.L_2075 - .L_2074)


	//   ....[0]....
.L_2074:
        /*0088*/ 	.word	0x000001f0


	//   ....[1]....
        /*008c*/ 	.word	0x00000200


	//   ....[2]....
        /*0090*/ 	.word	0x00000210


	//   ....[3]....
        /*0094*/ 	.word	0x00000220


	//   ....[4]....
        /*0098*/ 	.word	0x00000260


	//   ....[5]....
        /*009c*/ 	.word	0x00000280


	//   ....[6]....
        /*00a0*/ 	.word	0x000002a0


	//   ....[7]....
        /*00a4*/ 	.word	0x000002c0


	//   ....[8]....
        /*00a8*/ 	.word	0x000002e0


	//   ....[9]....
        /*00ac*/ 	.word	0x000003b0


	//   ....[10]....
        /*00b0*/ 	.word	0x00000420


	//   ....[11]....
        /*00b4*/ 	.word	0x00000490


	//   ....[12]....
        /*00b8*/ 	.word	0x00000500


	//   ....[13]....
        /*00bc*/ 	.word	0x00000570


	//----- nvinfo : EIATTR_VRC_CTA_INIT_COUNT
	.align		4
.L_2075:
        /*00c0*/ 	.byte	0x02, 0x4a
	.zero		1
	.zero		1


	//----- nvinfo : EIATTR_EXIT_INSTR_OFFSETS
	.align		4
        /*00c4*/ 	.byte	0x04, 0x1c
        /*00c6*/ 	.short	(.L_2077 - .L_2076)


	//   ....[0]....
.L_2076:
        /*00c8*/ 	.word	0x00000320


	//   ....[1]....
        /*00cc*/ 	.word	0x00000360


	//----- nvinfo : EIATTR_CRS_STACK_SIZE
	.align		4
.L_2077:
        /*00d0*/ 	.byte	0x04, 0x1e
        /*00d2*/ 	.short	(.L_2079 - .L_2078)
.L_2078:
        /*00d4*/ 	.word	0x00000000


	//----- nvinfo : EIATTR_CBANK_PARAM_SIZE
	.align		4
.L_2079:
        /*00d8*/ 	.byte	0x03, 0x19
        /*00da*/ 	.short	0x0014


	//----- nvinfo : EIATTR_PARAM_CBANK
	.align		4
        /*00dc*/ 	.byte	0x04, 0x0a
        /*00de*/ 	.short	(.L_2081 - .L_2080)
	.align		4
.L_2080:
        /*00e0*/ 	.word	index@(.nv.constant0._Z7reduce5IfLj1EEvPT_S1_j)
        /*00e4*/ 	.short	0x0380
        /*00e6*/ 	.short	0x0014


	//----- nvinfo : EIATTR_SW_WAR
	.align		4
.L_2081:
        /*00e8*/ 	.byte	0x04, 0x36
        /*00ea*/ 	.short	(.L_2083 - .L_2082)
.L_2082:
        /*00ec*/ 	.word	0x00000008
.L_2083:


//--------------------- .nv.info._Z7reduce5IfLj2EEvPT_S1_j --------------------------
	.section	.nv.info._Z7reduce5IfLj2EEvPT_S1_j,"",@"SHT_CUDA_INFO"
	.sectionflags	@""
	.align	4


	//----- nvinfo : EIATTR_CUDA_API_VERSION
	.align		4
        /*0000*/ 	.byte	0x04, 0x37
        /*0002*/ 	.short	(.L_2085 - .L_2084)
.L_2084:
        /*0004*/ 	.word	0x00000082


	//----- nvinfo : EIATTR_KPARAM_INFO
	.align		4
.L_2085:
        /*0008*/ 	.byte	0x04, 0x17
        /*000a*/ 	.short	(.L_2087 - .L_2086)
.L_2086:
        /*000c*/ 	.word	0x00000000
        /*0010*/ 	.short	0x0002
        /*0012*/ 	.short	0x0010
        /*0014*/ 	.byte	0x00, 0xf0, 0x11, 0x00


	//----- nvinfo : EIATTR_KPARAM_INFO
	.align		4
.L_2087:
        /*0018*/ 	.byte	0x04, 0x17
        /*001a*/ 	.short	(.L_2089 - .L_2088)
.L_2088:
        /*001c*/ 	.word	0x00000000
        /*0020*/ 	.short	0x0001
        /*0022*/ 	.short	0x0008
        /*0024*/ 	.byte	0x00, 0xf5, 0x21, 0x00


	//----- nvinfo : EIATTR_KPARAM_INFO
	.align		4
.L_2089:
        /*0028*/ 	.byte	0x04, 0x17
        /*002a*/ 	.short	(.L_2091 - .L_2090)
.L_2090:
        /*002c*/ 	.word	0x00000000
        /*0030*/ 	.short	0x0000
        /*0032*/ 	.short	0x0000
        /*0034*/ 	.byte	0x00, 0xf5, 0x21, 0x00


	//----- nvinfo : EIATTR_SPARSE_MMA_MASK
	.align		4
.L_2091:
        /*0038*/ 	.byte	0x03, 0x50
        /*003a*/ 	.short	0x0000


	//----- nvinfo : EIATTR_MAXREG_COUNT
	.align		4
        /*003c*/ 	.byte	0x03, 0x1b
        /*003e*/ 	.short	0x00ff


	//----- nvinfo : EIATTR_NUM_BARRIERS
	.align		4
        /*0040*/ 	.byte	0x02, 0x4c
        /*0042*/ 	.byte	0x01
	.zero		1


	//----- nvinfo : EIATTR_MERCURY_ISA_VERSION
	.align		4
        /*0044*/ 	.byte	0x03, 0x5f
        /*0046*/ 	.short	0x0101


	//----- nvinfo : EIATTR_COOP_GROUP_MASK_REGIDS
	.align		4
        /*0048*/ 	.byte	0x04, 0x29
        /*004a*/ 	.short	(.L_2093 - .L_2092)


	//   ....[0]....
.L_2092:
        /*004c*/ 	.word	0xffffffff


	//   ....[1]....
        /*0050*/ 	.word	0xffffffff


	//   ....[2]....
        /*0054*/ 	.word	0xffffffff


	//   ....[3]....
        /*0058*/ 	.word	0xffffffff


	//   ....[4]....
        /*005c*/ 	.word	0xffffffff


	//   ....[5]....
        /*0060*/ 	.word	0xffffffff


	//   ....[6]....
        /*0064*/ 	.word	0xffffffff


	//   ....[7]....
        /*0068*/ 	.word	0xffffffff


	//   ....[8]....
        /*006c*/ 	.word	0xffffffff


	//   ....[9]....
        /*0070*/ 	.word	0x0500000a


	//   ....[10]....
        /*0074*/ 	.word	0x0500000a


	//   ....[11]....
        /*0078*/ 	.word	0x0500000a


	//   ....[12]....
        /*007c*/ 	.word	0x0500000a


	//   ....[13]....
        /*0080*/ 	.word	0x0500000a


	//----- nvinfo : EIATTR_COOP_GROUP_INSTR_OFFSETS
	.align		4
.L_2093:
        /*0084*/ 	.byte	0x04, 0x28
        /*0086*/ 	.short	(.L_2095 - .L_2094)


	//   ....[0]....
.L_2094:
        /*0088*/ 	.word	0x000001f0


	//   ....[1]....
        /*008c*/ 	.word	0x00000200


	//   ....[2]....
        /*0090*/ 	.word	0x00000210


	//   ....[3]....
        /*0094*/ 	.word	0x00000220


	//   ....[4]....
        /*0098*/ 	.word	0x00000260


	//   ....[5]....
        /*009c*/ 	.word	0x00000280


	//   ....[6]....
        /*00a0*/ 	.word	0x000002a0


	//   ....[7]....
        /*00a4*/ 	.word	0x000002c0


	//   ....[8]....
        /*00a8*/ 	.word	0x000002e0


	//   ....[9]....
        /*00ac*/ 	.word	0x000003b0


	//   ....[10]....
        /*00b0*/ 	.word	0x00000420


	//   ....[11]....
        /*00b4*/ 	.word	0x00000490


	//   ....[12]....
        /*00b8*/ 	.word	0x00000500


	//   ....[13]....
        /*00bc*/ 	.word	0x00000570


	//----- nvinfo : EIATTR_VRC_CTA_INIT_COUNT
	.align		4
.L_2095:
        /*00c0*/ 	.byte	0x02, 0x4a
	.zero		1
	.zero		1


	//----- nvinfo : EIATTR_EXIT_INSTR_OFFSETS
	.align		4
        /*00c4*/ 	.byte	0x04, 0x1c
        /*00c6*/ 	.short	(.L_2097 - .L_2096)


	//   ....[0]....
.L_2096:
        /*00c8*/ 	.word	0x00000320


	//   ....[1]....
        /*00cc*/ 	.word	0x00000360


	//----- nvinfo : EIATTR_CRS_STACK_SIZE
	.align		4
.L_2097:
        /*00d0*/ 	.byte	0x04, 0x1e
        /*00d2*/ 	.short	(.L_2099 - .L_2098)
.L_2098:
        /*00d4*/ 	.word	0x00000000


	//----- nvinfo : EIATTR_CBANK_PARAM_SIZE
	.align		4
.L_2099:
        /*00d8*/ 	.byte	0x03, 0x19
        /*00da*/ 	.short	0x0014


	//----- nvinfo : EIATTR_PARAM_CBANK
	.align		4
        /*00dc*/ 	.byte	0x04, 0x0a
        /*00de*/ 	.short	(.L_2101 - .L_2100)
	.align		4
.L_2100:
        /*00e0*/ 	.word	index@(.nv.constant0._Z7reduce5IfLj2EEvPT_S1_j)
        /*00e4*/ 	.short	0x0380
        /*00e6*/ 	.short	0x0014


	//----- nvinfo : EIATTR_SW_WAR
	.align		4
.L_2101:
        /*00e8*/ 	.byte	0x04, 0x36
        /*00ea*/ 	.short	(.L_2103 - .L_2102)
.L_2102:
        /*00ec*/ 	.word	0x00000008
.L_2103:


//--------------------- .nv.info._Z7reduce5IfLj4EEvPT_S1_j --------------------------
	.section	.nv.info._Z7reduce5IfLj4EEvPT_S1_j,"",@"SHT_CUDA_INFO"
	.sectionflags	@""
	.align	4


	//----- nvinfo : EIATTR_CUDA_API_VERSION
	.align		4
        /*0000*/ 	.byte	0x04, 0x37
        /*0002*/ 	.short	(.L_2105 - .L_2104)
.L_2104:
        /*0004*/ 	.word	0x00000082


	//----- nvinfo : EIATTR_KPARAM_INFO
	.align		4
.L_2105:
        /*0008*/ 	.byte	0x04, 0x17
        /*000a*/ 	.short	(.L_2107 - .L_2106)
.L_2106:
        /*000c*/ 	.word	0x00000000
        /*0010*/ 	.short	0x0002
        /*0012*/ 	.short	0x0010
        /*0014*/ 	.byte	0x00, 0xf0, 0x11, 0x00


	//----- nvinfo : EIATTR_KPARAM_INFO
	.align		4
.L_2107:
        /*0018*/ 	.byte	0x04, 0x17
        /*001a*/ 	.short	(.L_2109 - .L_2108)
.L_2108:
        /*001c*/ 	.word	0x00000000
        /*0020*/ 	.short	0x0001
        /*0022*/ 	.short	0x0008
        /*0024*/ 	.byte	0x00, 0xf5, 0x21, 0x00


	//----- nvinfo : EIATTR_KPARAM_INFO
	.align		4
.L_2109:
        /*0028*/ 	.byte	0x04, 0x17
        /*002a*/ 	.short	(.L_2111 - .L_2110)
.L_2110:
        /*002c*/ 	.word	0x00000000
        /*0030*/ 	.short	0x0000
        /*0032*/ 	.short	0x0000
        /*0034*/ 	.byte	0x00, 0xf5, 0x21, 0x00


	//----- nvinfo : EIATTR_SPARSE_MMA_MASK
	.align		4
.L_2111:
        /*0038*/ 	.byte	0x03, 0x50
        /*003a*/ 	.short	0x0000


	//----- nvinfo : EIATTR_MAXREG_COUNT
	.align		4
        /*003c*/ 	.byte	0x03, 0x1b
        /*003e*/ 	.short	0x00ff


	//----- nvinfo : EIATTR_NUM_BARRIERS
	.align		4
        /*0040*/ 	.byte	0x02, 0x4c
        /*0042*/ 	.byte	0x01
	.zero		1


	//----- nvinfo : EIATTR_MERCURY_ISA_VERSION
	.align		4
        /*0044*/ 	.byte	0x03, 0x5f
        /*0046*/ 	.short	0x0101


	//----- nvinfo : EIATTR_COOP_GROUP_MASK_REGIDS
	.align		4
        /*0048*/ 	.byte	0x04, 0x29
        /*004a*/ 	.short	(.L_2113 - .L_2112)


	//   ....[0]....
.L_2112:
        /*004c*/ 	.word	0xffffffff


	//   ....[1]....
        /*0050*/ 	.word	0xffffffff


	//   ....[2]....
        /*0054*/ 	.word	0xffffffff


	//   ....[3]....
        /*0058*/ 	.word	0xffffffff


	//   ....[4]....
        /*005c*/ 	.word	0xffffffff


	//   ....[5]....
        /*0060*/ 	.word	0xffffffff


	//   ....[6]....
        /*0064*/ 	.word	0xffffffff


	//   ....[7]....
        /*0068*/ 	.word	0xffffffff


	//   ....[8]....
        /*006c*/ 	.word	0xffffffff


	//   ....[9]....
        /*0070*/ 	.word	0x0500000a


	//   ....[10]....
        /*0074*/ 	.word	0x0500000a


	//   ....[11]....
        /*0078*/ 	.word	0x0500000a


	//   ....[12]....
        /*007c*/ 	.word	0x0500000a


	//   ....[13]....
        /*0080*/ 	.word	0x0500000a


	//----- nvinfo : EIATTR_COOP_GROUP_INSTR_OFFSETS
	.align		4
.L_2113:
        /*0084*/ 	.byte	0x04, 0x28
        /*0086*/ 	.short	(.L_2115 - .L_2114)


	//   ....[0]....
.L_2114:
        /*0088*/ 	.word	0x000001f0


	//   ....[1]....
        /*008c*/ 	.word	0x00000200


	//   ....[2]....
        /*0090*/ 	.word	0x00000210


	//   ....[3]....
        /*0094*/ 	.word	0x00000220


	//   ....[4]....
        /*0098*/ 	.word	0x00000260


	//   ....[5]....
        /*009c*/ 	.word	0x00000280


	//   ....[6]....
        /*00a0*/ 	.word	0x000002a0


	//   ....[7]....
        /*00a4*/ 	.word	0x000002c0


	//   ....[8]....
        /*00a8*/ 	.word	0x000002e0


	//   ....[9]....
        /*00ac*/ 	.word	0x000003b0


	//   ....[10]....
        /*00b0*/ 	.word	0x00000420


	//   ....[11]....
        /*00b4*/ 	.word	0x00000490


	//   ....[12]....
        /*00b8*/ 	.word	0x00000500


	//   ....[13]....
        /*00bc*/ 	.word	0x00000570


	//----- nvinfo : EIATTR_VRC_CTA_INIT_COUNT
	.align		4
.L_2115:
        /*00c0*/ 	.byte	0x02, 0x4a
	.zero		1
	.zero		1


	//----- nvinfo : EIATTR_EXIT_INSTR_OFFSETS
	.align		4
        /*00c4*/ 	.byte	0x04, 0x1c
        /*00c6*/ 	.short	(.L_2117 - .L_2116)


	//   ....[0]....
.L_2116:
        /*00c8*/ 	.word	0x00000320


	//   ....[1]....
        /*00cc*/ 	.word	0x00000360


	//----- nvinfo : EIATTR_CRS_STACK_SIZE
	.align		4
.L_2117:
        /*00d0*/ 	.byte	0x04, 0x1e
        /*00d2*/ 	.short	(.L_2119 - .L_2118)
.L_2118:
        /*00d4*/ 	.word	0x00000000


	//----- nvinfo : EIATTR_CBANK_PARAM_SIZE
	.align		4
.L_2119:
        /*00d8*/ 	.byte	0x03, 0x19
        /*00da*/ 	.short	0x0014


	//----- nvinfo : EIATTR_PARAM_CBANK
	.align		4
        /*00dc*/ 	.byte	0x04, 0x0a
        /*00de*/ 	.short	(.L_2121 - .L_2120)
	.align		4
.L_2120:
        /*00e0*/ 	.word	index@(.nv.constant0._Z7reduce5IfLj4EEvPT_S1_j)
        /*00e4*/ 	.short	0x0380
        /*00e6*/ 	.short	0x0014


	//----- nvinfo : EIATTR_SW_WAR
	.align		4
.L_2121:
        /*00e8*/ 	.byte	0x04, 0x36
        /*00ea*/ 	.short	(.L_2123 - .L_2122)
.L_2122:
        /*00ec*/ 	.word	0x00000008
.L_2123:


//--------------------- .nv.info._Z7reduce5IfLj8EEvPT_S1_j --------------------------
	.section	.nv.info._Z7reduce5IfLj8EEvPT_S1_j,"",@"SHT_CUDA_INFO"
	.sectionflags	@""
	.align	4


	//----- nvinfo : EIATTR_CUDA_API_VERSION
	.align		4
        /*0000*/ 	.byte	0x04, 0x37
        /*0002*/ 	.short	(.L_2125 - .L_2124)
.L_2124:
        /*0004*/ 	.word	0x00000082


	//----- nvinfo : EIATTR_KPARAM_INFO
	.align		4
.L_2125:
        /*0008*/ 	.byte	0x04, 0x17
        /*000a*/ 	.short	(.L_2127 - .L_2126)
.L_2126:
        /*000c*/ 	.word	0x00000000
        /*0010*/ 	.short	0x0002
        /*0012*/ 	.short	0x0010
        /*0014*/ 	.byte	0x00, 0xf0, 0x11, 0x00


	//----- nvinfo : EIATTR_KPARAM_INFO
	.align		4
.L_2127:
        /*0018*/ 	.byte	0x04, 0x17
        /*001a*/ 	.short	(.L_2129 - .L_2128)
.L_2128:
        /*001c*/ 	.word	0x00000000
        /*0020*/ 	.short	0x0001
        /*0022*/ 	.short	0x0008
        /*0024*/ 	.byte	0x00, 0xf5, 0x21, 0x00


	//----- nvinfo : EIATTR_KPARAM_INFO
	.align		4
.L_2129:
        /*0028*/ 	.byte	0x04, 0x17
        /*002a*/ 	.short	(.L_2131 - .L_2130)
.L_2130:
        /*002c*/ 	.word	0x00000000
        /*0030*/ 	.short	0x0000
        /*0032*/ 	.short	0x0000
        /*0034*/ 	.byte	0x00, 0xf5, 0x21, 0x00


	//----- nvinfo : EIATTR_SPARSE_MMA_MASK
	.align		4
.L_2131:
        /*0038*/ 	.byte	0x03, 0x50
        /*003a*/ 	.short	0x0000


	//----- nvinfo : EIATTR_MAXREG_COUNT
	.align		4
        /*003c*/ 	.byte	0x03, 0x1b
        /*003e*/ 	.short	0x00ff


	//----- nvinfo : EIATTR_NUM_BARRIERS
	.align		4
        /*0040*/ 	.byte	0x02, 0x4c
        /*0042*/ 	.byte	0x01
	.zero		1


	//----- nvinfo : EIATTR_MERCURY_ISA_VERSION
	.align		4
        /*0044*/ 	.byte	0x03, 0x5f
        /*0046*/ 	.short	0x0101


	//----- nvinfo : EIATTR_COOP_GROUP_MASK_REGIDS
	.align		4
        /*0048*/ 	.byte	0x04, 0x29
        /*004a*/ 	.short	(.L_2133 - .L_2132)


	//   ....[0]....
.L_2132:
        /*004c*/ 	.word	0xffffffff


	//   ....[1]....
        /*0050*/ 	.word	0xffffffff


	//   ....[2]....
        /*0054*/ 	.word	0xffffffff


	//   ....[3]....
        /*0058*/ 	.word	0xffffffff


	//   ....[4]....
        /*005c*/ 	.word	0xffffffff


	//   ....[5]....
        /*0060*/ 	.word	0xffffffff


	//   ....[6]....
        /*0064*/ 	.word	0xffffffff


	//   ....[7]....
        /*0068*/ 	.word	0xffffffff


	//   ....[8]....
        /*006c*/ 	.word	0xffffffff


	//   ....[9]....
        /*0070*/ 	.word	0x0500000a


	//   ....[10]....
        /*0074*/ 	.word	0x0500000a


	//   ....[11]....
        /*0078*/ 	.word	0x0500000a


	//   ....[12]....
        /*007c*/ 	.word	0x0500000a


	//   ....[13]....
        /*0080*/ 	.word	0x0500000a


	//----- nvinfo : EIATTR_COOP_GROUP_INSTR_OFFSETS
	.align		4
.L_2133:
        /*0084*/ 	.byte	0x04, 0x28
        /*0086*/ 	.short	(.L_2135 - .L_2134)


	//   ....[0]....
.L_2134:
        /*0088*/ 	.word	0x000001f0


	//   ....[1]....
        /*008c*/ 	.word	0x00000200


	//   ....[2]....
        /*0090*/ 	.word	0x00000210


	//   ....[3]....
        /*0094*/ 	.word	0x00000220


	//   ....[4]....
        /*0098*/ 	.word	0x00000260


	//   ....[5]....
        /*009c*/ 	.word	0x00000280


	//   ....[6]....
        /*00a0*/ 	.word	0x000002a0


	//   ....[7]....
        /*00a4*/ 	.word	0x000002c0


	//   ....[8]....
        /*00a8*/ 	.word	0x000002e0


	//   ....[9]....
        /*00ac*/ 	.word	0x000003b0


	//   ....[10]....
        /*00b0*/ 	.word	0x00000420


	//   ....[11]....
        /*00b4*/ 	.word	0x00000490


	//   ....[12]....
        /*00b8*/ 	.word	0x00000500


	//   ....[13]....
        /*00bc*/ 	.word	0x00000570


	//----- nvinfo : EIATTR_VRC_CTA_INIT_COUNT
	.align		4
.L_2135:
        /*00c0*/ 	.byte	0x02, 0x4a
	.zero		1
	.zero		1


	//----- nvinfo : EIATTR_EXIT_INSTR_OFFSETS
	.align		4
        /*00c4*/ 	.byte	0x04, 0x1c
        /*00c6*/ 	.short	(.L_2137 - .L_2136)


	//   ....[0]....
.L_2136:
        /*00c8*/ 	.word	0x00000320


	//   ....[1]....
        /*00cc*/ 	.word	0x00000360


	//----- nvinfo : EIATTR_CRS_STACK_SIZE
	.align		4
.L_2137:
        /*00d0*/ 	.byte	0x04, 0x1e
        /*00d2*/ 	.short	(.L_2139 - .L_2138)
.L_2138:
        /*00d4*/ 	.word	0x00000000


	//----- nvinfo : EIATTR_CBANK_PARAM_SIZE
	.align		4
.L_2139:
        /*00d8*/ 	.byte	0x03, 0x19
        /*00da*/ 	.short	0x0014


	//----- nvinfo : EIATTR_PARAM_CBANK
	.align		4
        /*00dc*/ 	.byte	0x04, 0x0a
        /*00de*/ 	.short	(.L_2141 - .L_2140)
	.align		4
.L_2140:
        /*00e0*/ 	.word	index@(.nv.constant0._Z7reduce5IfLj8EEvPT_S1_j)
        /*00e4*/ 	.short	0x0380
        /*00e6*/ 	.short	0x0014


	//----- nvinfo : EIATTR_SW_WAR
	.align		4
.L_2141:
        /*00e8*/ 	.byte	0x04, 0x36
        /*00ea*/ 	.short	(.L_2143 - .L_2142)
.L_2142:
        /*00ec*/ 	.word	0x00000008
.L_2143:


//--------------------- .nv.info._Z7reduce5IfLj16EEvPT_S1_j --------------------------
	.section	.nv.info._Z7reduce5IfLj16EEvPT_S1_j,"",@"SHT_CUDA_INFO"
	.sectionflags	@""
	.align	4


	//----- nvinfo : EIATTR_CUDA_API_VERSION
	.align		4
        /*0000*/ 	.byte	0x04, 0x37
        /*0002*/ 	.short	(.L_2145 - .L_2144)
.L_2144:
        /*0004*/ 	.word	0x00000082


	//----- nvinfo : EIATTR_KPARAM_INFO
	.align		4
.L_2145:
        /*0008*/ 	.byte	0x04, 0x17
        /*000a*/ 	.short	(.L_2147 - .L_2146)
.L_2146:
        /*000c*/ 	.word	0x00000000
        /*0010*/ 	.short	0x0002
        /*0012*/ 	.short	0x0010
        /*0014*/ 	.byte	0x00, 0xf0, 0x11, 0x00


	//----- nvinfo : EIATTR_KPARAM_INFO
	.align		4
.L_2147:
        /*0018*/ 	.byte	0x04, 0x17
        /*001a*/ 	.short	(.L_2149 - .L_2148)
.L_2148:
        /*001c*/ 	.word	0x00000000
        /*0020*/ 	.short	0x0001
        /*0022*/ 	.short	0x0008
        /*0024*/ 	.byte	0x00, 0xf5, 0x21, 0x00


	//----- nvinfo : EIATTR_KPARAM_INFO
	.align		4
.L_2149:
        /*0028*/ 	.byte	0x04, 0x17
        /*002a*/ 	.short	(.L_2151 - .L_2150)
.L_2150:
        /*002c*/ 	.word	0x00000000
        /*0030*/ 	.short	0x0000
        /*0032*/ 	.short	0x0000
        /*0034*/ 	.byte	0x00, 0xf5, 0x21, 0x00


	//----- nvinfo : EIATTR_SPARSE_MMA_MASK
	.align		4
.L_2151:
        /*0038*/ 	.byte	0x03, 0x50
        /*003a*/ 	.short	0x0000


	//----- nvinfo : EIATTR_MAXREG_COUNT
	.align		4
        /*003c*/ 	.byte	0x03, 0x1b
        /*003e*/ 	.short	0x00ff


	//----- nvinfo : EIATTR_NUM_BARRIERS
	.align		4
        /*0040*/ 	.byte	0x02, 0x4c
        /*0042*/ 	.byte	0x01
	.zero		1


	//----- nvinfo : EIATTR_MERCURY_ISA_VERSION
	.align		4
        /*0044*/ 	.byte	0x03, 0x5f
        /*0046*/ 	.short	0x0101


	//----- nvinfo : EIATTR_COOP_GROUP_MASK_REGIDS
	.align		4
        /*0048*/ 	.byte	0x04, 0x29
        /*004a*/ 	.short	(.L_2153 - .L_2152)


	//   ....[0]....
.L_2152:
        /*004c*/ 	.word	0xffffffff


	//   ....[1]....
        /*0050*/ 	.word	0xffffffff


	//   ....[2]....
        /*0054*/ 	.word	0xffffffff


	//   ....[3]....
        /*0058*/ 	.word	0xffffffff


	//   ....[4]....
        /*005c*/ 	.word	0xffffffff


	//   ....[5]....
        /*0060*/ 	.word	0xffffffff


	//   ....[6]....
        /*0064*/ 	.word	0xffffffff


	//   ....[7]....
        /*0068*/ 	.word	0xffffffff


	//   ....[8]....
        /*006c*/ 	.word	0xffffffff


	//   ....[9]....
        /*0070*/ 	.word	0x0500000a


	//   ....[10]....
        /*0074*/ 	.word	0x0500000a


	//   ....[11]....
        /*0078*/ 	.word	0x0500000a


	//   ....[12]....
        /*007c*/ 	.word	0x0500000a


	//   ....[13]....
        /*0080*/ 	.word	0x0500000a


	//----- nvinfo : EIATTR_COOP_GROUP_INSTR_OFFSETS
	.align		4
.L_2153:
        /*0084*/ 	.byte	0x04, 0x28
        /*0086*/ 	.short	(.L_2155 - .L_2154)


	//   ....[0]....
.L_2154:
        /*0088*/ 	.word	0x000001f0


	//   ....[1]....
        /*008c*/ 	.word	0x00000200


	//   ....[2]....
        /*0090*/ 	.word	0x00000210


	//   ....[3]....
        /*0094*/ 	.word	0x00000220


	//   ....[4]....
        /*0098*/ 	.word	0x00000260


	//   ....[5]....
        /*009c*/ 	.word	0x00000280


	//   ....[6]....
        /*00a0*/ 	.word	0x000002a0


	//   ....[7]....
        /*00a4*/ 	.word	0x000002c0


	//   ....[8]....
        /*00a8*/ 	.word	0x000002e0


	//   ....[9]....
        /*00ac*/ 	.word	0x000003b0


	//   ....[10]....
        /*00b0*/ 	.word	0x00000420


	//   ....[11]....
        /*00b4*/ 	.word	0x00000490


	//   ....[12]....
        /*00b8*/ 	.word	0x00000500


	//   ....[13]....
        /*00bc*/ 	.word	0x00000570


	//----- nvinfo : EIATTR_VRC_CTA_INIT_COUNT
	.align		4
.L_2155:
        /*00c0*/ 	.byte	0x02, 0x4a
	.zero		1
	.zero		1


	//----- nvinfo : EIATTR_EXIT_INSTR_OFFSETS
	.align		4
        /*00c4*/ 	.byte	0x04, 0x1c
        /*00c6*/ 	.short	(.L_2157 - .L_2156)


	//   ....[0]....
.L_2156:
        /*00c8*/ 	.word	0x00000320


	//   ....[1]....
        /*00cc*/ 	.word	0x00000360


	//----- nvinfo : EIATTR_CRS_STACK_SIZE
	.align		4
.L_2157:
        /*00d0*/ 	.byte	0x04, 0x1e
        /*00d2*/ 	.short	(.L_2159 - .L_2158)
.L_2158:
        /*00d4*/ 	.word	0x00000000


	//----- nvinfo : EIATTR_CBANK_PARAM_SIZE
	.align		4
.L_2159:
        /*00d8*/ 	.byte	0x03, 0x19
        /*00da*/ 	.short	0x0014


	//----- nvinfo : EIATTR_PARAM_CBANK
	.align		4
        /*00dc*/ 	.byte	0x04, 0x0a
        /*00de*/ 	.short	(.L_2161 - .L_2160)
	.align		4
.L_2160:
        /*00e0*/ 	.word	index@(.nv.constant0._Z7reduce5IfLj16EEvPT_S1_j)
        /*00e4*/ 	.short	0x0380
        /*00e6*/ 	.short	0x0014


	//----- nvinfo : EIATTR_SW_WAR
	.align		4
.L_2161:
        /*00e8*/ 	.byte	0x04, 0x36
        /*00ea*/ 	.short	(.L_2163 - .L_2162)
.L_2162:
        /*00ec*/ 	.word	0x00000008
.L_2163:


//--------------------- .nv.info._Z7reduce5IfLj32EEvPT_S1_j --------------------------
	.section	.nv.info._Z7reduce5IfLj32EEvPT_S1_j,"",@"SHT_CUDA_INFO"
	.sectionflags	@""
	.align	4


	//----- nvinfo : EIATTR_CUDA_API_VERSION
	.align		4
        /*0000*/ 	.byte	0x04, 0x37
        /*0002*/ 	.short	(.L_2165 - .L_2164)
.L_2164:
        /*0004*/ 	.word	0x00000082


	//----- nvinfo : EIATTR_KPARAM_INFO
	.align		4
.L_2165:
        /*0008*/ 	.byte	0x04, 0x17
        /*000a*/ 	.short	(.L_2167 - .L_2166)
.L_2166:
        /*000c*/ 	.word	0x00000000
        /*0010*/ 	.short	0x0002
        /*0012*/ 	.short	0x0010
        /*0014*/ 	.byte	0x00, 0xf0, 0x11, 0x00


	//----- nvinfo : EIATTR_KPARAM_INFO
	.align		4
.L_2167:
        /*0018*/ 	.byte	0x04, 0x17
        /*001a*/ 	.short	(.L_2169 - .L_2168)
.L_2168:
        /*001c*/ 	.word	0x00000000
        /*0020*/ 	.short	0x0001
        /*0022*/ 	.short	0x0008
        /*0024*/ 	.byte	0x00, 0xf5, 0x21, 0x00


	//----- nvinfo : EIATTR_KPARAM_INFO
	.align		4
.L_2169:
        /*0028*/ 	.byte	0x04, 0x17
        /*002a*/ 	.short	(.L_2171 - .L_2170)
.L_2170:
        /*002c*/ 	.word	0x00000000
        /*0030*/ 	.short	0x0000
        /*0032*/ 	.short	0x0000
        /*0034*/ 	.byte	0x00, 0xf5, 0x21, 0x00


	//----- nvinfo : EIATTR_SPARSE_MMA_MASK
	.align		4
.L_2171:
        /*0038*/ 	.byte	0x03, 0x50
        /*003a*/ 	.short	0x0000


	//----- nvinfo : EIATTR_MAXREG_COUNT
	.align		4
        /*003c*/ 	.byte	0x03, 0x1b
        /*003e*/ 	.short	0x00ff


	//----- nvinfo : EIATTR_NUM_BARRIERS
	.align		4
        /*0040*/ 	.byte	0x02, 0x4c
        /*0042*/ 	.byte	0x01
	.zero		1


	//----- nvinfo : EIATTR_MERCURY_ISA_VERSION
	.align		4
        /*0044*/ 	.byte	0x03, 0x5f
        /*0046*/ 	.short	0x0101


	//----- nvinfo : EIATTR_COOP_GROUP_MASK_REGIDS
	.align		4
        /*0048*/ 	.byte	0x04, 0x29
        /*004a*/ 	.short	(.L_2173 - .L_2172)


	//   ....[0]....
.L_2172:
        /*004c*/ 	.word	0xffffffff


	//   ....[1]....
        /*0050*/ 	.word	0xffffffff


	//   ....[2]....
        /*0054*/ 	.word	0xffffffff


	//   ....[3]....
        /*0058*/ 	.word	0xffffffff


	//   ....[4]....
        /*005c*/ 	.word	0xffffffff


	//   ....[5]....
        /*0060*/ 	.word	0xffffffff


	//   ....[6]....
        /*0064*/ 	.word	0xffffffff


	//   ....[7]....
        /*0068*/ 	.word	0xffffffff


	//   ....[8]....
        /*006c*/ 	.word	0xffffffff


	//   ....[9]....
        /*0070*/ 	.word	0x0500000a


	//   ....[10]....
        /*0074*/ 	.word	0x0500000a


	//   ....[11]....
        /*0078*/ 	.word	0x0500000a


	//   ....[12]....
        /*007c*/ 	.word	0x0500000a


	//   ....[13]....
        /*0080*/ 	.word	0x0500000a


	//----- nvinfo : EIATTR_COOP_GROUP_INSTR_OFFSETS
	.align		4
.L_2173:
        /*0084*/ 	.byte	0x04, 0x28
        /*0086*/ 	.short	(.L_2175 - .L_2174)


	//   ....[0]....
.L_2174:
        /*0088*/ 	.word	0x000001f0


	//   ....[1]....
        /*008c*/ 	.word	0x00000200


	//   ....[2]....
        /*0090*/ 	.word	0x00000210


	//   ....[3]....
        /*0094*/ 	.word	0x00000220


	//   ....[4]....
        /*0098*/ 	.word	0x00000260


	//   ....[5]....
        /*009c*/ 	.word	0x00000280


	//   ....[6]....
        /*00a0*/ 	.word	0x000002a0


	//   ....[7]....
        /*00a4*/ 	.word	0x000002c0


	//   ....[8]....
        /*00a8*/ 	.word	0x000002e0


	//   ....[9]....
        /*00ac*/ 	.word	0x000003b0


	//   ....[10]....
        /*00b0*/ 	.word	0x00000420


	//   ....[11]....
        /*00b4*/ 	.word	0x00000490


	//   ....[12]....
        /*00b8*/ 	.word	0x00000500


	//   ....[13]....
        /*00bc*/ 	.word	0x00000570


	//----- nvinfo : EIATTR_VRC_CTA_INIT_COUNT
	.align		4
.L_2175:
        /*00c0*/ 	.byte	0x02, 0x4a
	.zero		1
	.zero		1


	//----- nvinfo : EIATTR_EXIT_INSTR_OFFSETS
	.align		4
        /*00c4*/ 	.byte	0x04, 0x1c
        /*00c6*/ 	.short	(.L_2177 - .L_2176)


	//   ....[0]....
.L_2176:
        /*00c8*/ 	.word	0x00000320


	//   ....[1]....
        /*00cc*/ 	.word	0x00000360


	//----- nvinfo : EIATTR_CRS_STACK_SIZE
	.align		4
.L_2177:
        /*00d0*/ 	.byte	0x04, 0x1e
        /*00d2*/ 	.short	(.L_2179 - .L_2178)
.L_2178:
        /*00d4*/ 	.word	0x00000000


	//----- nvinfo : EIATTR_CBANK_PARAM_SIZE
	.align		4
.L_2179:
        /*00d8*/ 	.byte	0x03, 0x19
        /*00da*/ 	.short	0x0014


	//----- nvinfo : EIATTR_PARAM_CBANK
	.align		4
        /*00dc*/ 	.byte	0x04, 0x0a
        /*00de*/ 	.short	(.L_2181 - .L_2180)
	.align		4
.L_2180:
        /*00e0*/ 	.word	index@(.nv.constant0._Z7reduce5IfLj32EEvPT_S1_j)
        /*00e4*/ 	.short	0x0380
        /*00e6*/ 	.short	0x0014


	//----- nvinfo : EIATTR_SW_WAR
	.align		4
.L_2181:
        /*00e8*/ 	.byte	0x04, 0x36
        /*00ea*/ 	.short	(.L_2183 - .L_2182)
.L_2182:
        /*00ec*/ 	.word	0x00000008
.L_2183:


//--------------------- .nv.info._Z7reduce5IfLj64EEvPT_S1_j --------------------------
	.section	.nv.info._Z7reduce5IfLj64EEvPT_S1_j,"",@"SHT_CUDA_INFO"
	.sectionflags	@""
	.align	4


	//----- nvinfo : EIATTR_CUDA_API_VERSION
	.align		4
        /*0000*/ 	.byte	0x04, 0x37
        /*0002*/ 	.short	(.L_2185 - .L_2184)
.L_2184:
        /*0004*/ 	.word	0x00000082


	//----- nvinfo : EIATTR_KPARAM_INFO
	.align		4
.L_2185:
        /*0008*/ 	.byte	0x04, 0x17
        /*000a*/ 	.short	(.L_2187 - .L_2186)
.L_2186:
        /*000c*/ 	.word	0x00000000
        /*0010*/ 	.short	0x0002
        /*0012*/ 	.short	0x0010
        /*0014*/ 	.byte	0x00, 0xf0, 0x11, 0x00


	//----- nvinfo : EIATTR_KPARAM_INFO
	.align		4
.L_2187:
        /*0018*/ 	.byte	0x04, 0x17
        /*001a*/ 	.short	(.L_2189 - .L_2188)
.L_2188:
        /*001c*/ 	.word	0x00000000
        /*0020*/ 	.short	0x0001
        /*0022*/ 	.short	0x0008
        /*0024*/ 	.byte	0x00, 0xf5, 0x21, 0x00


	//----- nvinfo : EIATTR_KPARAM_INFO
	.align		4
.L_2189:
        /*0028*/ 	.byte	0x04, 0x17
        /*002a*/ 	.short	(.L_2191 - .L_2190)
.L_2190:
        /*002c*/ 	.word	0x00000000
        /*0030*/ 	.short	0x0000
        /*0032*/ 	.short	0x0000
        /*0034*/ 	.byte	0x00, 0xf5, 0x21, 0x00


	//----- nvinfo : EIATTR_SPARSE_MMA_MASK
	.align		4
.L_2191:
        /*0038*/ 	.byte	0x03, 0x50
        /*003a*/ 	.short	0x0000


	//----- nvinfo : EIATTR_MAXREG_COUNT
	.align		4
        /*003c*/ 	.byte	0x03, 0x1b
        /*003e*/ 	.short	0x00ff


	//----- nvinfo : EIATTR_NUM_BARRIERS
	.align		4
        /*0040*/ 	.byte	0x02, 0x4c
        /*0042*/ 	.byte	0x01
	.zero		1


	//----- nvinfo : EIATTR_MERCURY_ISA_VERSION
	.align		4
        /*0044*/ 	.byte	0x03, 0x5f
        /*0046*/ 	.short	0x0101


	//----- nvinfo : EIATTR_COOP_GROUP_MASK_REGIDS
	.align		4
        /*0048*/ 	.byte	0x04, 0x29
        /*004a*/ 	.short	(.L_2193 - .L_2192)


	//   ....[0]....
.L_2192:
        /*004c*/ 	.word	0xffffffff


	//   ....[1]....
        /*0050*/ 	.word	0xffffffff


	//   ....[2]....
        /*0054*/ 	.word	0xffffffff


	//   ....[3]....
        /*0058*/ 	.word	0xffffffff


	//   ....[4]....
        /*005c*/ 	.word	0xffffffff


	//   ....[5]....
        /*0060*/ 	.word	0xffffffff


	//   ....[6]....
        /*0064*/ 	.word	0xffffffff


	//   ....[7]....
        /*0068*/ 	.word	0xffffffff


	//   ....[8]....
        /*006c*/ 	.word	0xffffffff


	//   ....[9]....
        /*0070*/ 	.word	0x0500000a


	//   ....[10]....
        /*0074*/ 	.word	0x0500000a


	//   ....[11]....
        /*0078*/ 	.word	0x0500000a


	//   ....[12]....
        /*007c*/ 	.word	0x0500000a


	//   ....[13]....
        /*0080*/ 	.word	0x0500000a


	//----- nvinfo : EIATTR_COOP_GROUP_INSTR_OFFSETS
	.align		4
.L_2193:
        /*0084*/ 	.byte	0x04, 0x28
        /*0086*/ 	.short	(.L_2195 - .L_2194)


	//   ....[0]....
.L_2194:
        /*0088*/ 	.word	0x000001f0


	//   ....[1]....
        /*008c*/ 	.word	0x00000200


	//   ....[2]....
        /*0090*/ 	.word	0x00000210


	//   ....[3]....
        /*0094*/ 	.word	0x00000220


	//   ....[4]....
        /*0098*/ 	.word	0x00000280


	//   ....[5]....
        /*009c*/ 	.word	0x000002a0


	//   ....[6]....
        /*00a0*/ 	.word	0x000002c0


	//   ....[7]....
        /*00a4*/ 	.word	0x000002e0


	//   ....[8]....
        /*00a8*/ 	.word	0x00000300


	//   ....[9]....
        /*00ac*/ 	.word	0x000003d0


	//   ....[10]....
        /*00b0*/ 	.word	0x00000440


	//   ....[11]....
        /*00b4*/ 	.word	0x000004b0


	//   ....[12]....
        /*00b8*/ 	.word	0x00000520


	//   ....[13]....
        /*00bc*/ 	.word	0x00000590


	//----- nvinfo : EIATTR_VRC_CTA_INIT_COUNT
	.align		4
.L_2195:
        /*00c0*/ 	.byte	0x02, 0x4a
	.zero		1
	.zero		1


	//----- nvinfo : EIATTR_EXIT_INSTR_OFFSETS
	.align		4
        /*00c4*/ 	.byte	0x04, 0x1c
        /*00c6*/ 	.short	(.L_2197 - .L_2196)


	//   ....[0]....
.L_2196:
        /*00c8*/ 	.word	0x00000340


	//   ....[1]....
        /*00cc*/ 	.word	0x00000380


	//----- nvinfo : EIATTR_CRS_STACK_SIZE
	.align		4
.L_2197:
        /*00d0*/ 	.byte	0x04, 0x1e
        /*00d2*/ 	.short	(.L_2199 - .L_2198)
.L_2198:
        /*00d4*/ 	.word	0x00000000


	//----- nvinfo : EIATTR_CBANK_PARAM_SIZE
	.align		4
.L_2199:
        /*00d8*/ 	.byte	0x03, 0x19
        /*00da*/ 	.short	0x0014


	//----- nvinfo : EIATTR_PARAM_CBANK
	.align		4
        /*00dc*/ 	.byte	0x04, 0x0a
        /*00de*/ 	.short	(.L_2201 - .L_2200)
	.align		4
.L_2200:
        /*00e0*/ 	.word	index@(.nv.constant0._Z7reduce5IfLj64EEvPT_S1_j)
        /*00e4*/ 	.short	0x0380
        /*00e6*/ 	.short	0x0014


	//----- nvinfo : EIATTR_SW_WAR
	.align		4
.L_2201:
        /*00e8*/ 	.byte	0x04, 0x36
        /*00ea*/ 	.short	(.L_2203 - .L_2202)
.L_2202:
        /*00ec*/ 	.word	0x00000008
.L_2203:


//--------------------- .nv.info._Z7reduce5IfLj128EEvPT_S1_j --------------------------
	.section	.nv.info._Z7reduce5IfLj128EEvPT_S1_j,"",@"SHT_CUDA_INFO"
	.sectionflags	@""
	.align	4


	//----- nvinfo : EIATTR_CUDA_API_VERSION
	.align		4
        /*0000*/ 	.byte	0x04, 0x37
        /*0002*/ 	.short	(.L_2205 - .L_2204)
.L_2204:
        /*0004*/ 	.word	0x00000082


	//----- nvinfo : EIATTR_KPARAM_INFO
	.align		4
.L_2205:
        /*0008*/ 	.byte	0x04, 0x17
        /*000a*/ 	.short	(.L_2207 - .L_2206)
.L_2206:
        /*000c*/ 	.word	0x00000000
        /*0010*/ 	.short	0x0002
        /*0012*/ 	.short	0x0010
        /*0014*/ 	.byte	0x00, 0xf0, 0x11, 0x00


	//----- nvinfo : EIATTR_KPARAM_INFO
	.align		4
.L_2207:
        /*0018*/ 	.byte	0x04, 0x17
        /*001a*/ 	.short	(.L_2209 - .L_2208)
.L_2208:
        /*001c*/ 	.word	0x00000000
        /*0020*/ 	.short	0x0001
        /*0022*/ 	.short	0x0008
        /*0024*/ 	.byte	0x00, 0xf5, 0x21, 0x00


	//----- nvinfo : EIATTR_KPARAM_INFO
	.align		4
.L_2209:
        /*0028*/ 	.byte	0x04, 0x17
        /*002a*/ 	.short	(.L_2211 - .L_2210)
.L_2210:
        /*002c*/ 	.word	0x00000000
        /*0030*/ 	.short	0x0000
        /*0032*/ 	.short	0x0000
        /*0034*/ 	.byte	0x00, 0xf5, 0x21, 0x00


	//----- nvinfo : EIATTR_SPARSE_MMA_MASK
	.align		4
.L_2211:
        /*0038*/ 	.byte	0x03, 0x50
        /*003a*/ 	.short	0x0000


	//----- nvinfo : EIATTR_MAXREG_COUNT
	.align		4
        /*003c*/ 	.byte	0x03, 0x1b
        /*003e*/ 	.short	0x00ff


	//----- nvinfo : EIATTR_NUM_BARRIERS
	.align		4
        /*0040*/ 	.byte	0x02, 0x4c
        /*0042*/ 	.byte	0x01
	.zero		1


	//----- nvinfo : EIATTR_MERCURY_ISA_VERSION
	.align		4
        /*0044*/ 	.byte	0x03, 0x5f
        /*0046*/ 	.short	0x0101


	//----- nvinfo : EIATTR_COOP_GROUP_MASK_REGIDS
	.align		4
        /*0048*/ 	.byte	0x04, 0x29
        /*004a*/ 	.short	(.L_2213 - .L_2212)


	//   ....[0]....
.L_2212:
        /*004c*/ 	.word	0xffffffff


	//   ....[1]....
        /*0050*/ 	.word	0xffffffff


	//   ....[2]....
        /*0054*/ 	.word	0xffffffff


	//   ....[3]....
        /*0058*/ 	.word	0xffffffff


	//   ....[4]....
        /*005c*/ 	.word	0xffffffff


	//   ....[5]....
        /*0060*/ 	.word	0xffffffff


	//   ....[6]....
        /*0064*/ 	.word	0xffffffff


	//   ....[7]....
        /*0068*/ 	.word	0xffffffff


	//   ....[8]....
        /*006c*/ 	.word	0xffffffff


	//   ....[9]....
        /*0070*/ 	.word	0x0500000a


	//   ....[10]....
        /*0074*/ 	.word	0x0500000a


	//   ....[11]....
        /*0078*/ 	.word	0x0500000a


	//   ....[12]....
        /*007c*/ 	.word	0x0500000a


	//   ....[13]....
        /*0080*/ 	.word	0x0500000a


	//----- nvinfo : EIATTR_COOP_GROUP_INSTR_OFFSETS
	.align		4
.L_2213:
        /*0084*/ 	.byte	0x04, 0x28
        /*0086*/ 	.short	(.L_2215 - .L_2214)


	//   ....[0]....
.L_2214:
        /*0088*/ 	.word	0x000001c0


	//   ....[1]....
        /*008c*/ 	.word	0x000001d0


	//   ....[2]....
        /*0090*/ 	.word	0x000001e0


	//   ....[3]....
        /*0094*/ 	.word	0x00000250


	//   ....[4]....
        /*0098*/ 	.word	0x000002c0


	//   ....[5]....
        /*009c*/ 	.word	0x000002e0


	//   ....[6]....
        /*00a0*/ 	.word	0x00000300


	//   ....[7]....
        /*00a4*/ 	.word	0x00000320


	//   ....[8]....
        /*00a8*/ 	.word	0x00000340


	//   ....[9]....
        /*00ac*/ 	.word	0x00000410


	//   ....[10]....
        /*00b0*/ 	.word	0x00000480


	//   ....[11]....
        /*00b4*/ 	.word	0x000004f0


	//   ....[12]....
        /*00b8*/ 	.word	0x00000560


	//   ....[13]....
        /*00bc*/ 	.word	0x000005d0


	//----- nvinfo : EIATTR_VRC_CTA_INIT_COUNT
	.align		4
.L_2215:
        /*00c0*/ 	.byte	0x02, 0x4a
	.zero		1
	.zero		1


	//----- nvinfo : EIATTR_EXIT_INSTR_OFFSETS
	.align		4
        /*00c4*/ 	.byte	0x04, 0x1c
        /*00c6*/ 	.short	(.L_2217 - .L_2216)


	//   ....[0]....
.L_2216:
        /*00c8*/ 	.word	0x00000380


	//   ....[1]....
        /*00cc*/ 	.word	0x000003c0


	//----- nvinfo : EIATTR_CRS_STACK_SIZE
	.align		4
.L_2217:
        /*00d0*/ 	.byte	0x04, 0x1e
        /*00d2*/ 	.short	(.L_2219 - .L_2218)
.L_2218:
        /*00d4*/ 	.word	0x00000000


	//----- nvinfo : EIATTR_CBANK_PARAM_SIZE
	.align		4
.L_2219:
        /*00d8*/ 	.byte	0x03, 0x19
        /*00da*/ 	.short	0x0014


	//----- nvinfo : EIATTR_PARAM_CBANK
	.align		4
        /*00dc*/ 	.byte	0x04, 0x0a
        /*00de*/ 	.short	(.L_2221 - .L_2220)
	.align		4
.L_2220:
        /*00e0*/ 	.word	index@(.nv.constant0._Z7reduce5IfLj128EEvPT_S1_j)
        /*00e4*/ 	.short	0x0380
        /*00e6*/ 	.short	0x0014


	//----- nvinfo : EIATTR_SW_WAR
	.align		4
.L_2221:
        /*00e8*/ 	.byte	0x04, 0x36
        /*00ea*/ 	.short	(.L_2223 - .L_2222)
.L_2222:
        /*00ec*/ 	.word	0x00000008
.L_2223:


//--------------------- .nv.info._Z7reduce5IfLj256EEvPT_S1_j --------------------------
	.section	.nv.info._Z7reduce5IfLj256EEvPT_S1_j,"",@"SHT_CUDA_INFO"
	.sectionflags	@""
	.align	4


	//----- nvinfo : EIATTR_CUDA_API_VERSION
	.align		4
        /*0000*/ 	.byte	0x04, 0x37
        /*0002*/ 	.short	(.L_2225 - .L_2224)
.L_2224:
        /*0004*/ 	.word	0x00000082


	//----- nvinfo : EIATTR_KPARAM_INFO
	.align		4
.L_2225:
        /*0008*/ 	.byte	0x04, 0x17
        /*000a*/ 	.short	(.L_2227 - .L_2226)
.L_2226:
        /*000c*/ 	.word	0x00000000
        /*0010*/ 	.short	0x0002
        /*0012*/ 	.short	0x0010
        /*0014*/ 	.byte	0x00, 0xf0, 0x11, 0x00


	//----- nvinfo : EIATTR_KPARAM_INFO
	.align		4
.L_2227:
        /*0018*/ 	.byte	0x04, 0x17
        /*001a*/ 	.short	(.L_2229 - .L_2228)
.L_2228:
        /*001c*/ 	.word	0x00000000
        /*0020*/ 	.short	0x0001
        /*0022*/ 	.short	0x0008
        /*0024*/ 	.byte	0x00, 0xf5, 0x21, 0x00


	//----- nvinfo : EIATTR_KPARAM_INFO
	.align		4
.L_2229:
        /*0028*/ 	.byte	0x04, 0x17
        /*002a*/ 	.short	(.L_2231 - .L_2230)
.L_2230:
        /*002c*/ 	.word	0x00000000
        /*0030*/ 	.short	0x0000
        /*0032*/ 	.short	0x0000
        /*0034*/ 	.byte	0x00, 0xf5, 0x21, 0x00


	//----- nvinfo : EIATTR_SPARSE_MMA_MASK
	.align		4
.L_2231:
        /*0038*/ 	.byte	0x03, 0x50
        /*003a*/ 	.short	0x0000


	//----- nvinfo : EIATTR_MAXREG_COUNT
	.align		4
        /*003c*/ 	.byte	0x03, 0x1b
        /*003e*/ 	.short	0x00ff


	//----- nvinfo : EIATTR_NUM_BARRIERS
	.align		4
        /*0040*/ 	.byte	0x02, 0x4c
        /*0042*/ 	.byte	0x01
	.zero		1


	//----- nvinfo : EIATTR_MERCURY_ISA_VERSION
	.align		4
        /*0044*/ 	.byte	0x03, 0x5f
        /*0046*/ 	.short	0x0101


	//----- nvinfo : EIATTR_COOP_GROUP_MASK_REGIDS
	.align		4
        /*0048*/ 	.byte	0x04, 0x29
        /*004a*/ 	.short	(.L_2233 - .L_2232)


	//   ....[0]....
.L_2232:
        /*004c*/ 	.word	0xffffffff


	//   ....[1]....
        /*0050*/ 	.word	0xffffffff


	//   ....[2]....
        /*0054*/ 	.word	0xffffffff


	//   ....[3]....
        /*0058*/ 	.word	0xffffffff


	//   ....[4]....
        /*005c*/ 	.word	0xffffffff


	//   ....[5]....
        /*0060*/ 	.word	0xffffffff


	//   ....[6]....
        /*0064*/ 	.word	0xffffffff


	//   ....[7]....
        /*0068*/ 	.word	0xffffffff


	//   ....[8]....
        /*006c*/ 	.word	0xffffffff


	//   ....[9]....
        /*0070*/ 	.word	0x0500000a


	//   ....[10]....
        /*0074*/ 	.word	0x0500000a


	//   ....[11]....
        /*0078*/ 	.word	0x0500000a


	//   ....[12]....
        /*007c*/ 	.word	0x0500000a


	//   ....[13]....
        /*0080*/ 	.word	0x0500000a


	//----- nvinfo : EIATTR_COOP_GROUP_INSTR_OFFSETS
	.align		4
.L_2233:
        /*0084*/ 	.byte	0x04, 0x28
        /*0086*/ 	.short	(.L_2235 - .L_2234)


	//   ....[0]....
.L_2234:
        /*0088*/ 	.word	0x000001d0


	//   ....[1]....
        /*008c*/ 	.word	0x000001e0


	//   ....[2]....
        /*0090*/ 	.word	0x00000220


	//   ....[3]....
        /*0094*/ 	.word	0x00000290


	//   ....[4]....
        /*0098*/ 	.word	0x00000300


	//   ....[5]....
        /*009c*/ 	.word	0x00000320


	//   ....[6]....
        /*00a0*/ 	.word	0x00000340


	//   ....[7]....
        /*00a4*/ 	.word	0x00000360


	//   ....[8]....
        /*00a8*/ 	.word	0x00000380


	//   ....[9]....
        /*00ac*/ 	.word	0x00000450


	//   ....[10]....
        /*00b0*/ 	.word	0x000004c0


	//   ....[11]....
        /*00b4*/ 	.word	0x00000530


	//   ....[12]....
        /*00b8*/ 	.word	0x000005a0


	//   ....[13]....
        /*00bc*/ 	.word	0x00000610


	//----- nvinfo : EIATTR_VRC_CTA_INIT_COUNT
	.align		4
.L_2235:
        /*00c0*/ 	.byte	0x02, 0x4a
	.zero		1
	.zero		1


	//----- nvinfo : EIATTR_EXIT_INSTR_OFFSETS
	.align		4
        /*00c4*/ 	.byte	0x04, 0x1c
        /*00c6*/ 	.short	(.L_2237 - .L_2236)


	//   ....[0]....
.L_2236:
        /*00c8*/ 	.word	0x000003c0


	//   ....[1]....
        /*00cc*/ 	.word	0x00000400


	//----- nvinfo : EIATTR_CRS_STACK_SIZE
	.align		4
.L_2237:
        /*00d0*/ 	.byte	0x04, 0x1e
        /*00d2*/ 	.short	(.L_2239 - .L_2238)
.L_2238:
        /*00d4*/ 	.word	0x00000000


	//----- nvinfo : EIATTR_CBANK_PARAM_SIZE
	.align		4
.L_2239:
        /*00d8*/ 	.byte	0x03, 0x19
        /*00da*/ 	.short	0x0014


	//----- nvinfo : EIATTR_PARAM_CBANK
	.align		4
        /*00dc*/ 	.byte	0x04, 0x0a
        /*00de*/ 	.short	(.L_2241 - .L_2240)
	.align		4
.L_2240:
        /*00e0*/ 	.word	index@(.nv.constant0._Z7reduce5IfLj256EEvPT_S1_j)
        /*00e4*/ 	.short	0x0380
        /*00e6*/ 	.short	0x0014


	//----- nvinfo : EIATTR_SW_WAR
	.align		4
.L_2241:
        /*00e8*/ 	.byte	0x04, 0x36
        /*00ea*/ 	.short	(.L_2243 - .L_2242)
.L_2242:
        /*00ec*/ 	.word	0x00000008
.L_2243:


//--------------------- .nv.info._Z7reduce5IfLj512EEvPT_S1_j --------------------------
	.section	.nv.info._Z7reduce5IfLj512EEvPT_S1_j,"",@"SHT_CUDA_INFO"
	.sectionflags	@""
	.align	4


	//----- nvinfo : EIATTR_CUDA_API_VERSION
	.align		4
        /*0000*/ 	.byte	0x04, 0x37
        /*0002*/ 	.short	(.L_2245 - .L_2244)
.L_2244:
        /*0004*/ 	.word	0x00000082


	//----- nvinfo : EIATTR_KPARAM_INFO
	.align		4
.L_2245:
        /*0008*/ 	.byte	0x04, 0x17
        /*000a*/ 	.short	(.L_2247 - .L_2246)
.L_2246:
        /*000c*/ 	.word	0x00000000
        /*0010*/ 	.short	0x0002
        /*0012*/ 	.short	0x0010
        /*0014*/ 	.byte	0x00, 0xf0, 0x11, 0x00


	//----- nvinfo : EIATTR_KPARAM_INFO
	.align		4
.L_2247:
        /*0018*/ 	.byte	0x04, 0x17
        /*001a*/ 	.short	(.L_2249 - .L_2248)
.L_2248:
        /*001c*/ 	.word	0x00000000
        /*0020*/ 	.short	0x0001
        /*0022*/ 	.short	0x0008
        /*0024*/ 	.byte	0x00, 0xf5, 0x21, 0x00


	//----- nvinfo : EIATTR_KPARAM_INFO
	.align		4
.L_2249:
        /*0028*/ 	.byte	0x04, 0x17
        /*002a*/ 	.short	(.L_2251 - .L_2250)
.L_2250:
        /*002c*/ 	.word	0x00000000
        /*0030*/ 	.short	0x0000
        /*0032*/ 	.short	0x0000
        /*0034*/ 	.byte	0x00, 0xf5, 0x21, 0x00


	//----- nvinfo : EIATTR_SPARSE_MMA_MASK
	.align		4
.L_2251:
        /*0038*/ 	.byte	0x03, 0x50
        /*003a*/ 	.short	0x0000


	//----- nvinfo : EIATTR_MAXREG_COUNT
	.align		4
        /*003c*/ 	.byte	0x03, 0x1b
        /*003e*/ 	.short	0x00ff


	//----- nvinfo : EIATTR_NUM_BARRIERS
	.align		4
        /*0040*/ 	.byte	0x02, 0x4c
        /*0042*/ 	.byte	0x01
	.zero		1


	//----- nvinfo : EIATTR_MERCURY_ISA_VERSION
	.align		4
        /*0044*/ 	.byte	0x03, 0x5f
        /*0046*/ 	.short	0x0101


	//----- nvinfo : EIATTR_COOP_GROUP_MASK_REGIDS
	.align		4
        /*0048*/ 	.byte	0x04, 0x29
        /*004a*/ 	.short	(.L_2253 - .L_2252)


	//   ....[0]....
.L_2252:
        /*004c*/ 	.word	0xffffffff


	//   ....[1]....
        /*0050*/ 	.word	0xffffffff


	//   ....[2]....
        /*0054*/ 	.word	0xffffffff


	//   ....[3]....
        /*0058*/ 	.word	0xffffffff


	//   ....[4]....
        /*005c*/ 	.word	0xffffffff


	//   ....[5]....
        /*0060*/ 	.word	0xffffffff


	//   ....[6]....
        /*0064*/ 	.word	0xffffffff


	//   ....[7]....
        /*0068*/ 	.word	0xffffffff


	//   ....[8]....
        /*006c*/ 	.word	0xffffffff


	//   ....[9]....
        /*0070*/ 	.word	0x0500000a


	//   ....[10]....
        /*0074*/ 	.word	0x0500000a


	//   ....[11]....
        /*0078*/ 	.word	0x0500000a


	//   ....[12]....
        /*007c*/ 	.word	0x0500000a


	//   ....[13]....
        /*0080*/ 	.word	0x0500000a


	//----- nvinfo : EIATTR_COOP_GROUP_INSTR_OFFSETS
	.align		4
.L_2253:
        /*0084*/ 	.byte	0x04, 0x28
        /*0086*/ 	.short	(.L_2255 - .L_2254)


	//   ....[0]....
.L_2254:
        /*0088*/ 	.word	0x000001c0


	//   ....[1]....
        /*008c*/ 	.word	0x00000210


	//   ....[2]....
        /*0090*/ 	.word	0x00000270


	//   ....[3]....
        /*0094*/ 	.word	0x000002e0


	//   ....[4]....
        /*0098*/ 	.word	0x00000350


	//   ....[5]....
        /*009c*/ 	.word	0x00000370


	//   ....[6]....
        /*00a0*/ 	.word	0x00000390


	//   ....[7]....
        /*00a4*/ 	.word	0x000003b0


	//   ....[8]....
        /*00a8*/ 	.word	0x000003d0


	//   ....[9]....
        /*00ac*/ 	.word	0x000004a0


	//   ....[10]....
        /*00b0*/ 	.word	0x00000510


	//   ....[11]....
        /*00b4*/ 	.word	0x00000580


	//   ....[12]....
        /*00b8*/ 	.word	0x000005f0


	//   ....[13]....
        /*00bc*/ 	.word	0x00000660


	//----- nvinfo : EIATTR_VRC_CTA_INIT_COUNT
	.align		4
.L_2255:
        /*00c0*/ 	.byte	0x02, 0x4a
	.zero		1
	.zero		1


	//----- nvinfo : EIATTR_EXIT_INSTR_OFFSETS
	.align		4
        /*00c4*/ 	.byte	0x04, 0x1c
        /*00c6*/ 	.short	(.L_2257 - .L_2256)


	//   ....[0]....
.L_2256:
        /*00c8*/ 	.word	0x00000410


	//   ....[1]....
        /*00cc*/ 	.word	0x00000450


	//----- nvinfo : EIATTR_CRS_STACK_SIZE
	.align		4
.L_2257:
        /*00d0*/ 	.byte	0x04, 0x1e
        /*00d2*/ 	.short	(.L_2259 - .L_2258)
.L_2258:
        /*00d4*/ 	.word	0x00000000


	//----- nvinfo : EIATTR_CBANK_PARAM_SIZE
	.align		4
.L_2259:
        /*00d8*/ 	.byte	0x03, 0x19
        /*00da*/ 	.short	0x0014


	//----- nvinfo : EIATTR_PARAM_CBANK
	.align		4
        /*00dc*/ 	.byte	0x04, 0x0a
        /*00de*/ 	.short	(.L_2261 - .L_2260)
	.align		4
.L_2260:
        /*00e0*/ 	.word	index@(.nv.constant0._Z7reduce5IfLj512EEvPT_S1_j)
        /*00e4*/ 	.short	0x0380
        /*00e6*/ 	.short	0x0014


	//----- nvinfo : EIATTR_SW_WAR
	.align		4
.L_2261:
        /*00e8*/ 	.byte	0x04, 0x36
        /*00ea*/ 	.short	(.L_2263 - .L_2262)
.L_2262:
        /*00ec*/ 	.word	0x00000008
.L_2263:


//--------------------- .nv.info._Z7reduce4IfLj1EEvPT_S1_j --------------------------
	.section	.nv.info._Z7reduce4IfLj1EEvPT_S1_j,"",@"SHT_CUDA_INFO"
	.sectionflags	@""
	.align	4


	//----- nvinfo : EIATTR_CUDA_API_VERSION
	.align		4
        /*0000*/ 	.byte	0x04, 0x37
        /*0002*/ 	.short	(.L_2265 - .L_2264)
.L_2264:
        /*0004*/ 	.word	0x00000082


	//----- nvinfo : EIATTR_KPARAM_INFO
	.align		4
.L_2265:
        /*0008*/ 	.byte	0x04, 0x17
        /*000a*/ 	.short	(.L_2267 - .L_2266)
.L_2266:
        /*000c*/ 	.word	0x00000000
        /*0010*/ 	.short	0x0002
        /*0012*/ 	.short	0x0010
        /*0014*/ 	.byte	0x00, 0xf0, 0x11, 0x00


	//----- nvinfo : EIATTR_KPARAM_INFO
	.align		4
.L_2267:
        /*0018*/ 	.byte	0x04, 0x17
        /*001a*/ 	.short	(.L_2269 - .L_2268)
.L_2268:
        /*001c*/ 	.word	0x00000000
        /*0020*/ 	.short	0x0001
        /*0022*/ 	.short	0x0008
        /*0024*/ 	.byte	0x00, 0xf5, 0x21, 0x00


	//----- nvinfo : EIATTR_KPARAM_INFO
	.align		4
.L_2269:
        /*0028*/ 	.byte	0x04, 0x17
        /*002a*/ 	.short	(.L_2271 - .L_2270)
.L_2270:
        /*002c*/ 	.word	0x00000000
        /*0030*/ 	.short	0x0000
        /*0032*/ 	.short	0x0000
        /*0034*/ 	.byte	0x00, 0xf5, 0x21, 0x00


	//----- nvinfo : EIATTR_SPARSE_MMA_MASK
	.align		4
.L_2271:
        /*0038*/ 	.byte	0x03, 0x50
        /*003a*/ 	.short	0x0000


	//----- nvinfo : EIATTR_MAXREG_COUNT
	.align		4
        /*003c*/ 	.byte	0x03, 0x1b
        /*003e*/ 	.short	0x00ff


	//----- nvinfo : EIATTR_NUM_BARRIERS
	.align		4
        /*0040*/ 	.byte	0x02, 0x4c
        /*0042*/ 	.byte	0x01
	.zero		1


	//----- nvinfo : EIATTR_MERCURY_ISA_VERSION
	.align		4
        /*0044*/ 	.byte	0x03, 0x5f
        /*0046*/ 	.short	0x0101


	//----- nvinfo : EIATTR_COOP_GROUP_MASK_REGIDS
	.align		4
        /*0048*/ 	.byte	0x04, 0x29
        /*004a*/ 	.short	(.L_2273 - .L_2272)


	//   ....[0]....
.L_2272:
        /*004c*/ 	.word	0xffffffff


	//   ....[1]....
        /*0050*/ 	.word	0xffffffff


	//   ....[2]....
        /*0054*/ 	.word	0xffffffff


	//   ....[3]....
        /*0058*/ 	.word	0xffffffff


	//   ....[4]....
        /*005c*/ 	.word	0xffffffff


	//   ....[5]....
        /*0060*/ 	.word	0xffffffff


	//   ....[6]....
        /*0064*/ 	.word	0xffffffff


	//   ....[7]....
        /*0068*/ 	.word	0x0500000a


	//   ....[8]....
        /*006c*/ 	.word	0x0500000a


	//   ....[9]....
        /*0070*/ 	.word	0x0500000a


	//   ....[10]....
        /*0074*/ 	.word	0x0500000a


	//   ....[11]....
        /*0078*/ 	.word	0x0500000a


	//----- nvinfo : EIATTR_COOP_GROUP_INSTR_OFFSETS
	.align		4
.L_2273:
        /*007c*/ 	.byte	0x04, 0x28
        /*007e*/ 	.short	(.L_2275 - .L_2274)


	//   ....[0]....
.L_2274:
        /*0080*/ 	.word	0x00000200


	//   ....[1]....
        /*0084*/ 	.word	0x00000290


	//   ....[2]....
        /*0088*/ 	.word	0x00000310


	//   ....[3]....
        /*008c*/ 	.word	0x00000330


	//   ....[4]....
        /*0090*/ 	.word	0x00000350


	//   ....[5]....
        /*0094*/ 	.word	0x00000370


	//   ....[6]....
        /*0098*/ 	.word	0x00000390


	//   ....[7]....
        /*009c*/ 	.word	0x00000460


	//   ....[8]....
        /*00a0*/ 	.word	0x000004d0


	//   ....[9]....
        /*00a4*/ 	.word	0x00000540


	//   ....[10]....
        /*00a8*/ 	.word	0x000005b0


	//   ....[11]....
        /*00ac*/ 	.word	0x00000620


	//----- nvinfo : EIATTR_VRC_CTA_INIT_COUNT
	.align		4
.L_2275:
        /*00b0*/ 	.byte	0x02, 0x4a
	.zero		1
	.zero		1


	//----- nvinfo : EIATTR_EXIT_INSTR_OFFSETS
	.align		4
        /*00b4*/ 	.byte	0x04, 0x1c
        /*00b6*/ 	.short	(.L_2277 - .L_2276)


	//   ....[0]....
.L_2276:
        /*00b8*/ 	.word	0x000003d0


	//   ....[1]....
        /*00bc*/ 	.word	0x00000410


	//----- nvinfo : EIATTR_CRS_STACK_SIZE
	.align		4
.L_2277:
        /*00c0*/ 	.byte	0x04, 0x1e
        /*00c2*/ 	.short	(.L_2279 - .L_2278)
.L_2278:
        /*00c4*/ 	.word	0x00000000


	//----- nvinfo : EIATTR_CBANK_PARAM_SIZE
	.align		4
.L_2279:
        /*00c8*/ 	.byte	0x03, 0x19
        /*00ca*/ 	.short	0x0014


	//----- nvinfo : EIATTR_PARAM_CBANK
	.align		4
        /*00cc*/ 	.byte	0x04, 0x0a
        /*00ce*/ 	.short	(.L_2281 - .L_2280)
	.align		4
.L_2280:
        /*00d0*/ 	.word	index@(.nv.constant0._Z7reduce4IfLj1EEvPT_S1_j)
        /*00d4*/ 	.short	0x0380
        /*00d6*/ 	.short	0x0014


	//----- nvinfo : EIATTR_SW_WAR
	.align		4
.L_2281:
        /*00d8*/ 	.byte	0x04, 0x36
        /*00da*/ 	.short	(.L_2283 - .L_2282)
.L_2282:
        /*00dc*/ 	.word	0x00000008
.L_2283:


//--------------------- .nv.info._Z7reduce4IfLj2EEvPT_S1_j --------------------------
	.section	.nv.info._Z7reduce4IfLj2EEvPT_S1_j,"",@"SHT_CUDA_INFO"
	.sectionflags	@""
	.align	4


	//----- nvinfo : EIATTR_CUDA_API_VERSION
	.align		4
        /*0000*/ 	.byte	0x04, 0x37
        /*0002*/ 	.short	(.L_2285 - .L_2284)
.L_2284:
        /*0004*/ 	.word	0x00000082


	//----- nvinfo : EIATTR_KPARAM_INFO
	.align		4
.L_2285:
        /*0008*/ 	.byte	0x04, 0x17
        /*000a*/ 	.short	(.L_2287 - .L_2286)
.L_2286:
        /*000c*/ 	.word	0x00000000
        /*0010*/ 	.short	0x0002
        /*0012*/ 	.short	0x0010
        /*0014*/ 	.byte	0x00, 0xf0, 0x11, 0x00


	//----- nvinfo : EIATTR_KPARAM_INFO
	.align		4
.L_2287:
        /*0018*/ 	.byte	0x04, 0x17
        /*001a*/ 	.short	(.L_2289 - .L_2288)
.L_2288:
        /*001c*/ 	.word	0x00000000
        /*0020*/ 	.short	0x0001
        /*0022*/ 	.short	0x0008
        /*0024*/ 	.byte	0x00, 0xf5, 0x21, 0x00


	//----- nvinfo : EIATTR_KPARAM_INFO
	.align		4
.L_2289:
        /*0028*/ 	.byte	0x04, 0x17
        /*002a*/ 	.short	(.L_2291 - .L_2290)
.L_2290:
        /*002c*/ 	.word	0x00000000
        /*0030*/ 	.short	0x0000
        /*0032*/ 	.short	0x0000
        /*0034*/ 	.byte	0x00, 0xf5, 0x21, 0x00


	//----- nvinfo : EIATTR_SPARSE_MMA_MASK
	.align		4
.L_2291:
        /*0038*/ 	.byte	0x03, 0x50
        /*003a*/ 	.short	0x0000


	//----- nvinfo : EIATTR_MAXREG_COUNT
	.align		4
        /*003c*/ 	.byte	0x03, 0x1b
        /*003e*/ 	.short	0x00ff


	//----- nvinfo : EIATTR_NUM_BARRIERS
	.align		4
        /*0040*/ 	.byte	0x02, 0x4c
        /*0042*/ 	.byte	0x01
	.zero		1


	//----- nvinfo : EIATTR_MERCURY_ISA_VERSION
	.align		4
        /*0044*/ 	.byte	0x03, 0x5f
        /*0046*/ 	.short	0x0101


	//----- nvinfo : EIATTR_COOP_GROUP_MASK_REGIDS
	.align		4
        /*0048*/ 	.byte	0x04, 0x29
        /*004a*/ 	.short	(.L_2293 - .L_2292)


	//   ....[0]....
.L_2292:
        /*004c*/ 	.word	0xffffffff


	//   ....[1]....
        /*0050*/ 	.word	0xffffffff


	//   ....[2]....
        /*0054*/ 	.word	0xffffffff


	//   ....[3]....
        /*0058*/ 	.word	0xffffffff


	//   ....[4]....
        /*005c*/ 	.word	0xffffffff


	//   ....[5]....
        /*0060*/ 	.word	0xffffffff


	//   ....[6]....
        /*0064*/ 	.word	0xffffffff


	//   ....[7]....
        /*0068*/ 	.word	0x0500000a


	//   ....[8]....
        /*006c*/ 	.word	0x0500000a


	//   ....[9]....
        /*0070*/ 	.word	0x0500000a


	//   ....[10]....
        /*0074*/ 	.word	0x0500000a


	//   ....[11]....
        /*0078*/ 	.word	0x0500000a


	//----- nvinfo : EIATTR_COOP_GROUP_INSTR_OFFSETS
	.align		4
.L_2293:
        /*007c*/ 	.byte	0x04, 0x28
        /*007e*/ 	.short	(.L_2295 - .L_2294)


	//   ....[0]....
.L_2294:
        /*0080*/ 	.word	0x00000200


	//   ....[1]....
        /*0084*/ 	.word	0x00000290


	//   ....[2]....
        /*0088*/ 	.word	0x00000310


	//   ....[3]....
        /*008c*/ 	.word	0x00000330


	//   ....[4]....
        /*0090*/ 	.word	0x00000350


	//   ....[5]....
        /*0094*/ 	.word	0x00000370


	//   ....[6]....
        /*0098*/ 	.word	0x00000390


	//   ....[7]....
        /*009c*/ 	.word	0x00000460


	//   ....[8]....
        /*00a0*/ 	.word	0x000004d0


	//   ....[9]....
        /*00a4*/ 	.word	0x00000540


	//   ....[10]....
        /*00a8*/ 	.word	0x000005b0


	//   ....[11]....
        /*00ac*/ 	.word	0x00000620


	//----- nvinfo : EIATTR_VRC_CTA_INIT_COUNT
	.align		4
.L_2295:
        /*00b0*/ 	.byte	0x02, 0x4a
	.zero		1
	.zero		1


	//----- nvinfo : EIATTR_EXIT_INSTR_OFFSETS
	.align		4
        /*00b4*/ 	.byte	0x04, 0x1c
        /*00b6*/ 	.short	(.L_2297 - .L_2296)


	//   ....[0]....
.L_2296:
        /*00b8*/ 	.word	0x000003d0


	//   ....[1]....
        /*00bc*/ 	.word	0x00000410


	//----- nvinfo : EIATTR_CRS_STACK_SIZE
	.align		4
.L_2297:
        /*00c0*/ 	.byte	0x04, 0x1e
        /*00c2*/ 	.short	(.L_2299 - .L_2298)
.L_2298:
        /*00c4*/ 	.word	0x00000000


	//----- nvinfo : EIATTR_CBANK_PARAM_SIZE
	.align		4
.L_2299:
        /*00c8*/ 	.byte	0x03, 0x19
        /*00ca*/ 	.short	0x0014


	//----- nvinfo : EIATTR_PARAM_CBANK
	.align		4
        /*00cc*/ 	.byte	0x04, 0x0a
        /*00ce*/ 	.short	(.L_2301 - .L_2300)
	.align		4
.L_2300:
        /*00d0*/ 	.word	index@(.nv.constant0._Z7reduce4IfLj2EEvPT_S1_j)
        /*00d4*/ 	.short	0x0380
        /*00d6*/ 	.short	0x0014


	//----- nvinfo : EIATTR_SW_WAR
	.align		4
.L_2301:
        /*00d8*/ 	.byte	0x04, 0x36
        /*00da*/ 	.short	(.L_2303 - .L_2302)
.L_2302:
        /*00dc*/ 	.word	0x00000008
.L_2303:


//--------------------- .nv.info._Z7reduce4IfLj4EEvPT_S1_j --------------------------
	.section	.nv.info._Z7reduce4IfLj4EEvPT_S1_j,"",@"SHT_CUDA_INFO"
	.sectionflags	@""
	.align	4


	//----- nvinfo : EIATTR_CUDA_API_VERSION
	.align		4
        /*0000*/ 	.byte	0x04, 0x37
        /*0002*/ 	.short	(.L_2305 - .L_2304)
.L_2304:
        /*0004*/ 	.word	0x00000082


	//----- nvinfo : EIATTR_KPARAM_INFO
	.align		4
.L_2305:
        /*0008*/ 	.byte	0x04, 0x17
        /*000a*/ 	.short	(.L_2307 - .L_2306)
.L_2306:
        /*000c*/ 	.word	0x00000000
        /*0010*/ 	.short	0x0002
        /*0012*/ 	.short	0x0010
        /*0014*/ 	.byte	0x00, 0xf0, 0x11, 0x00


	//----- nvinfo : EIATTR_KPARAM_INFO
	.align		4
.L_2307:
        /*0018*/ 	.byte	0x04, 0x17
        /*001a*/ 	.short	(.L_2309 - .L_2308)
.L_2308:
        /*001c*/ 	.word	0x00000000
        /*0020*/ 	.short	0x0001
        /*0022*/ 	.short	0x0008
        /*0024*/ 	.byte	0x00, 0xf5, 0x21, 0x00


	//----- nvinfo : EIATTR_KPARAM_INFO
	.align		4
.L_2309:
        /*0028*/ 	.byte	0x04, 0x17
        /*002a*/ 	.short	(.L_2311 - .L_2310)
.L_2310:
        /*002c*/ 	.word	0x00000000
        /*0030*/ 	.short	0x0000
        /*0032*/ 	.short	0x0000
        /*0034*/ 	.byte	0x00, 0xf5, 0x21, 0x00


	//----- nvinfo : EIATTR_SPARSE_MMA_MASK
	.align		4
.L_2311:
        /*0038*/ 	.byte	0x03, 0x50
        /*003a*/ 	.short	0x0000


	//----- nvinfo : EIATTR_MAXREG_COUNT
	.align		4
        /*003c*/ 	.byte	0x03, 0x1b
        /*003e*/ 	.short	0x00ff


	//----- nvinfo : EIATTR_NUM_BARRIERS
	.align		4
        /*0040*/ 	.byte	0x02, 0x4c
        /*0042*/ 	.byte	0x01
	.zero		1


	//----- nvinfo : EIATTR_MERCURY_ISA_VERSION
	.align		4
        /*0044*/ 	.byte	0x03, 0x5f
        /*0046*/ 	.short	0x0101


	//----- nvinfo : EIATTR_COOP_GROUP_MASK_REGIDS
	.align		4
        /*0048*/ 	.byte	0x04, 0x29
        /*004a*/ 	.short	(.L_2313 - .L_2312)


	//   ....[0]....
.L_2312:
        /*004c*/ 	.word	0xffffffff


	//   ....[1]....
        /*0050*/ 	.word	0xffffffff


	//   ....[2]....
        /*0054*/ 	.word	0xffffffff


	//   ....[3]....
        /*0058*/ 	.word	0xffffffff


	//   ....[4]....
        /*005c*/ 	.word	0xffffffff


	//   ....[5]....
        /*0060*/ 	.word	0xffffffff


	//   ....[6]....
        /*0064*/ 	.word	0xffffffff


	//   ....[7]....
        /*0068*/ 	.word	0x0500000a


	//   ....[8]....
        /*006c*/ 	.word	0x0500000a


	//   ....[9]....
        /*0070*/ 	.word	0x0500000a


	//   ....[10]....
        /*0074*/ 	.word	0x0500000a


	//   ....[11]....
        /*0078*/ 	.word	0x0500000a


	//----- nvinfo : EIATTR_COOP_GROUP_INSTR_OFFSETS
	.align		4
.L_2313:
        /*007c*/ 	.byte	0x04, 0x28
        /*007e*/ 	.short	(.L_2315 - .L_2314)


	//   ....[0]....
.L_2314:
        /*0080*/ 	.word	0x00000200


	//   ....[1]....
        /*0084*/ 	.word	0x00000290


	//   ....[2]....
        /*0088*/ 	.word	0x00000310


	//   ....[3]....
        /*008c*/ 	.word	0x00000330


	//   ....[4]....
        /*0090*/ 	.word	0x00000350


	//   ....[5]....
        /*0094*/ 	.word	0x00000370


	//   ....[6]....
        /*0098*/ 	.word	0x00000390


	//   ....[7]....
        /*009c*/ 	.word	0x00000460


	//   ....[8]....
        /*00a0*/ 	.word	0x000004d0


	//   ....[9]....
        /*00a4*/ 	.word	0x00000540


	//   ....[10]....
        /*00a8*/ 	.word	0x000005b0


	//   ....[11]....
        /*00ac*/ 	.word	0x00000620


	//----- nvinfo : EIATTR_VRC_CTA_INIT_COUNT
	.align		4
.L_2315:
        /*00b0*/ 	.byte	0x02, 0x4a
	.zero		1
	.zero		1


	//----- nvinfo : EIATTR_EXIT_INSTR_OFFSETS
	.align		4
        /*00b4*/ 	.byte	0x04, 0x1c
        /*00b6*/ 	.short	(.L_2317 - .L_2316)


	//   ....[0]....
.L_2316:
        /*00b8*/ 	.word	0x000003d0


	//   ....[1]....
        /*00bc*/ 	.word	0x00000410


	//----- nvinfo : EIATTR_CRS_STACK_SIZE
	.align		4
.L_2317:
        /*00c0*/ 	.byte	0x04, 0x1e
        /*00c2*/ 	.short	(.L_2319 - .L_2318)
.L_2318:
        /*00c4*/ 	.word	0x00000000


	//----- nvinfo : EIATTR_CBANK_PARAM_SIZE
	.align		4
.L_2319:
        /*00c8*/ 	.byte	0x03, 0x19
        /*00ca*/ 	.short	0x0014


	//----- nvinfo : EIATTR_PARAM_CBANK
	.align		4
        /*00cc*/ 	.byte	0x04, 0x0a
        /*00ce*/ 	.short	(.L_2321 - .L_2320)
	.align		4
.L_2320:
        /*00d0*/ 	.word	index@(.nv.constant0._Z7reduce4IfLj4EEvPT_S1_j)
        /*00d4*/ 	.short	0x0380
        /*00d6*/ 	.short	0x0014


	//----- nvinfo : EIATTR_SW_WAR
	.align		4
.L_2321:
        /*00d8*/ 	.byte	0x04, 0x36
        /*00da*/ 	.short	(.L_2323 - .L_2322)
.L_2322:
        /*00dc*/ 	.word	0x00000008
.L_2323:


//--------------------- .nv.info._Z7reduce4IfLj8EEvPT_S1_j --------------------------
	.section	.nv.info._Z7reduce4IfLj8EEvPT_S1_j,"",@"SHT_CUDA_INFO"
	.sectionflags	@""
	.align	4


	//----- nvinfo : EIATTR_CUDA_API_VERSION
	.align		4
        /*0000*/ 	.byte	0x04, 0x37
        /*0002*/ 	.short	(.L_2325 - .L_2324)
.L_2324:
        /*0004*/ 	.word	0x00000082


	//----- nvinfo : EIATTR_KPARAM_INFO
	.align		4
.L_2325:
        /*0008*/ 	.byte	0x04, 0x17
        /*000a*/ 	.short	(.L_2327 - .L_2326)
.L_2326:
        /*000c*/ 	.word	0x00000000
        /*0010*/ 	.short	0x0002
        /*0012*/ 	.short	0x0010
        /*0014*/ 	.byte	0x00, 0xf0, 0x11, 0x00


	//----- nvinfo : EIATTR_KPARAM_INFO
	.align		4
.L_2327:
        /*0018*/ 	.byte	0x04, 0x17
        /*001a*/ 	.short	(.L_2329 - .L_2328)
.L_2328:
        /*001c*/ 	.word	0x00000000
        /*0020*/ 	.short	0x0001
        /*0022*/ 	.short	0x0008
        /*0024*/ 	.byte	0x00, 0xf5, 0x21, 0x00


	//----- nvinfo : EIATTR_KPARAM_INFO
	.align		4
.L_2329:
        /*0028*/ 	.byte	0x04, 0x17
        /*002a*/ 	.short	(.L_2331 - .L_2330)
.L_2330:
        /*002c*/ 	.word	0x00000000
        /*0030*/ 	.short	0x0000
        /*0032*/ 	.short	0x0000
        /*0034*/ 	.byte	0x00, 0xf5, 0x21, 0x00


	//----- nvinfo : EIATTR_SPARSE_MMA_MASK
	.align		4
.L_2331:
        /*0038*/ 	.byte	0x03, 0x50
        /*003a*/ 	.short	0x0000


	//----- nvinfo : EIATTR_MAXREG_COUNT
	.align		4
        /*003c*/ 	.byte	0x03, 0x1b
        /*003e*/ 	.short	0x00ff


	//----- nvinfo : EIATTR_NUM_BARRIERS
	.align		4
        /*0040*/ 	.byte	0x02, 0x4c
        /*0042*/ 	.byte	0x01
	.zero		1


	//----- nvinfo : EIATTR_MERCURY_ISA_VERSION
	.align		4
        /*0044*/ 	.byte	0x03, 0x5f
        /*0046*/ 	.short	0x0101


	//----- nvinfo : EIATTR_COOP_GROUP_MASK_REGIDS
	.align		4
        /*0048*/ 	.byte	0x04, 0x29
        /*004a*/ 	.short	(.L_2333 - .L_2332)


	//   ....[0]....
.L_2332:
        /*004c*/ 	.word	0xffffffff


	//   ....[1]....
        /*0050*/ 	.word	0xffffffff


	//   ....[2]....
        /*0054*/ 	.word	0xffffffff


	//   ....[3]....
        /*0058*/ 	.word	0xffffffff


	//   ....[4]....
        /*005c*/ 	.word	0xffffffff


	//   ....[5]....
        /*0060*/ 	.word	0xffffffff


	//   ....[6]....
        /*0064*/ 	.word	0xffffffff


	//   ....[7]....
        /*0068*/ 	.word	0x0500000a


	//   ....[8]....
        /*006c*/ 	.word	0x0500000a


	//   ....[9]....
        /*0070*/ 	.word	0x0500000a


	//   ....[10]....
        /*0074*/ 	.word	0x0500000a


	//   ....[11]....
        /*0078*/ 	.word	0x0500000a


	//----- nvinfo : EIATTR_COOP_GROUP_INSTR_OFFSETS
	.align		4
.L_2333:
        /*007c*/ 	.byte	0x04, 0x28
        /*007e*/ 	.short	(.L_2335 - .L_2334)


	//   ....[0]....
.L_2334:
        /*0080*/ 	.word	0x00000200


	//   ....[1]....
        /*0084*/ 	.word	0x00000290


	//   ....[2]....
        /*0088*/ 	.word	0x00000310


	//   ....[3]....
        /*008c*/ 	.word	0x00000330


	//   ....[4]....
        /*0090*/ 	.word	0x00000350


	//   ....[5]....
        /*0094*/ 	.word	0x00000370


	//   ....[6]....
        /*0098*/ 	.word	0x00000390


	//   ....[7]....
        /*009c*/ 	.word	0x00000460


	//   ....[8]....
        /*00a0*/ 	.word	0x000004d0


	//   ....[9]....
        /*00a4*/ 	.word	0x00000540


	//   ....[10]....
        /*00a8*/ 	.word	0x000005b0


	//   ....[11]....
        /*00ac*/ 	.word	0x00000620


	//----- nvinfo : EIATTR_VRC_CTA_INIT_COUNT
	.align		4
.L_2335:
        /*00b0*/ 	.byte	0x02, 0x4a
	.zero		1
	.zero		1


	//----- nvinfo : EIATTR_EXIT_INSTR_OFFSETS
	.align		4
        /*00b4*/ 	.byte	0x04, 0x1c
        /*00b6*/ 	.short	(.L_2337 - .L_2336)


	//   ....[0]....
.L_2336:
        /*00b8*/ 	.word	0x000003d0


	//   ....[1]....
        /*00bc*/ 	.word	0x00000410


	//----- nvinfo : EIATTR_CRS_STACK_SIZE
	.align		4
.L_2337:
        /*00c0*/ 	.byte	0x04, 0x1e
        /*00c2*/ 	.short	(.L_2339 - .L_2338)
.L_2338:
        /*00c4*/ 	.word	0x00000000


	//----- nvinfo : EIATTR_CBANK_PARAM_SIZE
	.align		4
.L_2339:
        /*00c8*/ 	.byte	0x03, 0x19
        /*00ca*/ 	.short	0x0014


	//----- nvinfo : EIATTR_PARAM_CBANK
	.align		4
        /*00cc*/ 	.byte	0x04, 0x0a
        /*00ce*/ 	.short	(.L_2341 - .L_2340)
	.align		4
.L_2340:
        /*00d0*/ 	.word	index@(.nv.constant0._Z7reduce4IfLj8EEvPT_S1_j)
        /*00d4*/ 	.short	0x0380
        /*00d6*/ 	.short	0x0014


	//----- nvinfo : EIATTR_SW_WAR
	.align		4
.L_2341:
        /*00d8*/ 	.byte	0x04, 0x36
        /*00da*/ 	.short	(.L_2343 - .L_2342)
.L_2342:
        /*00dc*/ 	.word	0x00000008
.L_2343:


//--------------------- .nv.info._Z7reduce4IfLj16EEvPT_S1_j --------------------------
	.section	.nv.info._Z7reduce4IfLj16EEvPT_S1_j,"",@"SHT_CUDA_INFO"
	.sectionflags	@""
	.align	4


	//----- nvinfo : EIATTR_CUDA_API_VERSION
	.align		4
        /*0000*/ 	.byte	0x04, 0x37
        /*0002*/ 	.short	(.L_2345 - .L_2344)
.L_2344:
        /*0004*/ 	.word	0x00000082


	//----- nvinfo : EIATTR_KPARAM_INFO
	.align		4
.L_2345:
        /*0008*/ 	.byte	0x04, 0x17
        /*000a*/ 	.short	(.L_2347 - .L_2346)
.L_2346:
        /*000c*/ 	.word	0x00000000
        /*0010*/ 	.short	0x0002
        /*0012*/ 	.short	0x0010
        /*0014*/ 	.byte	0x00, 0xf0, 0x11, 0x00


	//----- nvinfo : EIATTR_KPARAM_INFO
	.align		4
.L_2347:
        /*0018*/ 	.byte	0x04, 0x17
        /*001a*/ 	.short	(.L_2349 - .L_2348)
.L_2348:
        /*001c*/ 	.word	0x00000000
        /*0020*/ 	.short	0x0001
        /*0022*/ 	.short	0x0008
        /*0024*/ 	.byte	0x00, 0xf5, 0x21, 0x00


	//----- nvinfo : EIATTR_KPARAM_INFO
	.align		4
.L_2349:
        /*0028*/ 	.byte	0x04, 0x17
        /*002a*/ 	.short	(.L_2351 - .L_2350)
.L_2350:
        /*002c*/ 	.word	0x00000000
        /*0030*/ 	.short	0x0000
        /*0032*/ 	.short	0x0000
        /*0034*/ 	.byte	0x00, 0xf5, 0x21, 0x00


	//----- nvinfo : EIATTR_SPARSE_MMA_MASK
	.align		4
.L_2351:
        /*0038*/ 	.byte	0x03, 0x50
        /*003a*/ 	.short	0x0000


	//----- nvinfo : EIATTR_MAXREG_COUNT
	.align		4
        /*003c*/ 	.byte	0x03, 0x1b
        /*003e*/ 	.short	0x00ff


	//----- nvinfo : EIATTR_NUM_BARRIERS
	.align		4
        /*0040*/ 	.byte	0x02, 0x4c
        /*0042*/ 	.byte	0x01
	.zero		1


	//----- nvinfo : EIATTR_MERCURY_ISA_VERSION
	.align		4
        /*0044*/ 	.byte	0x03, 0x5f
        /*0046*/ 	.short	0x0101


	//----- nvinfo : EIATTR_COOP_GROUP_MASK_REGIDS
	.align		4
        /*0048*/ 	.byte	0x04, 0x29
        /*004a*/ 	.short	(.L_2353 - .L_2352)


	//   ....[0]....
.L_2352:
        /*004c*/ 	.word	0xffffffff


	//   ....[1]....
        /*0050*/ 	.word	0xffffffff


	//   ....[2]....
        /*0054*/ 	.word	0xffffffff


	//   ....[3]....
        /*0058*/ 	.word	0xffffffff


	//   ....[4]....
        /*005c*/ 	.word	0xffffffff


	//   ....[5]....
        /*0060*/ 	.word	0xffffffff


	//   ....[6]....
        /*0064*/ 	.word	0xffffffff


	//   ....[7]....
        /*0068*/ 	.word	0x0500000a


	//   ....[8]....
        /*006c*/ 	.word	0x0500000a


	//   ....[9]....
        /*0070*/ 	.word	0x0500000a


	//   ....[10]....
        /*0074*/ 	.word	0x0500000a


	//   ....[11]....
        /*0078*/ 	.word	0x0500000a


	//----- nvinfo : EIATTR_COOP_GROUP_INSTR_OFFSETS
	.align		4
.L_2353:
        /*007c*/ 	.byte	0x04, 0x28
        /*007e*/ 	.short	(.L_2355 - .L_2354)


	//   ....[0]....
.L_2354:
        /*0080*/ 	.word	0x00000200


	//   ....[1]....
        /*0084*/ 	.word	0x00000290


	//   ....[2]....
        /*0088*/ 	.word	0x00000310


	//   ....[3]....
        /*008c*/ 	.word	0x00000330


	//   ....[4]....
        /*0090*/ 	.word	0x00000350


	//   ....[5]....
        /*0094*/ 	.word	0x00000370


	//   ....[6]....
        /*0098*/ 	.word	0x00000390


	//   ....[7]....
        /*009c*/ 	.word	0x00000460


	//   ....[8]....
        /*00a0*/ 	.word	0x000004d0


	//   ....[9]....
        /*00a4*/ 	.word	0x00000540


	//   ....[10]....
        /*00a8*/ 	.word	0x000005b0


	//   ....[11]....
        /*00ac*/ 	.word	0x00000620


	//----- nvinfo : EIATTR_VRC_CTA_INIT_COUNT
	.align		4
.L_2355:
        /*00b0*/ 	.byte	0x02, 0x4a
	.zero		1
	.zero		1


	//----- nvinfo : EIATTR_EXIT_INSTR_OFFSETS
	.align		4
        /*00b4*/ 	.byte	0x04, 0x1c
        /*00b6*/ 	.short	(.L_2357 - .L_2356)


	//   ....[0]....
.L_2356:
        /*00b8*/ 	.word	0x000003d0


	//   ....[1]....
        /*00bc*/ 	.word	0x00000410


	//----- nvinfo : EIATTR_CRS_STACK_SIZE
	.align		4
.L_2357:
        /*00c0*/ 	.byte	0x04, 0x1e
        /*00c2*/ 	.short	(.L_2359 - .L_2358)
.L_2358:
        /*00c4*/ 	.word	0x00000000


	//----- nvinfo : EIATTR_CBANK_PARAM_SIZE
	.align		4
.L_2359:
        /*00c8*/ 	.byte	0x03, 0x19
        /*00ca*/ 	.short	0x0014


	//----- nvinfo : EIATTR_PARAM_CBANK
	.align		4
        /*00cc*/ 	.byte	0x04, 0x0a
        /*00ce*/ 	.short	(.L_2361 - .L_2360)
	.align		4
.L_2360:
        /*00d0*/ 	.word	index@(.nv.constant0._Z7reduce4IfLj16EEvPT_S1_j)
        /*00d4*/ 	.short	0x0380
        /*00d6*/ 	.short	0x0014


	//----- nvinfo : EIATTR_SW_WAR
	.align		4
.L_2361:
        /*00d8*/ 	.byte	0x04, 0x36
        /*00da*/ 	.short	(.L_2363 - .L_2362)
.L_2362:
        /*00dc*/ 	.word	0x00000008
.L_2363:


//--------------------- .nv.info._Z7reduce4IfLj32EEvPT_S1_j --------------------------
	.section	.nv.info._Z7reduce4IfLj32EEvPT_S1_j,"",@"SHT_CUDA_INFO"
	.sectionflags	@""
	.align	4


	//----- nvinfo : EIATTR_CUDA_API_VERSION
	.align		4
        /*0000*/ 	.byte	0x04, 0x37
        /*0002*/ 	.short	(.L_2365 - .L_2364)
.L_2364:
        /*0004*/ 	.word	0x00000082


	//----- nvinfo : EIATTR_KPARAM_INFO
	.align		4
.L_2365:
        /*0008*/ 	.byte	0x04, 0x17
        /*000a*/ 	.short	(.L_2367 - .L_2366)
.L_2366:
        /*000c*/ 	.word	0x00000000
        /*0010*/ 	.short	0x0002
        /*0012*/ 	.short	0x0010
        /*0014*/ 	.byte	0x00, 0xf0, 0x11, 0x00


	//----- nvinfo : EIATTR_KPARAM_INFO
	.align		4
.L_2367:
        /*0018*/ 	.byte	0x04, 0x17
        /*001a*/ 	.short	(.L_2369 - .L_2368)
.L_2368:
        /*001c*/ 	.word	0x00000000
        /*0020*/ 	.short	0x0001
        /*0022*/ 	.short	0x0008
        /*0024*/ 	.byte	0x00, 0xf5, 0x21, 0x00


	//----- nvinfo : EIATTR_KPARAM_INFO
	.align		4
.L_2369:
        /*0028*/ 	.byte	0x04, 0x17
        /*002a*/ 	.short	(.L_2371 - .L_2370)
.L_2370:
        /*002c*/ 	.word	0x00000000
        /*0030*/ 	.short	0x0000
        /*0032*/ 	.short	0x0000
        /*0034*/ 	.byte	0x00, 0xf5, 0x21, 0x00


	//----- nvinfo : EIATTR_SPARSE_MMA_MASK
	.align		4
.L_2371:
        /*0038*/ 	.byte	0x03, 0x50
        /*003a*/ 	.short	0x0000


	//----- nvinfo : EIATTR_MAXREG_COUNT
	.align		4
        /*003c*/ 	.byte	0x03, 0x1b
        /*003e*/ 	.short	0x00ff


	//----- nvinfo : EIATTR_NUM_BARRIERS
	.align		4
        /*0040*/ 	.byte	0x02, 0x4c
        /*0042*/ 	.byte	0x01
	.zero		1


	//----- nvinfo : EIATTR_MERCURY_ISA_VERSION
	.align		4
        /*0044*/ 	.byte	0x03, 0x5f
        /*0046*/ 	.short	0x0101


	//----- nvinfo : EIATTR_COOP_GROUP_MASK_REGIDS
	.align		4
        /*0048*/ 	.byte	0x04, 0x29
        /*004a*/ 	.short	(.L_2373 - .L_2372)


	//   ....[0]....
.L_2372:
        /*004c*/ 	.word	0xffffffff


	//   ....[1]....
        /*0050*/ 	.word	0xffffffff


	//   ....[2]....
        /*0054*/ 	.word	0xffffffff


	//   ....[3]....
        /*0058*/ 	.word	0xffffffff


	//   ....[4]....
        /*005c*/ 	.word	0xffffffff


	//   ....[5]....
        /*0060*/ 	.word	0xffffffff


	//   ....[6]....
        /*0064*/ 	.word	0xffffffff


	//   ....[7]....
        /*0068*/ 	.word	0x0500000a


	//   ....[8]....
        /*006c*/ 	.word	0x0500000a


	//   ....[9]....
        /*0070*/ 	.word	0x0500000a


	//   ....[10]....
        /*0074*/ 	.word	0x0500000a


	//   ....[11]....
        /*0078*/ 	.word	0x0500000a


	//----- nvinfo : EIATTR_COOP_GROUP_INSTR_OFFSETS
	.align		4
.L_2373:
        /*007c*/ 	.byte	0x04, 0x28
        /*007e*/ 	.short	(.L_2375 - .L_2374)


	//   ....[0]....
.L_2374:
        /*0080*/ 	.word	0x00000200


	//   ....[1]....
        /*0084*/ 	.word	0x00000290


	//   ....[2]....
        /*0088*/ 	.word	0x00000310


	//   ....[3]....
        /*008c*/ 	.word	0x00000330


	//   ....[4]....
        /*0090*/ 	.word	0x00000350


	//   ....[5]....
        /*0094*/ 	.word	0x00000370


	//   ....[6]....
        /*0098*/ 	.word	0x00000390


	//   ....[7]....
        /*009c*/ 	.word	0x00000460


	//   ....[8]....
        /*00a0*/ 	.word	0x000004d0


	//   ....[9]....
        /*00a4*/ 	.word	0x00000540


	//   ....[10]....
        /*00a8*/ 	.word	0x000005b0


	//   ....[11]....
        /*00ac*/ 	.word	0x00000620


	//----- nvinfo : EIATTR_VRC_CTA_INIT_COUNT
	.align		4
.L_2375:
        /*00b0*/ 	.byte	0x02, 0x4a
	.zero		1
	.zero		1


	//----- nvinfo : EIATTR_EXIT_INSTR_OFFSETS
	.align		4
        /*00b4*/ 	.byte	0x04, 0x1c
        /*00b6*/ 	.short	(.L_2377 - .L_2376)


	//   ....[0]....
.L_2376:
        /*00b8*/ 	.word	0x000003d0


	//   ....[1]....
        /*00bc*/ 	.word	0x00000410


	//----- nvinfo : EIATTR_CRS_STACK_SIZE
	.align		4
.L_2377:
        /*00c0*/ 	.byte	0x04, 0x1e
        /*00c2*/ 	.short	(.L_2379 - .L_2378)
.L_2378:
        /*00c4*/ 	.word	0x00000000


	//----- nvinfo : EIATTR_CBANK_PARAM_SIZE
	.align		4
.L_2379:
        /*00c8*/ 	.byte	0x03, 0x19
        /*00ca*/ 	.short	0x0014


	//----- nvinfo : EIATTR_PARAM_CBANK
	.align		4
        /*00cc*/ 	.byte	0x04, 0x0a
        /*00ce*/ 	.short	(.L_2381 - .L_2380)
	.align		4
.L_2380:
        /*00d0*/ 	.word	index@(.nv.constant0._Z7reduce4IfLj32EEvPT_S1_j)
        /*00d4*/ 	.short	0x0380
        /*00d6*/ 	.short	0x0014


	//----- nvinfo : EIATTR_SW_WAR
	.align		4
.L_2381:
        /*00d8*/ 	.byte	0x04, 0x36
        /*00da*/ 	.short	(.L_2383 - .L_2382)
.L_2382:
        /*00dc*/ 	.word	0x00000008
.L_2383:


//--------------------- .nv.info._Z7reduce4IfLj64EEvPT_S1_j --------------------------
	.section	.nv.info._Z7reduce4IfLj64EEvPT_S1_j,"",@"SHT_CUDA_INFO"
	.sectionflags	@""
	.align	4


	//----- nvinfo : EIATTR_CUDA_API_VERSION
	.align		4
        /*0000*/ 	.byte	0x04, 0x37
        /*0002*/ 	.short	(.L_2385 - .L_2384)
.L_2384:
        /*0004*/ 	.word	0x00000082


	//----- nvinfo : EIATTR_KPARAM_INFO
	.align		4
.L_2385:
        /*0008*/ 	.byte	0x04, 0x17
        /*000a*/ 	.short	(.L_2387 - .L_2386)
.L_2386:
        /*000c*/ 	.word	0x00000000
        /*0010*/ 	.short	0x0002
        /*0012*/ 	.short	0x0010
        /*0014*/ 	.byte	0x00, 0xf0, 0x11, 0x00


	//----- nvinfo : EIATTR_KPARAM_INFO
	.align		4
.L_2387:
        /*0018*/ 	.byte	0x04, 0x17
        /*001a*/ 	.short	(.L_2389 - .L_2388)
.L_2388:
        /*001c*/ 	.word	0x00000000
        /*0020*/ 	.short	0x0001
        /*0022*/ 	.short	0x0008
        /*0024*/ 	.byte	0x00, 0xf5, 0x21, 0x00


	//----- nvinfo : EIATTR_KPARAM_INFO
	.align		4
.L_2389:
        /*0028*/ 	.byte	0x04, 0x17
        /*002a*/ 	.short	(.L_2391 - .L_2390)
.L_2390:
        /*002c*/ 	.word	0x00000000
        /*0030*/ 	.short	0x0000
        /*0032*/ 	.short	0x0000
        /*0034*/ 	.byte	0x00, 0xf5, 0x21, 0x00


	//----- nvinfo : EIATTR_SPARSE_MMA_MASK
	.align		4
.L_2391:
        /*0038*/ 	.byte	0x03, 0x50
        /*003a*/ 	.short	0x0000


	//----- nvinfo : EIATTR_MAXREG_COUNT
	.align		4
        /*003c*/ 	.byte	0x03, 0x1b
        /*003e*/ 	.short	0x00ff


	//----- nvinfo : EIATTR_NUM_BARRIERS
	.align		4
        /*0040*/ 	.byte	0x02, 0x4c
        /*0042*/ 	.byte	0x01
	.zero		1


	//----- nvinfo : EIATTR_MERCURY_ISA_VERSION
	.align		4
        /*0044*/ 	.byte	0x03, 0x5f
        /*0046*/ 	.short	0x0101


	//----- nvinfo : EIATTR_COOP_GROUP_MASK_REGIDS
	.align		4
        /*0048*/ 	.byte	0x04, 0x29
        /*004a*/ 	.short	(.L_2393 - .L_2392)


	//   ....[0]....
.L_2392:
        /*004c*/ 	.word	0xffffffff


	//   ....[1]....
        /*0050*/ 	.word	0xffffffff


	//   ....[2]....
        /*0054*/ 	.word	0xffffffff


	//   ....[3]....
        /*0058*/ 	.word	0xffffffff


	//   ....[4]....
        /*005c*/ 	.word	0xffffffff


	//   ....[5]....
        /*0060*/ 	.word	0xffffffff


	//   ....[6]....
        /*0064*/ 	.word	0xffffffff


	//   ....[7]....
        /*0068*/ 	.word	0x05000007


	//   ....[8]....
        /*006c*/ 	.word	0x05000007


	//   ....[9]....
        /*0070*/ 	.word	0x05000007


	//   ....[10]....
        /*0074*/ 	.word	0x05000007


	//   ....[11]....
        /*0078*/ 	.word	0x05000007


	//----- nvinfo : EIATTR_COOP_GROUP_INSTR_OFFSETS
	.align		4
.L_2393:
        /*007c*/ 	.byte	0x04, 0x28
        /*007e*/ 	.short	(.L_2395 - .L_2394)


	//   ....[0]....
.L_2394:
        /*0080*/ 	.word	0x00000200


	//   ....[1]....
        /*0084*/ 	.word	0x00000290


	//   ....[2]....
        /*0088*/ 	.word	0x00000330


	//   ....[3]....
        /*008c*/ 	.word	0x00000350


	//   ....[4]....
        /*0090*/ 	.word	0x00000370


	//   ....[5]....
        /*0094*/ 	.word	0x00000390


	//   ....[6]....
        /*0098*/ 	.word	0x000003b0


	//   ....[7]....
        /*009c*/ 	.word	0x00000480


	//   ....[8]....
        /*00a0*/ 	.word	0x000004f0


	//   ....[9]....
        /*00a4*/ 	.word	0x00000560


	//   ....[10]....
        /*00a8*/ 	.word	0x000005d0


	//   ....[11]....
        /*00ac*/ 	.word	0x00000640


	//----- nvinfo : EIATTR_VRC_CTA_INIT_COUNT
	.align		4
.L_2395:
        /*00b0*/ 	.byte	0x02, 0x4a
	.zero		1
	.zero		1


	//----- nvinfo : EIATTR_EXIT_INSTR_OFFSETS
	.align		4
        /*00b4*/ 	.byte	0x04, 0x1c
        /*00b6*/ 	.short	(.L_2397 - .L_2396)


	//   ....[0]....
.L_2396:
        /*00b8*/ 	.word	0x000003f0


	//   ....[1]....
        /*00bc*/ 	.word	0x00000430


	//----- nvinfo : EIATTR_CRS_STACK_SIZE
	.align		4
.L_2397:
        /*00c0*/ 	.byte	0x04, 0x1e
        /*00c2*/ 	.short	(.L_2399 - .L_2398)
.L_2398:
        /*00c4*/ 	.word	0x00000000


	//----- nvinfo : EIATTR_CBANK_PARAM_SIZE
	.align		4
.L_2399:
        /*00c8*/ 	.byte	0x03, 0x19
        /*00ca*/ 	.short	0x0014


	//----- nvinfo : EIATTR_PARAM_CBANK
	.align		4
        /*00cc*/ 	.byte	0x04, 0x0a
        /*00ce*/ 	.short	(.L_2401 - .L_2400)
	.align		4
.L_2400:
        /*00d0*/ 	.word	index@(.nv.constant0._Z7reduce4IfLj64EEvPT_S1_j)
        /*00d4*/ 	.short	0x0380
        /*00d6*/ 	.short	0x0014


	//----- nvinfo : EIATTR_SW_WAR
	.align		4
.L_2401:
        /*00d8*/ 	.byte	0x04, 0x36
        /*00da*/ 	.short	(.L_2403 - .L_2402)
.L_2402:
        /*00dc*/ 	.word	0x00000008
.L_2403:


//--------------------- .nv.info._Z7reduce4IfLj128EEvPT_S1_j --------------------------
	.section	.nv.info._Z7reduce4IfLj128EEvPT_S1_j,"",@"SHT_CUDA_INFO"
	.sectionflags	@""
	.align	4


	//----- nvinfo : EIATTR_CUDA_API_VERSION
	.align		4
        /*0000*/ 	.byte	0x04, 0x37
        /*0002*/ 	.short	(.L_2405 - .L_2404)
.L_2404:
        /*0004*/ 	.word	0x00000082


	//----- nvinfo : EIATTR_KPARAM_INFO
	.align		4
.L_2405:
        /*0008*/ 	.byte	0x04, 0x17
        /*000a*/ 	.short	(.L_2407 - .L_2406)
.L_2406:
        /*000c*/ 	.word	0x00000000
        /*0010*/ 	.short	0x0002
        /*0012*/ 	.short	0x0010
        /*0014*/ 	.byte	0x00, 0xf0, 0x11, 0x00


	//----- nvinfo : EIATTR_KPARAM_INFO
	.align		4
.L_2407:
        /*0018*/ 	.byte	0x04, 0x17
        /*001a*/ 	.short	(.L_2409 - .L_2408)
.L_2408:
        /*001c*/ 	.word	0x00000000
        /*0020*/ 	.short	0x0001
        /*0022*/ 	.short	0x0008
        /*0024*/ 	.byte	0x00, 0xf5, 0x21, 0x00


	//----- nvinfo : EIATTR_KPARAM_INFO
	.align		4
.L_2409:
        /*0028*/ 	.byte	0x04, 0x17
        /*002a*/ 	.short	(.L_2411 - .L_2410)
.L_2410:
        /*002c*/ 	.word	0x00000000
        /*0030*/ 	.short	0x0000
        /*0032*/ 	.short	0x0000
        /*0034*/ 	.byte	0x00, 0xf5, 0x21, 0x00


	//----- nvinfo : EIATTR_SPARSE_MMA_MASK
	.align		4
.L_2411:
        /*0038*/ 	.byte	0x03, 0x50
        /*003a*/ 	.short	0x0000


	//----- nvinfo : EIATTR_MAXREG_COUNT
	.align		4
        /*003c*/ 	.byte	0x03, 0x1b
        /*003e*/ 	.short	0x00ff


	//----- nvinfo : EIATTR_NUM_BARRIERS
	.align		4
        /*0040*/ 	.byte	0x02, 0x4c
        /*0042*/ 	.byte	0x01
	.zero		1


	//----- nvinfo : EIATTR_MERCURY_ISA_VERSION
	.align		4
        /*0044*/ 	.byte	0x03, 0x5f
        /*0046*/ 	.short	0x0101


	//----- nvinfo : EIATTR_COOP_GROUP_MASK_REGIDS
	.align		4
        /*0048*/ 	.byte	0x04, 0x29
        /*004a*/ 	.short	(.L_2413 - .L_2412)


	//   ....[0]....
.L_2412:
        /*004c*/ 	.word	0xffffffff


	//   ....[1]....
        /*0050*/ 	.word	0xffffffff


	//   ....[2]....
        /*0054*/ 	.word	0xffffffff


	//   ....[3]....
        /*0058*/ 	.word	0xffffffff


	//   ....[4]....
        /*005c*/ 	.word	0xffffffff


	//   ....[5]....
        /*0060*/ 	.word	0xffffffff


	//   ....[6]....
        /*0064*/ 	.word	0xffffffff


	//   ....[7]....
        /*0068*/ 	.word	0x05000007


	//   ....[8]....
        /*006c*/ 	.word	0x05000007


	//   ....[9]....
        /*0070*/ 	.word	0x05000007


	//   ....[10]....
        /*0074*/ 	.word	0x05000007


	//   ....[11]....
        /*0078*/ 	.word	0x05000007


	//----- nvinfo : EIATTR_COOP_GROUP_INSTR_OFFSETS
	.align		4
.L_2413:
        /*007c*/ 	.byte	0x04, 0x28
        /*007e*/ 	.short	(.L_2415 - .L_2414)


	//   ....[0]....
.L_2414:
        /*0080*/ 	.word	0x00000200


	//   ....[1]....
        /*0084*/ 	.word	0x00000290


	//   ....[2]....
        /*0088*/ 	.word	0x00000330


	//   ....[3]....
        /*008c*/ 	.word	0x00000350


	//   ....[4]....
        /*0090*/ 	.word	0x00000370


	//   ....[5]....
        /*0094*/ 	.word	0x00000390


	//   ....[6]....
        /*0098*/ 	.word	0x000003b0


	//   ....[7]....
        /*009c*/ 	.word	0x00000480


	//   ....[8]....
        /*00a0*/ 	.word	0x000004f0


	//   ....[9]....
        /*00a4*/ 	.word	0x00000560


	//   ....[10]....
        /*00a8*/ 	.word	0x000005d0


	//   ....[11]....
        /*00ac*/ 	.word	0x00000640


	//----- nvinfo : EIATTR_VRC_CTA_INIT_COUNT
	.align		4
.L_2415:
        /*00b0*/ 	.byte	0x02, 0x4a
	.zero		1
	.zero		1


	//----- nvinfo : EIATTR_EXIT_INSTR_OFFSETS
	.align		4
        /*00b4*/ 	.byte	0x04, 0x1c
        /*00b6*/ 	.short	(.L_2417 - .L_2416)


	//   ....[0]....
.L_2416:
        /*00b8*/ 	.word	0x000003f0


	//   ....[1]....
        /*00bc*/ 	.word	0x00000430


	//----- nvinfo : EIATTR_CRS_STACK_SIZE
	.align		4
.L_2417:
        /*00c0*/ 	.byte	0x04, 0x1e
        /*00c2*/ 	.short	(.L_2419 - .L_2418)
.L_2418:
        /*00c4*/ 	.word	0x00000000


	//----- nvinfo : EIATTR_CBANK_PARAM_SIZE
	.align		4
.L_2419:
        /*00c8*/ 	.byte	0x03, 0x19
        /*00ca*/ 	.short	0x0014


	//----- nvinfo : EIATTR_PARAM_CBANK
	.align		4
        /*00cc*/ 	.byte	0x04, 0x0a
        /*00ce*/ 	.short	(.L_2421 - .L_2420)
	.align		4
.L_2420:
        /*00d0*/ 	.word	index@(.nv.constant0._Z7reduce4IfLj128EEvPT_S1_j)
        /*00d4*/ 	.short	0x0380
        /*00d6*/ 	.short	0x0014


	//----- nvinfo : EIATTR_SW_WAR
	.align		4
.L_2421:
        /*00d8*/ 	.byte	0x04, 0x36
        /*00da*/ 	.short	(.L_2423 - .L_2422)
.L_2422:
        /*00dc*/ 	.word	0x00000008
.L_2423:


//--------------------- .nv.info._Z7reduce4IfLj256EEvPT_S1_j --------------------------
	.section	.nv.info._Z7reduce4IfLj256EEvPT_S1_j,"",@"SHT_CUDA_INFO"
	.sectionflags	@""
	.align	4


	//----- nvinfo : EIATTR_CUDA_API_VERSION
	.align		4
        /*0000*/ 	.byte	0x04, 0x37
        /*0002*/ 	.short	(.L_2425 - .L_2424)
.L_2424:
        /*0004*/ 	.word	0x00000082


	//----- nvinfo : EIATTR_KPARAM_INFO
	.align		4
.L_2425:
        /*0008*/ 	.byte	0x04, 0x17
        /*000a*/ 	.short	(.L_2427 - .L_2426)
.L_2426:
        /*000c*/ 	.word	0x00000000
        /*0010*/ 	.short	0x0002
        /*0012*/ 	.short	0x0010
        /*0014*/ 	.byte	0x00, 0xf0, 0x11, 0x00


	//----- nvinfo : EIATTR_KPARAM_INFO
	.align		4
.L_2427:
        /*0018*/ 	.byte	0x04, 0x17
        /*001a*/ 	.short	(.L_2429 - .L_2428)
.L_2428:
        /*001c*/ 	.word	0x00000000
        /*0020*/ 	.short	0x0001
        /*0022*/ 	.short	0x0008
        /*0024*/ 	.byte	0x00, 0xf5, 0x21, 0x00


	//----- nvinfo : EIATTR_KPARAM_INFO
	.align		4
.L_2429:
        /*0028*/ 	.byte	0x04, 0x17
        /*002a*/ 	.short	(.L_2431 - .L_2430)
.L_2430:
        /*002c*/ 	.word	0x00000000
        /*0030*/ 	.short	0x0000
        /*0032*/ 	.short	0x0000
        /*0034*/ 	.byte	0x00, 0xf5, 0x21, 0x00


	//----- nvinfo : EIATTR_SPARSE_MMA_MASK
	.align		4
.L_2431:
        /*0038*/ 	.byte	0x03, 0x50
        /*003a*/ 	.short	0x0000


	//----- nvinfo : EIATTR_MAXREG_COUNT
	.align		4
        /*003c*/ 	.byte	0x03, 0x1b
        /*003e*/ 	.short	0x00ff


	//----- nvinfo : EIATTR_NUM_BARRIERS
	.align		4
        /*0040*/ 	.byte	0x02, 0x4c
        /*0042*/ 	.byte	0x01
	.zero		1


	//----- nvinfo : EIATTR_MERCURY_ISA_VERSION
	.align		4
        /*0044*/ 	.byte	0x03, 0x5f
        /*0046*/ 	.short	0x0101


	//----- nvinfo : EIATTR_COOP_GROUP_MASK_REGIDS
	.align		4
        /*0048*/ 	.byte	0x04, 0x29
        /*004a*/ 	.short	(.L_2433 - .L_2432)


	//   ....[0]....
.L_2432:
        /*004c*/ 	.word	0xffffffff


	//   ....[1]....
        /*0050*/ 	.word	0xffffffff


	//   ....[2]....
        /*0054*/ 	.word	0xffffffff


	//   ....[3]....
        /*0058*/ 	.word	0xffffffff


	//   ....[4]....
        /*005c*/ 	.word	0xffffffff


	//   ....[5]....
        /*0060*/ 	.word	0xffffffff


	//   ....[6]....
        /*0064*/ 	.word	0xffffffff


	//   ....[7]....
        /*0068*/ 	.word	0x05000007


	//   ....[8]....
        /*006c*/ 	.word	0x05000007


	//   ....[9]....
        /*0070*/ 	.word	0x05000007


	//   ....[10]....
        /*0074*/ 	.word	0x05000007


	//   ....[11]....
        /*0078*/ 	.word	0x05000007


	//----- nvinfo : EIATTR_COOP_GROUP_INSTR_OFFSETS
	.align		4
.L_2433:
        /*007c*/ 	.byte	0x04, 0x28
        /*007e*/ 	.short	(.L_2435 - .L_2434)


	//   ....[0]....
.L_2434:
        /*0080*/ 	.word	0x00000200


	//   ....[1]....
        /*0084*/ 	.word	0x00000290


	//   ....[2]....
        /*0088*/ 	.word	0x00000330


	//   ....[3]....
        /*008c*/ 	.word	0x00000350


	//   ....[4]....
        /*0090*/ 	.word	0x00000370


	//   ....[5]....
        /*0094*/ 	.word	0x00000390


	//   ....[6]....
        /*0098*/ 	.word	0x000003b0


	//   ....[7]....
        /*009c*/ 	.word	0x00000480


	//   ....[8]....
        /*00a0*/ 	.word	0x000004f0


	//   ....[9]....
        /*00a4*/ 	.word	0x00000560


	//   ....[10]....
        /*00a8*/ 	.word	0x000005d0


	//   ....[11]....
        /*00ac*/ 	.word	0x00000640


	//----- nvinfo : EIATTR_VRC_CTA_INIT_COUNT
	.align		4
.L_2435:
        /*00b0*/ 	.byte	0x02, 0x4a
	.zero		1
	.zero		1


	//----- nvinfo : EIATTR_EXIT_INSTR_OFFSETS
	.align		4
        /*00b4*/ 	.byte	0x04, 0x1c
        /*00b6*/ 	.short	(.L_2437 - .L_2436)


	//   ....[0]....
.L_2436:
        /*00b8*/ 	.word	0x000003f0


	//   ....[1]....
        /*00bc*/ 	.word	0x00000430


	//----- nvinfo : EIATTR_CRS_STACK_SIZE
	.align		4
.L_2437:
        /*00c0*/ 	.byte	0x04, 0x1e
        /*00c2*/ 	.short	(.L_2439 - .L_2438)
.L_2438:
        /*00c4*/ 	.word	0x00000000


	//----- nvinfo : EIATTR_CBANK_PARAM_SIZE
	.align		4
.L_2439:
        /*00c8*/ 	.byte	0x03, 0x19
        /*00ca*/ 	.short	0x0014


	//----- nvinfo : EIATTR_PARAM_CBANK
	.align		4
        /*00cc*/ 	.byte	0x04, 0x0a
        /*00ce*/ 	.short	(.L_2441 - .L_2440)
	.align		4
.L_2440:
        /*00d0*/ 	.word	index@(.nv.constant0._Z7reduce4IfLj256EEvPT_S1_j)
        /*00d4*/ 	.short	0x0380
        /*00d6*/ 	.short	0x0014


	//----- nvinfo : EIATTR_SW_WAR
	.align		4
.L_2441:
        /*00d8*/ 	.byte	0x04, 0x36
        /*00da*/ 	.short	(.L_2443 - .L_2442)
.L_2442:
        /*00dc*/ 	.word	0x00000008
.L_2443:


//--------------------- .nv.info._Z7reduce4IfLj512EEvPT_S1_j --------------------------
	.section	.nv.info._Z7reduce4IfLj512EEvPT_S1_j,"",@"SHT_CUDA_INFO"
	.sectionflags	@""
	.align	4


	//----- nvinfo : EIATTR_CUDA_API_VERSION
	.align		4
        /*0000*/ 	.byte	0x04, 0x37
        /*0002*/ 	.short	(.L_2445 - .L_2444)
.L_2444:
        /*0004*/ 	.word	0x00000082


	//----- nvinfo : EIATTR_KPARAM_INFO
	.align		4
.L_2445:
        /*0008*/ 	.byte	0x04, 0x17
        /*000a*/ 	.short	(.L_2447 - .L_2446)
.L_2446:
        /*000c*/ 	.word	0x00000000
        /*0010*/ 	.short	0x0002
        /*0012*/ 	.short	0x0010
        /*0014*/ 	.byte	0x00, 0xf0, 0x11, 0x00


	//----- nvinfo : EIATTR_KPARAM_INFO
	.align		4
.L_2447:
        /*0018*/ 	.byte	0x04, 0x17
        /*001a*/ 	.short	(.L_2449 - .L_2448)
.L_2448:
        /*001c*/ 	.word	0x00000000
        /*0020*/ 	.short	0x0001
        /*0022*/ 	.short	0x0008
        /*0024*/ 	.byte	0x00, 0xf5, 0x21, 0x00


	//----- nvinfo : EIATTR_KPARAM_INFO
	.align		4
.L_2449:
        /*0028*/ 	.byte	0x04, 0x17
        /*002a*/ 	.short	(.L_2451 - .L_2450)
.L_2450:
        /*002c*/ 	.word	0x00000000
        /*0030*/ 	.short	0x0000
        /*0032*/ 	.short	0x0000
        /*0034*/ 	.byte	0x00, 0xf5, 0x21, 0x00


	//----- nvinfo : EIATTR_SPARSE_MMA_MASK
	.align		4
.L_2451:
        /*0038*/ 	.byte	0x03, 0x50
        /*003a*/ 	.short	0x0000


	//----- nvinfo : EIATTR_MAXREG_COUNT
	.align		4
        /*003c*/ 	.byte	0x03, 0x1b
        /*003e*/ 	.short	0x00ff


	//----- nvinfo : EIATTR_NUM_BARRIERS
	.align		4
        /*0040*/ 	.byte	0x02, 0x4c
        /*0042*/ 	.byte	0x01
	.zero		1


	//----- nvinfo : EIATTR_MERCURY_ISA_VERSION
	.align		4
        /*0044*/ 	.byte	0x03, 0x5f
        /*0046*/ 	.short	0x0101


	//----- nvinfo : EIATTR_COOP_GROUP_MASK_REGIDS
	.align		4
        /*0048*/ 	.byte	0x04, 0x29
        /*004a*/ 	.short	(.L_2453 - .L_2452)


	//   ....[0]....
.L_2452:
        /*004c*/ 	.word	0xffffffff


	//   ....[1]....
        /*0050*/ 	.word	0xffffffff


	//   ....[2]....
        /*0054*/ 	.word	0xffffffff


	//   ....[3]....
        /*0058*/ 	.word	0xffffffff


	//   ....[4]....
        /*005c*/ 	.word	0xffffffff


	//   ....[5]....
        /*0060*/ 	.word	0xffffffff


	//   ....[6]....
        /*0064*/ 	.word	0xffffffff


	//   ....[7]....
        /*0068*/ 	.word	0x05000007


	//   ....[8]....
        /*006c*/ 	.word	0x05000007


	//   ....[9]....
        /*0070*/ 	.word	0x05000007


	//   ....[10]....
        /*0074*/ 	.word	0x05000007


	//   ....[11]....
        /*0078*/ 	.word	0x05000007


	//----- nvinfo : EIATTR_COOP_GROUP_INSTR_OFFSETS
	.align		4
.L_2453:
        /*007c*/ 	.byte	0x04, 0x28
        /*007e*/ 	.short	(.L_2455 - .L_2454)


	//   ....[0]....
.L_2454:
        /*0080*/ 	.word	0x00000200


	//   ....[1]....
        /*0084*/ 	.word	0x00000290


	//   ....[2]....
        /*0088*/ 	.word	0x00000330


	//   ....[3]....
        /*008c*/ 	.word	0x00000350


	//   ....[4]....
        /*0090*/ 	.word	0x00000370


	//   ....[5]....
        /*0094*/ 	.word	0x00000390


	//   ....[6]....
        /*0098*/ 	.word	0x000003b0


	//   ....[7]....
        /*009c*/ 	.word	0x00000480


	//   ....[8]....
        /*00a0*/ 	.word	0x000004f0


	//   ....[9]....
        /*00a4*/ 	.word	0x00000560


	//   ....[10]....
        /*00a8*/ 	.word	0x000005d0


	//   ....[11]....
        /*00ac*/ 	.word	0x00000640


	//----- nvinfo : EIATTR_VRC_CTA_INIT_COUNT
	.align		4
.L_2455:
        /*00b0*/ 	.byte	0x02, 0x4a
	.zero		1
	.zero		1


	//----- nvinfo : EIATTR_EXIT_INSTR_OFFSETS
	.align		4
        /*00b4*/ 	.byte	0x04, 0x1c
        /*00b6*/ 	.short	(.L_2457 - .L_2456)


	//   ....[0]....
.L_2456:
        /*00b8*/ 	.word	0x000003f0


	//   ....[1]....
        /*00bc*/ 	.word	0x00000430


	//----- nvinfo : EIATTR_CRS_STACK_SIZE
	.align		4
.L_2457:
        /*00c0*/ 	.byte	0x04, 0x1e
        /*00c2*/ 	.short	(.L_2459 - .L_2458)
.L_2458:
        /*00c4*/ 	.word	0x00000000


	//----- nvinfo : EIATTR_CBANK_PARAM_SIZE
	.align		4
.L_2459:
        /*00c8*/ 	.byte	0x03, 0x19
        /*00ca*/ 	.short	0x0014


	//----- nvinfo : EIATTR_PARAM_CBANK
	.align		4
        /*00cc*/ 	.byte	0x04, 0x0a
        /*00ce*/ 	.short	(.L_2461 - .L_2460)
	.align		4
.L_2460:
        /*00d0*/ 	.word	index@(.nv.constant0._Z7reduce4IfLj512EEvPT_S1_j)
        /*00d4*/ 	.short	0x0380
        /*00d6*/ 	.short	0x0014


	//----- nvinfo : EIATTR_SW_WAR
	.align		4
.L_2461:
        /*00d8*/ 	.byte	0x04, 0x36
        /*00da*/ 	.short	(.L_2463 - .L_2462)
.L_2462:
        /*00dc*/ 	.word	0x00000008
.L_2463:


//--------------------- .nv.info._Z7reduce3IfEvPT_S1_j --------------------------
	.section	.nv.info._Z7reduce3IfEvPT_S1_j,"",@"SHT_CUDA_INFO"
	.sectionflags	@""
	.align	4


	//----- nvinfo : EIATTR_CUDA_API_VERSION
	.align		4
        /*0000*/ 	.byte	0x04, 0x37
        /*0002*/ 	.short	(.L_2465 - .L_2464)
.L_2464:
        /*0004*/ 	.word	0x00000082


	//----- nvinfo : EIATTR_KPARAM_INFO
	.align		4
.L_2465:
        /*0008*/ 	.byte	0x04, 0x17
        /*000a*/ 	.short	(.L_2467 - .L_2466)
.L_2466:
        /*000c*/ 	.word	0x00000000
        /*0010*/ 	.short	0x0002
        /*0012*/ 	.short	0x0010
        /*0014*/ 	.byte	0x00, 0xf0, 0x11, 0x00


	//----- nvinfo : EIATTR_KPARAM_INFO
	.align		4
.L_2467:
        /*0018*/ 	.byte	0x04, 0x17
        /*001a*/ 	.short	(.L_2469 - .L_2468)
.L_2468:
        /*001c*/ 	.word	0x00000000
        /*0020*/ 	.short	0x0001
        /*0022*/ 	.short	0x0008
        /*0024*/ 	.byte	0x00, 0xf5, 0x21, 0x00


	//----- nvinfo : EIATTR_KPARAM_INFO
	.align		4
.L_2469:
        /*0028*/ 	.byte	0x04, 0x17
        /*002a*/ 	.short	(.L_2471 - .L_2470)
.L_2470:
        /*002c*/ 	.word	0x00000000
        /*0030*/ 	.short	0x0000
        /*0032*/ 	.short	0x0000
        /*0034*/ 	.byte	0x00, 0xf5, 0x21, 0x00


	//----- nvinfo : EIATTR_SPARSE_MMA_MASK
	.align		4
.L_2471:
        /*0038*/ 	.byte	0x03, 0x50
        /*003a*/ 	.short	0x0000


	//----- nvinfo : EIATTR_MAXREG_COUNT
	.align		4
        /*003c*/ 	.byte	0x03, 0x1b
        /*003e*/ 	.short	0x00ff


	//----- nvinfo : EIATTR_NUM_BARRIERS
	.align		4
        /*0040*/ 	.byte	0x02, 0x4c
        /*0042*/ 	.byte	0x01
	.zero		1


	//----- nvinfo : EIATTR_MERCURY_ISA_VERSION
	.align		4
        /*0044*/ 	.byte	0x03, 0x5f
        /*0046*/ 	.short	0x0101


	//----- nvinfo : EIATTR_COOP_GROUP_MASK_REGIDS
	.align		4
        /*0048*/ 	.byte	0x04, 0x29
        /*004a*/ 	.short	(.L_2473 - .L_2472)


	//   ....[0]....
.L_2472:
        /*004c*/ 	.word	0xffffffff


	//   ....[1]....
        /*0050*/ 	.word	0xffffffff


	//   ....[2]....
        /*0054*/ 	.word	0xffffffff


	//   ....[3]....
        /*0058*/ 	.word	0xffffffff


	//   ....[4]....
        /*005c*/ 	.word	0xffffffff


	//   ....[5]....
        /*0060*/ 	.word	0xffffffff


	//   ....[6]....
        /*0064*/ 	.word	0xffffffff


	//   ....[7]....
        /*0068*/ 	.word	0xffffffff


	//   ....[8]....
        /*006c*/ 	.word	0xffffffff


	//   ....[9]....
        /*0070*/ 	.word	0xffffffff


	//   ....[10]....
        /*0074*/ 	.word	0xffffffff


	//----- nvinfo : EIATTR_COOP_GROUP_INSTR_OFFSETS
	.align		4
.L_2473:
        /*0078*/ 	.byte	0x04, 0x28
        /*007a*/ 	.short	(.L_2475 - .L_2474)


	//   ....[0]....
.L_2474:
        /*007c*/ 	.word	0x00000170


	//   ....[1]....
        /*0080*/ 	.word	0x000001c0


	//   ....[2]....
        /*0084*/ 	.word	0x00000220


	//   ....[3]....
        /*0088*/ 	.word	0x00000240


	//   ....[4]....
        /*008c*/ 	.word	0x00000260


	//   ....[5]....
        /*0090*/ 	.word	0x000002a0


	//   ....[6]....
        /*0094*/ 	.word	0x000002e0


	//   ....[7]....
        /*0098*/ 	.word	0x00000310


	//   ....[8]....
        /*009c*/ 	.word	0x00000330


	//   ....[9]....
        /*00a0*/ 	.word	0x00000350


	//   ....[10]....
        /*00a4*/ 	.word	0x00000370


	//----- nvinfo : EIATTR_VRC_CTA_INIT_COUNT
	.align		4
.L_2475:
        /*00a8*/ 	.byte	0x02, 0x4a
	.zero		1
	.zero		1


	//----- nvinfo : EIATTR_EXIT_INSTR_OFFSETS
	.align		4
        /*00ac*/ 	.byte	0x04, 0x1c
        /*00ae*/ 	.short	(.L_2477 - .L_2476)


	//   ....[0]....
.L_2476:
        /*00b0*/ 	.word	0x000002d0


	//   ....[1]....
        /*00b4*/ 	.word	0x00000380


	//   ....[2]....
        /*00b8*/ 	.word	0x000003d0


	//----- nvinfo : EIATTR_CBANK_PARAM_SIZE
	.align		4
.L_2477:
        /*00bc*/ 	.byte	0x03, 0x19
        /*00be*/ 	.short	0x0014


	//----- nvinfo : EIATTR_PARAM_CBANK
	.align		4
        /*00c0*/ 	.byte	0x04, 0x0a
        /*00c2*/ 	.short	(.L_2479 - .L_2478)
	.align		4
.L_2478:
        /*00c4*/ 	.word	index@(.nv.constant0._Z7reduce3IfEvPT_S1_j)
        /*00c8*/ 	.short	0x0380
        /*00ca*/ 	.short	0x0014


	//----- nvinfo : EIATTR_SW_WAR
	.align		4
.L_2479:
        /*00cc*/ 	.byte	0x04, 0x36
        /*00ce*/ 	.short	(.L_2481 - .L_2480)
.L_2480:
        /*00d0*/ 	.word	0x00000008
.L_2481:


//--------------------- .nv.info._Z7reduce2IfEvPT_S1_j --------------------------
	.section	.nv.info._Z7reduce2IfEvPT_S1_j,"",@"SHT_CUDA_INFO"
	.sectionflags	@""
	.align	4


	//----- nvinfo : EIATTR_CUDA_API_VERSION
	.align		4
        /*0000*/ 	.byte	0x04, 0x37
        /*0002*/ 	.short	(.L_2483 - .L_2482)
.L_2482:
        /*0004*/ 	.word	0x00000082


	//----- nvinfo : EIATTR_KPARAM_INFO
	.align		4
.L_2483:
        /*0008*/ 	.byte	0x04, 0x17
        /*000a*/ 	.short	(.L_2485 - .L_2484)
.L_2484:
        /*000c*/ 	.word	0x00000000
        /*0010*/ 	.short	0x0002
        /*0012*/ 	.short	0x0010
        /*0014*/ 	.byte	0x00, 0xf0, 0x11, 0x00


	//----- nvinfo : EIATTR_KPARAM_INFO
	.align		4
.L_2485:
        /*0018*/ 	.byte	0x04, 0x17
        /*001a*/ 	.short	(.L_2487 - .L_2486)
.L_2486:
        /*001c*/ 	.word	0x00000000
        /*0020*/ 	.short	0x0001
        /*0022*/ 	.short	0x0008
        /*0024*/ 	.byte	0x00, 0xf5, 0x21, 0x00


	//----- nvinfo : EIATTR_KPARAM_INFO
	.align		4
.L_2487:
        /*0028*/ 	.byte	0x04, 0x17
        /*002a*/ 	.short	(.L_2489 - .L_2488)
.L_2488:
        /*002c*/ 	.word	0x00000000
        /*0030*/ 	.short	0x0000
        /*0032*/ 	.short	0x0000
        /*0034*/ 	.byte	0x00, 0xf5, 0x21, 0x00


	//----- nvinfo : EIATTR_SPARSE_MMA_MASK
	.align		4
.L_2489:
        /*0038*/ 	.byte	0x03, 0x50
        /*003a*/ 	.short	0x0000


	//----- nvinfo : EIATTR_MAXREG_COUNT
	.align		4
        /*003c*/ 	.byte	0x03, 0x1b
        /*003e*/ 	.short	0x00ff


	//----- nvinfo : EIATTR_NUM_BARRIERS
	.align		4
        /*0040*/ 	.byte	0x02, 0x4c
        /*0042*/ 	.byte	0x01
	.zero		1


	//----- nvinfo : EIATTR_MERCURY_ISA_VERSION
	.align		4
        /*0044*/ 	.byte	0x03, 0x5f
        /*0046*/ 	.short	0x0101


	//----- nvinfo : EIATTR_COOP_GROUP_MASK_REGIDS
	.align		4
        /*0048*/ 	.byte	0x04, 0x29
        /*004a*/ 	.short	(.L_2491 - .L_2490)


	//   ....[0]....
.L_2490:
        /*004c*/ 	.word	0xffffffff


	//   ....[1]....
        /*0050*/ 	.word	0xffffffff


	//----- nvinfo : EIATTR_COOP_GROUP_INSTR_OFFSETS
	.align		4
.L_2491:
        /*0054*/ 	.byte	0x04, 0x28
        /*0056*/ 	.short	(.L_2493 - .L_2492)


	//   ....[0]....
.L_2492:
        /*0058*/ 	.word	0x00000140


	//   ....[1]....
        /*005c*/ 	.word	0x000001d0


	//----- nvinfo : EIATTR_VRC_CTA_INIT_COUNT
	.align		4
.L_2493:
        /*0060*/ 	.byte	0x02, 0x4a
	.zero		1
	.zero		1


	//----- nvinfo : EIATTR_EXIT_INSTR_OFFSETS
	.align		4
        /*0064*/ 	.byte	0x04, 0x1c
        /*0066*/ 	.short	(.L_2495 - .L_2494)


	//   ....[0]....
.L_2494:
        /*0068*/ 	.word	0x00000210


	//   ....[1]....
        /*006c*/ 	.word	0x00000290


	//----- nvinfo : EIATTR_CBANK_PARAM_SIZE
	.align		4
.L_2495:
        /*0070*/ 	.byte	0x03, 0x19
        /*0072*/ 	.short	0x0014


	//----- nvinfo : EIATTR_PARAM_CBANK
	.align		4
        /*0074*/ 	.byte	0x04, 0x0a
        /*0076*/ 	.short	(.L_2497 - .L_2496)
	.align		4
.L_2496:
        /*0078*/ 	.word	index@(.nv.constant0._Z7reduce2IfEvPT_S1_j)
        /*007c*/ 	.short	0x0380
        /*007e*/ 	.short	0x0014


	//----- nvinfo : EIATTR_SW_WAR
	.align		4
.L_2497:
        /*0080*/ 	.byte	0x04, 0x36
        /*0082*/ 	.short	(.L_2499 - .L_2498)
.L_2498:
        /*0084*/ 	.word	0x00000008
.L_2499:


//--------------------- .nv.info._Z7reduce1IfEvPT_S1_j --------------------------
	.section	.nv.info._Z7reduce1IfEvPT_S1_j,"",@"SHT_CUDA_INFO"
	.sectionflags	@""
	.align	4


	//----- nvinfo : EIATTR_CUDA_API_VERSION
	.align		4
        /*0000*/ 	.byte	0x04, 0x37
        /*0002*/ 	.short	(.L_2501 - .L_2500)
.L_2500:
        /*0004*/ 	.word	0x00000082


	//----- nvinfo : EIATTR_KPARAM_INFO
	.align		4
.L_2501:
        /*0008*/ 	.byte	0x04, 0x17
        /*000a*/ 	.short	(.L_2503 - .L_2502)
.L_2502:
        /*000c*/ 	.word	0x00000000
        /*0010*/ 	.short	0x0002
        /*0012*/ 	.short	0x0010
        /*0014*/ 	.byte	0x00, 0xf0, 0x11, 0x00


	//----- nvinfo : EIATTR_KPARAM_INFO
	.align		4
.L_2503:
        /*0018*/ 	.byte	0x04, 0x17
        /*001a*/ 	.short	(.L_2505 - .L_2504)
.L_2504:
        /*001c*/ 	.word	0x00000000
        /*0020*/ 	.short	0x0001
        /*0022*/ 	.short	0x0008
        /*0024*/ 	.byte	0x00, 0xf5, 0x21, 0x00


	//----- nvinfo : EIATTR_KPARAM_INFO
	.align		4
.L_2505:
        /*0028*/ 	.byte	0x04, 0x17
        /*002a*/ 	.short	(.L_2507 - .L_2506)
.L_2506:
        /*002c*/ 	.word	0x00000000
        /*0030*/ 	.short	0x0000
        /*0032*/ 	.short	0x0000
        /*0034*/ 	.byte	0x00, 0xf5, 0x21, 0x00


	//----- nvinfo : EIATTR_SPARSE_MMA_MASK
	.align		4
.L_2507:
        /*0038*/ 	.byte	0x03, 0x50
        /*003a*/ 	.short	0x0000


	//----- nvinfo : EIATTR_MAXREG_COUNT
	.align		4
        /*003c*/ 	.byte	0x03, 0x1b
        /*003e*/ 	.short	0x00ff


	//----- nvinfo : EIATTR_NUM_BARRIERS
	.align		4
        /*0040*/ 	.byte	0x02, 0x4c
        /*0042*/ 	.byte	0x01
	.zero		1


	//----- nvinfo : EIATTR_MERCURY_ISA_VERSION
	.align		4
        /*0044*/ 	.byte	0x03, 0x5f
        /*0046*/ 	.short	0x0101


	//----- nvinfo : EIATTR_COOP_GROUP_MASK_REGIDS
	.align		4
        /*0048*/ 	.byte	0x04, 0x29
        /*004a*/ 	.short	(.L_2509 - .L_2508)


	//   ....[0]....
.L_2508:
        /*004c*/ 	.word	0xffffffff


	//   ....[1]....
        /*0050*/ 	.word	0xffffffff


	//----- nvinfo : EIATTR_COOP_GROUP_INSTR_OFFSETS
	.align		4
.L_2509:
        /*0054*/ 	.byte	0x04, 0x28
        /*0056*/ 	.short	(.L_2511 - .L_2510)


	//   ....[0]....
.L_2510:
        /*0058*/ 	.word	0x00000130


	//   ....[1]....
        /*005c*/ 	.word	0x00000220


	//----- nvinfo : EIATTR_VRC_CTA_INIT_COUNT
	.align		4
.L_2511:
        /*0060*/ 	.byte	0x02, 0x4a
	.zero		1
	.zero		1


	//----- nvinfo : EIATTR_EXIT_INSTR_OFFSETS
	.align		4
        /*0064*/ 	.byte	0x04, 0x1c
        /*0066*/ 	.short	(.L_2513 - .L_2512)


	//   ....[0]....
.L_2512:
        /*0068*/ 	.word	0x00000240


	//   ....[1]....
        /*006c*/ 	.word	0x000002c0


	//----- nvinfo : EIATTR_CBANK_PARAM_SIZE
	.align		4
.L_2513:
        /*0070*/ 	.byte	0x03, 0x19
        /*0072*/ 	.short	0x0014


	//----- nvinfo : EIATTR_PARAM_CBANK
	.align		4
        /*0074*/ 	.byte	0x04, 0x0a
        /*0076*/ 	.short	(.L_2515 - .L_2514)
	.align		4
.L_2514:
        /*0078*/ 	.word	index@(.nv.constant0._Z7reduce1IfEvPT_S1_j)
        /*007c*/ 	.short	0x0380
        /*007e*/ 	.short	0x0014


	//----- nvinfo : EIATTR_SW_WAR
	.align		4
.L_2515:
        /*0080*/ 	.byte	0x04, 0x36
        /*0082*/ 	.short	(.L_2517 - .L_2516)
.L_2516:
        /*0084*/ 	.word	0x00000008
.L_2517:


//--------------------- .nv.info._Z7reduce0IfEvPT_S1_j --------------------------
	.section	.nv.info._Z7reduce0IfEvPT_S1_j,"",@"SHT_CUDA_INFO"
	.sectionflags	@""
	.align	4


	//----- nvinfo : EIATTR_CUDA_API_VERSION
	.align		4
        /*0000*/ 	.byte	0x04, 0x37
        /*0002*/ 	.short	(.L_2519 - .L_2518)
.L_2518:
        /*0004*/ 	.word	0x00000082


	//----- nvinfo : EIATTR_KPARAM_INFO
	.align		4
.L_2519:
        /*0008*/ 	.byte	0x04, 0x17
        /*000a*/ 	.short	(.L_2521 - .L_2520)
.L_2520:
        /*000c*/ 	.word	0x00000000
        /*0010*/ 	.short	0x0002
        /*0012*/ 	.short	0x0010
        /*0014*/ 	.byte	0x00, 0xf0, 0x11, 0x00


	//----- nvinfo : EIATTR_KPARAM_INFO
	.align		4
.L_2521:
        /*0018*/ 	.byte	0x04, 0x17
        /*001a*/ 	.short	(.L_2523 - .L_2522)
.L_2522:
        /*001c*/ 	.word	0x00000000
        /*0020*/ 	.short	0x0001
        /*0022*/ 	.short	0x0008
        /*0024*/ 	.byte	0x00, 0xf5, 0x21, 0x00


	//----- nvinfo : EIATTR_KPARAM_INFO
	.align		4
.L_2523:
        /*0028*/ 	.byte	0x04, 0x17
        /*002a*/ 	.short	(.L_2525 - .L_2524)
.L_2524:
        /*002c*/ 	.word	0x00000000
        /*0030*/ 	.short	0x0000
        /*0032*/ 	.short	0x0000
        /*0034*/ 	.byte	0x00, 0xf5, 0x21, 0x00


	//----- nvinfo : EIATTR_SPARSE_MMA_MASK
	.align		4
.L_2525:
        /*0038*/ 	.byte	0x03, 0x50
        /*003a*/ 	.short	0x0000


	//----- nvinfo : EIATTR_MAXREG_COUNT
	.align		4
        /*003c*/ 	.byte	0x03, 0x1b
        /*003e*/ 	.short	0x00ff


	//----- nvinfo : EIATTR_NUM_BARRIERS
	.align		4
        /*0040*/ 	.byte	0x02, 0x4c
        /*0042*/ 	.byte	0x01
	.zero		1


	//----- nvinfo : EIATTR_MERCURY_ISA_VERSION
	.align		4
        /*0044*/ 	.byte	0x03, 0x5f
        /*0046*/ 	.short	0x0101


	//----- nvinfo : EIATTR_COOP_GROUP_MASK_REGIDS
	.align		4
        /*0048*/ 	.byte	0x04, 0x29
        /*004a*/ 	.short	(.L_2527 - .L_2526)


	//   ....[0]....
.L_2526:
        /*004c*/ 	.word	0xffffffff


	//   ....[1]....
        /*0050*/ 	.word	0xffffffff


	//----- nvinfo : EIATTR_COOP_GROUP_INSTR_OFFSETS
	.align		4
.L_2527:
        /*0054*/ 	.byte	0x04, 0x28
        /*0056*/ 	.short	(.L_2529 - .L_2528)


	//   ....[0]....
.L_2528:
        /*0058*/ 	.word	0x00000130


	//   ....[1]....
        /*005c*/ 	.word	0x000001f0


	//----- nvinfo : EIATTR_VRC_CTA_INIT_COUNT
	.align		4
.L_2529:
        /*0060*/ 	.byte	0x02, 0x4a
	.zero		1
	.zero		1


	//----- nvinfo : EIATTR_EXIT_INSTR_OFFSETS
	.align		4
        /*0064*/ 	.byte	0x04, 0x1c
        /*0066*/ 	.short	(.L_2531 - .L_2530)


	//   ....[0]....
.L_2530:
        /*0068*/ 	.word	0x00000220


	//   ....[1]....
        /*006c*/ 	.word	0x000002a0


	//----- nvinfo : EIATTR_CBANK_PARAM_SIZE
	.align		4
.L_2531:
        /*0070*/ 	.byte	0x03, 0x19
        /*0072*/ 	.short	0x0014


	//----- nvinfo : EIATTR_PARAM_CBANK
	.align		4
        /*0074*/ 	.byte	0x04, 0x0a
        /*0076*/ 	.short	(.L_2533 - .L_2532)
	.align		4
.L_2532:
        /*0078*/ 	.word	index@(.nv.constant0._Z7reduce0IfEvPT_S1_j)
        /*007c*/ 	.short	0x0380
        /*007e*/ 	.short	0x0014


	//----- nvinfo : EIATTR_SW_WAR
	.align		4
.L_2533:
        /*0080*/ 	.byte	0x04, 0x36
        /*0082*/ 	.short	(.L_2535 - .L_2534)
.L_2534:
        /*0084*/ 	.word	0x00000008
.L_2535:


//--------------------- .nv.info._Z7reduce6IiLj1ELb0EEvPT_S1_j --------------------------
	.section	.nv.info._Z7reduce6IiLj1ELb0EEvPT_S1_j,"",@"SHT_CUDA_INFO"
	.sectionflags	@""
	.align	4


	//----- nvinfo : EIATTR_CUDA_API_VERSION
	.align		4
        /*0000*/ 	.byte	0x04, 0x37
        /*0002*/ 	.short	(.L_2537 - .L_2536)
.L_2536:
        /*0004*/ 	.word	0x00000082


	//----- nvinfo : EIATTR_KPARAM_INFO
	.align		4
.L_2537:
        /*0008*/ 	.byte	0x04, 0x17
        /*000a*/ 	.short	(.L_2539 - .L_2538)
.L_2538:
        /*000c*/ 	.word	0x00000000
        /*0010*/ 	.short	0x0002
        /*0012*/ 	.short	0x0010
        /*0014*/ 	.byte	0x00, 0xf0, 0x11, 0x00


	//----- nvinfo : EIATTR_KPARAM_INFO
	.align		4
.L_2539:
        /*0018*/ 	.byte	0x04, 0x17
        /*001a*/ 	.short	(.L_2541 - .L_2540)
.L_2540:
        /*001c*/ 	.word	0x00000000
        /*0020*/ 	.short	0x0001
        /*0022*/ 	.short	0x0008
        /*0024*/ 	.byte	0x00, 0xf5, 0x21, 0x00


	//----- nvinfo : EIATTR_KPARAM_INFO
	.align		4
.L_2541:
        /*0028*/ 	.byte	0x04, 0x17
        /*002a*/ 	.short	(.L_2543 - .L_2542)
.L_2542:
        /*002c*/ 	.word	0x00000000
        /*0030*/ 	.short	0x0000
        /*0032*/ 	.short	0x0000
        /*0034*/ 	.byte	0x00, 0xf5, 0x21, 0x00


	//----- nvinfo : EIATTR_SPARSE_MMA_MASK
	.align		4
.L_2543:
        /*0038*/ 	.byte	0x03, 0x50
        /*003a*/ 	.short	0x0000


	//----- nvinfo : EIATTR_MAXREG_COUNT
	.align		4
        /*003c*/ 	.byte	0x03, 0x1b
        /*003e*/ 	.short	0x00ff


	//----- nvinfo : EIATTR_NUM_BARRIERS
	.align		4
        /*0040*/ 	.byte	0x02, 0x4c
        /*0042*/ 	.byte	0x01
	.zero		1


	//----- nvinfo : EIATTR_MERCURY_ISA_VERSION
	.align		4
        /*0044*/ 	.byte	0x03, 0x5f
        /*0046*/ 	.short	0x0101


	//----- nvinfo : EIATTR_COOP_GROUP_MASK_REGIDS
	.align		4
        /*0048*/ 	.byte	0x04, 0x29
        /*004a*/ 	.short	(.L_2545 - .L_2544)


	//   ....[0]....
.L_2544:
        /*004c*/ 	.word	0xffffffff


	//   ....[1]....
        /*0050*/ 	.word	0xffffffff


	//   ....[2]....
        /*0054*/ 	.word	0xffffffff


	//   ....[3]....
        /*0058*/ 	.word	0xffffffff


	//   ....[4]....
        /*005c*/ 	.word	0xffffffff


	//   ....[5]....
        /*0060*/ 	.word	0xffffffff


	//   ....[6]....
        /*0064*/ 	.word	0xffffffff


	//   ....[7]....
        /*0068*/ 	.word	0xffffffff


	//   ....[8]....
        /*006c*/ 	.word	0xffffffff


	//   ....[9]....
        /*0070*/ 	.word	0x0500000a


	//   ....[10]....
        /*0074*/ 	.word	0x0500000a


	//   ....[11]....
        /*0078*/ 	.word	0x0500000a


	//   ....[12]....
        /*007c*/ 	.word	0x0500000a


	//   ....[13]....
        /*0080*/ 	.word	0x0500000a


	//----- nvinfo : EIATTR_COOP_GROUP_INSTR_OFFSETS
	.align		4
.L_2545:
        /*0084*/ 	.byte	0x04, 0x28
        /*0086*/ 	.short	(.L_2547 - .L_2546)


	//   ....[0]....
.L_2546:
        /*0088*/ 	.word	0x00000270


	//   ....[1]....
        /*008c*/ 	.word	0x00000280


	//   ....[2]....
        /*0090*/ 	.word	0x00000290


	//   ....[3]....
        /*0094*/ 	.word	0x000002a0


	//   ....[4]....
        /*0098*/ 	.word	0x000002f0


	//   ....[5]....
        /*009c*/ 	.word	0x00000310


	//   ....[6]....
        /*00a0*/ 	.word	0x00000330


	//   ....[7]....
        /*00a4*/ 	.word	0x00000350


	//   ....[8]....
        /*00a8*/ 	.word	0x00000370


	//   ....[9]....
        /*00ac*/ 	.word	0x00000440


	//   ....[10]....
        /*00b0*/ 	.word	0x000004b0


	//   ....[11]....
        /*00b4*/ 	.word	0x00000520


	//   ....[12]....
        /*00b8*/ 	.word	0x00000590


	//   ....[13]....
        /*00bc*/ 	.word	0x00000600


	//----- nvinfo : EIATTR_VRC_CTA_INIT_COUNT
	.align		4
.L_2547:
        /*00c0*/ 	.byte	0x02, 0x4a
	.zero		1
	.zero		1


	//----- nvinfo : EIATTR_EXIT_INSTR_OFFSETS
	.align		4
        /*00c4*/ 	.byte	0x04, 0x1c
        /*00c6*/ 	.short	(.L_2549 - .L_2548)


	//   ....[0]....
.L_2548:
        /*00c8*/ 	.word	0x000003b0


	//   ....[1]....
        /*00cc*/ 	.word	0x000003f0


	//----- nvinfo : EIATTR_CRS_STACK_SIZE
	.align		4
.L_2549:
        /*00d0*/ 	.byte	0x04, 0x1e
        /*00d2*/ 	.short	(.L_2551 - .L_2550)
.L_2550:
        /*00d4*/ 	.word	0x00000000


	//----- nvinfo : EIATTR_CBANK_PARAM_SIZE
	.align		4
.L_2551:
        /*00d8*/ 	.byte	0x03, 0x19
        /*00da*/ 	.short	0x0014


	//----- nvinfo : EIATTR_PARAM_CBANK
	.align		4
        /*00dc*/ 	.byte	0x04, 0x0a
        /*00de*/ 	.short	(.L_2553 - .L_2552)
	.align		4
.L_2552:
        /*00e0*/ 	.word	index@(.nv.constant0._Z7reduce6IiLj1ELb0EEvPT_S1_j)
        /*00e4*/ 	.short	0x0380
        /*00e6*/ 	.short	0x0014


	//----- nvinfo : EIATTR_SW_WAR
	.align		4
.L_2553:
        /*00e8*/ 	.byte	0x04, 0x36
        /*00ea*/ 	.short	(.L_2555 - .L_2554)
.L_2554:
        /*00ec*/ 	.word	0x00000008
.L_2555:


//--------------------- .nv.info._Z7reduce6IiLj2ELb0EEvPT_S1_j --------------------------
	.section	.nv.info._Z7reduce6IiLj2ELb0EEvPT_S1_j,"",@"SHT_CUDA_INFO"
	.sectionflags	@""
	.align	4


	//----- nvinfo : EIATTR_CUDA_API_VERSION
	.align		4
        /*0000*/ 	.byte	0x04, 0x37
        /*0002*/ 	.short	(.L_2557 - .L_2556)
.L_2556:
        /*0004*/ 	.word	0x00000082


	//----- nvinfo : EIATTR_KPARAM_INFO
	.align		4
.L_2557:
        /*0008*/ 	.byte	0x04, 0x17
        /*000a*/ 	.short	(.L_2559 - .L_2558)
.L_2558:
        /*000c*/ 	.word	0x00000000
        /*0010*/ 	.short	0x0002
        /*0012*/ 	.short	0x0010
        /*0014*/ 	.byte	0x00, 0xf0, 0x11, 0x00


	//----- nvinfo : EIATTR_KPARAM_INFO
	.align		4
.L_2559:
        /*0018*/ 	.byte	0x04, 0x17
        /*001a*/ 	.short	(.L_2561 - .L_2560)
.L_2560:
        /*001c*/ 	.word	0x00000000
        /*0020*/ 	.short	0x0001
        /*0022*/ 	.short	0x0008
        /*0024*/ 	.byte	0x00, 0xf5, 0x21, 0x00


	//----- nvinfo : EIATTR_KPARAM_INFO
	.align		4
.L_2561:
        /*0028*/ 	.byte	0x04, 0x17
        /*002a*/ 	.short	(.L_2563 - .L_2562)
.L_2562:
        /*002c*/ 	.word	0x00000000
        /*0030*/ 	.short	0x0000
        /*0032*/ 	.short	0x0000
        /*0034*/ 	.byte	0x00, 0xf5, 0x21, 0x00


	//----- nvinfo : EIATTR_SPARSE_MMA_MASK
	.align		4
.L_2563:
        /*0038*/ 	.byte	0x03, 0x50
        /*003a*/ 	.short	0x0000


	//----- nvinfo : EIATTR_MAXREG_COUNT
	.align		4
        /*003c*/ 	.byte	0x03, 0x1b
        /*003e*/ 	.short	0x00ff


	//----- nvinfo : EIATTR_NUM_BARRIERS
	.align		4
        /*0040*/ 	.byte	0x02, 0x4c
        /*0042*/ 	.byte	0x01
	.zero		1


	//----- nvinfo : EIATTR_MERCURY_ISA_VERSION
	.align		4
        /*0044*/ 	.byte	0x03, 0x5f
        /*0046*/ 	.short	0x0101


	//----- nvinfo : EIATTR_COOP_GROUP_MASK_REGIDS
	.align		4
        /*0048*/ 	.byte	0x04, 0x29
        /*004a*/ 	.short	(.L_2565 - .L_2564)


	//   ....[0]....
.L_2564:
        /*004c*/ 	.word	0xffffffff


	//   ....[1]....
        /*0050*/ 	.word	0xffffffff


	//   ....[2]....
        /*0054*/ 	.word	0xffffffff


	//   ....[3]....
        /*0058*/ 	.word	0xffffffff


	//   ....[4]....
        /*005c*/ 	.word	0xffffffff


	//   ....[5]....
        /*0060*/ 	.word	0xffffffff


	//   ....[6]....
        /*0064*/ 	.word	0xffffffff


	//   ....[7]....
        /*0068*/ 	.word	0xffffffff


	//   ....[8]....
        /*006c*/ 	.word	0xffffffff


	//   ....[9]....
        /*0070*/ 	.word	0x0500000a


	//   ....[10]....
        /*0074*/ 	.word	0x0500000a


	//   ....[11]....
        /*0078*/ 	.word	0x0500000a


	//   ....[12]....
        /*007c*/ 	.word	0x0500000a


	//   ....[13]....
        /*0080*/ 	.word	0x0500000a


	//----- nvinfo : EIATTR_COOP_GROUP_INSTR_OFFSETS
	.align		4
.L_2565:
        /*0084*/ 	.byte	0x04, 0x28
        /*0086*/ 	.short	(.L_2567 - .L_2566)


	//   ....[0]....
.L_2566:
        /*0088*/ 	.word	0x00000280


	//   ....[1]....
        /*008c*/ 	.word	0x00000290


	//   ....[2]....
        /*0090*/ 	.word	0x000002a0


	//   ....[3]....
        /*0094*/ 	.word	0x000002b0


	//   ....[4]....
        /*0098*/ 	.word	0x00000300


	//   ....[5]....
        /*009c*/ 	.word	0x00000320


	//   ....[6]....
        /*00a0*/ 	.word	0x00000340


	//   ....[7]....
        /*00a4*/ 	.word	0x00000360


	//   ....[8]....
        /*00a8*/ 	.word	0x00000380


	//   ....[9]....
        /*00ac*/ 	.word	0x00000450


	//   ....[10]....
        /*00b0*/ 	.word	0x000004c0


	//   ....[11]....
        /*00b4*/ 	.word	0x00000530


	//   ....[12]....
        /*00b8*/ 	.word	0x000005a0


	//   ....[13]....
        /*00bc*/ 	.word	0x00000610


	//----- nvinfo : EIATTR_VRC_CTA_INIT_COUNT
	.align		4
.L_2567:
        /*00c0*/ 	.byte	0x02, 0x4a
	.zero		1
	.zero		1


	//----- nvinfo : EIATTR_EXIT_INSTR_OFFSETS
	.align		4
        /*00c4*/ 	.byte	0x04, 0x1c
        /*00c6*/ 	.short	(.L_2569 - .L_2568)


	//   ....[0]....
.L_2568:
        /*00c8*/ 	.word	0x000003c0


	//   ....[1]....
        /*00cc*/ 	.word	0x00000400


	//----- nvinfo : EIATTR_CRS_STACK_SIZE
	.align		4
.L_2569:
        /*00d0*/ 	.byte	0x04, 0x1e
        /*00d2*/ 	.short	(.L_2571 - .L_2570)
.L_2570:
        /*00d4*/ 	.word	0x00000000


	//----- nvinfo : EIATTR_CBANK_PARAM_SIZE
	.align		4
.L_2571:
        /*00d8*/ 	.byte	0x03, 0x19
        /*00da*/ 	.short	0x0014


	//----- nvinfo : EIATTR_PARAM_CBANK
	.align		4
        /*00dc*/ 	.byte	0x04, 0x0a
        /*00de*/ 	.short	(.L_2573 - .L_2572)
	.align		4
.L_2572:
        /*00e0*/ 	.word	index@(.nv.constant0._Z7reduce6IiLj2ELb0EEvPT_S1_j)
        /*00e4*/ 	.short	0x0380
        /*00e6*/ 	.short	0x0014


	//----- nvinfo : EIATTR_SW_WAR
	.align		4
.L_2573:
        /*00e8*/ 	.byte	0x04, 0x36
        /*00ea*/ 	.short	(.L_2575 - .L_2574)
.L_2574:
        /*00ec*/ 	.word	0x00000008
.L_2575:


//--------------------- .nv.info._Z7reduce6IiLj4ELb0EEvPT_S1_j --------------------------
	.section	.nv.info._Z7reduce6IiLj4ELb0EEvPT_S1_j,"",@"SHT_CUDA_INFO"
	.sectionflags	@""
	.align	4


	//----- nvinfo : EIATTR_CUDA_API_VERSION
	.align		4
        /*0000*/ 	.byte	0x04, 0x37
        /*0002*/ 	.short	(.L_2577 - .L_2576)
.L_2576:
        /*0004*/ 	.word	0x00000082


	//----- nvinfo : EIATTR_KPARAM_INFO
	.align		4
.L_2577:
        /*0008*/ 	.byte	0x04, 0x17
        /*000a*/ 	.short	(.L_2579 - .L_2578)
.L_2578:
        /*000c*/ 	.word	0x00000000
        /*0010*/ 	.short	0x0002
        /*0012*/ 	.short	0x0010
        /*0014*/ 	.byte	0x00, 0xf0, 0x11, 0x00


	//----- nvinfo : EIATTR_KPARAM_INFO
	.align		4
.L_2579:
        /*0018*/ 	.byte	0x04, 0x17
        /*001a*/ 	.short	(.L_2581 - .L_2580)
.L_2580:
        /*001c*/ 	.word	0x00000000
        /*0020*/ 	.short	0x0001
        /*0022*/ 	.short	0x0008
        /*0024*/ 	.byte	0x00, 0xf5, 0x21, 0x00


	//----- nvinfo : EIATTR_KPARAM_INFO
	.align		4
.L_2581:
        /*0028*/ 	.byte	0x04, 0x17
        /*002a*/ 	.short	(.L_2583 - .L_2582)
.L_2582:
        /*002c*/ 	.word	0x00000000
        /*0030*/ 	.short	0x0000
        /*0032*/ 	.short	0x0000
        /*0034*/ 	.byte	0x00, 0xf5, 0x21, 0x00


	//----- nvinfo : EIATTR_SPARSE_MMA_MASK
	.align		4
.L_2583:
        /*0038*/ 	.byte	0x03, 0x50
        /*003a*/ 	.short	0x0000


	//----- nvinfo : EIATTR_MAXREG_COUNT
	.align		4
        /*003c*/ 	.byte	0x03, 0x1b
        /*003e*/ 	.short	0x00ff


	//----- nvinfo : EIATTR_NUM_BARRIERS
	.align		4
        /*0040*/ 	.byte	0x02, 0x4c
        /*0042*/ 	.byte	0x01
	.zero		1


	//----- nvinfo : EIATTR_MERCURY_ISA_VERSION
	.align		4
        /*0044*/ 	.byte	0x03, 0x5f
        /*0046*/ 	.short	0x0101


	//----- nvinfo : EIATTR_COOP_GROUP_MASK_REGIDS
	.align		4
        /*0048*/ 	.byte	0x04, 0x29
        /*004a*/ 	.short	(.L_2585 - .L_2584)


	//   ....[0]....
.L_2584:
        /*004c*/ 	.word	0xffffffff


	//   ....[1]....
        /*0050*/ 	.word	0xffffffff


	//   ....[2]....
        /*0054*/ 	.word	0xffffffff


	//   ....[3]....
        /*0058*/ 	.word	0xffffffff


	//   ....[4]....
        /*005c*/ 	.word	0xffffffff


	//   ....[5]....
        /*0060*/ 	.word	0xffffffff


	//   ....[6]....
        /*0064*/ 	.word	0xffffffff


	//   ....[7]....
        /*0068*/ 	.word	0xffffffff


	//   ....[8]....
        /*006c*/ 	.word	0xffffffff


	//   ....[9]....
        /*0070*/ 	.word	0x0500000a


	//   ....[10]....
        /*0074*/ 	.word	0x0500000a


	//   ....[11]....
        /*0078*/ 	.word	0x0500000a


	//   ....[12]....
        /*007c*/ 	.word	0x0500000a


	//   ....[13]....
        /*0080*/ 	.word	0x0500000a


	//----- nvinfo : EIATTR_COOP_GROUP_INSTR_OFFSETS
	.align		4
.L_2585:
        /*0084*/ 	.byte	0x04, 0x28
        /*0086*/ 	.short	(.L_2587 - .L_2586)


	//   ....[0]....
.L_2586:
        /*0088*/ 	.word	0x00000280


	//   ....[1]....
        /*008c*/ 	.word	0x00000290


	//   ....[2]....
        /*0090*/ 	.word	0x000002a0


	//   ....[3]....
        /*0094*/ 	.word	0x000002b0


	//   ....[4]....
        /*0098*/ 	.word	0x00000300


	//   ....[5]....
        /*009c*/ 	.word	0x00000320


	//   ....[6]....
        /*00a0*/ 	.word	0x00000340


	//   ....[7]....
        /*00a4*/ 	.word	0x00000360


	//   ....[8]....
        /*00a8*/ 	.word	0x00000380


	//   ....[9]....
        /*00ac*/ 	.word	0x00000450


	//   ....[10]....
        /*00b0*/ 	.word	0x000004c0


	//   ....[11]....
        /*00b4*/ 	.word	0x00000530


	//   ....[12]....
        /*00b8*/ 	.word	0x000005a0


	//   ....[13]....
        /*00bc*/ 	.word	0x00000610


	//----- nvinfo : EIATTR_VRC_CTA_INIT_COUNT
	.align		4
.L_2587:
        /*00c0*/ 	.byte	0x02, 0x4a
	.zero		1
	.zero		1


	//----- nvinfo : EIATTR_EXIT_INSTR_OFFSETS
	.align		4
        /*00c4*/ 	.byte	0x04, 0x1c
        /*00c6*/ 	.short	(.L_2589 - .L_2588)


	//   ....[0]....
.L_2588:
        /*00c8*/ 	.word	0x000003c0


	//   ....[1]....
        /*00cc*/ 	.word	0x00000400


	//----- nvinfo : EIATTR_CRS_STACK_SIZE
	.align		4
.L_2589:
        /*00d0*/ 	.byte	0x04, 0x1e
        /*00d2*/ 	.short	(.L_2591 - .L_2590)
.L_2590:
        /*00d4*/ 	.word	0x00000000


	//----- nvinfo : EIATTR_CBANK_PARAM_SIZE
	.align		4
.L_2591:
        /*00d8*/ 	.byte	0x03, 0x19
        /*00da*/ 	.short	0x0014


	//----- nvinfo : EIATTR_PARAM_CBANK
	.align		4
        /*00dc*/ 	.byte	0x04, 0x0a
        /*00de*/ 	.short	(.L_2593 - .L_2592)
	.align		4
.L_2592:
        /*00e0*/ 	.word	index@(.nv.constant0._Z7reduce6IiLj4ELb0EEvPT_S1_j)
        /*00e4*/ 	.short	0x0380
        /*00e6*/ 	.short	0x0014


	//----- nvinfo : EIATTR_SW_WAR
	.align		4
.L_2593:
        /*00e8*/ 	.byte	0x04, 0x36
        /*00ea*/ 	.short	(.L_2595 - .L_2594)
.L_2594:
        /*00ec*/ 	.word	0x00000008
.L_2595:


//--------------------- .nv.info._Z7reduce6IiLj8ELb0EEvPT_S1_j --------------------------
	.section	.nv.info._Z7reduce6IiLj8ELb0EEvPT_S1_j,"",@"SHT_CUDA_INFO"
	.sectionflags	@""
	.align	4


	//----- nvinfo : EIATTR_CUDA_API_VERSION
	.align		4
        /*0000*/ 	.byte	0x04, 0x37
        /*0002*/ 	.short	(.L_2597 - .L_2596)
.L_2596:
        /*0004*/ 	.word	0x00000082


	//----- nvinfo : EIATTR_KPARAM_INFO
	.align		4
.L_2597:
        /*0008*/ 	.byte	0x04, 0x17
        /*000a*/ 	.short	(.L_2599 - .L_2598)
.L_2598:
        /*000c*/ 	.word	0x00000000
        /*0010*/ 	.short	0x0002
        /*0012*/ 	.short	0x0010
        /*0014*/ 	.byte	0x00, 0xf0, 0x11, 0x00


	//----- nvinfo : EIATTR_KPARAM_INFO
	.align		4
.L_2599:
        /*0018*/ 	.byte	0x04, 0x17
        /*001a*/ 	.short	(.L_2601 - .L_2600)
.L_2600:
        /*001c*/ 	.word	0x00000000
        /*0020*/ 	.short	0x0001
        /*0022*/ 	.short	0x0008
        /*0024*/ 	.byte	0x00, 0xf5, 0x21, 0x00


	//----- nvinfo : EIATTR_KPARAM_INFO
	.align		4
.L_2601:
        /*0028*/ 	.byte	0x04, 0x17
        /*002a*/ 	.short	(.L_2603 - .L_2602)
.L_2602:
        /*002c*/ 	.word	0x00000000
        /*0030*/ 	.short	0x0000
        /*0032*/ 	.short	0x0000
        /*0034*/ 	.byte	0x00, 0xf5, 0x21, 0x00


	//----- nvinfo : EIATTR_SPARSE_MMA_MASK
	.align		4
.L_2603:
        /*0038*/ 	.byte	0x03, 0x50
        /*003a*/ 	.short	0x0000


	//----- nvinfo : EIATTR_MAXREG_COUNT
	.align		4
        /*003c*/ 	.byte	0x03, 0x1b
        /*003e*/ 	.short	0x00ff


	//----- nvinfo : EIATTR_NUM_BARRIERS
	.align		4
        /*0040*/ 	.byte	0x02, 0x4c
        /*0042*/ 	.byte	0x01
	.zero		1


	//----- nvinfo : EIATTR_MERCURY_ISA_VERSION
	.align		4
        /*0044*/ 	.byte	0x03, 0x5f
        /*0046*/ 	.short	0x0101


	//----- nvinfo : EIATTR_COOP_GROUP_MASK_REGIDS
	.align		4
        /*0048*/ 	.byte	0x04, 0x29
        /*004a*/ 	.short	(.L_2605 - .L_2604)


	//   ....[0]....
.L_2604:
        /*004c*/ 	.word	0xffffffff


	//   ....[1]....
        /*0050*/ 	.word	0xffffffff


	//   ....[2]....
        /*0054*/ 	.word	0xffffffff


	//   ....[3]....
        /*0058*/ 	.word	0xffffffff


	//   ....[4]....
        /*005c*/ 	.word	0xffffffff


	//   ....[5]....
        /*0060*/ 	.word	0xffffffff


	//   ....[6]....
        /*0064*/ 	.word	0xffffffff


	//   ....[7]....
        /*0068*/ 	.word	0xffffffff


	//   ....[8]....
        /*006c*/ 	.word	0xffffffff


	//   ....[9]....
        /*0070*/ 	.word	0x0500000a


	//   ....[10]....
        /*0074*/ 	.word	0x0500000a


	//   ....[11]....
        /*0078*/ 	.word	0x0500000a


	//   ....[12]....
        /*007c*/ 	.word	0x0500000a


	//   ....[13]....
        /*0080*/ 	.word	0x0500000a


	//----- nvinfo : EIATTR_COOP_GROUP_INSTR_OFFSETS
	.align		4
.L_2605:
        /*0084*/ 	.byte	0x04, 0x28
        /*0086*/ 	.short	(.L_2607 - .L_2606)


	//   ....[0]....
.L_2606:
        /*0088*/ 	.word	0x00000280


	//   ....[1]....
        /*008c*/ 	.word	0x00000290


	//   ....[2]....
        /*0090*/ 	.word	0x000002a0


	//   ....[3]....
        /*0094*/ 	.word	0x000002b0


	//   ....[4]....
        /*0098*/ 	.word	0x00000300


	//   ....[5]....
        /*009c*/ 	.word	0x00000320


	//   ....[6]....
        /*00a0*/ 	.word	0x00000340


	//   ....[7]....
        /*00a4*/ 	.word	0x00000360


	//   ....[8]....
        /*00a8*/ 	.word	0x00000380


	//   ....[9]....
        /*00ac*/ 	.word	0x00000450


	//   ....[10]....
        /*00b0*/ 	.word	0x000004c0


	//   ....[11]....
        /*00b4*/ 	.word	0x00000530


	//   ....[12]....
        /*00b8*/ 	.word	0x000005a0


	//   ....[13]....
        /*00bc*/ 	.word	0x00000610


	//----- nvinfo : EIATTR_VRC_CTA_INIT_COUNT
	.align		4
.L_2607:
        /*00c0*/ 	.byte	0x02, 0x4a
	.zero		1
	.zero		1


	//----- nvinfo : EIATTR_EXIT_INSTR_OFFSETS
	.align		4
        /*00c4*/ 	.byte	0x04, 0x1c
        /*00c6*/ 	.short	(.L_2609 - .L_2608)


	//   ....[0]....
.L_2608:
        /*00c8*/ 	.word	0x000003c0


	//   ....[1]....
        /*00cc*/ 	.word	0x00000400


	//----- nvinfo : EIATTR_CRS_STACK_SIZE
	.align		4
.L_2609:
        /*00d0*/ 	.byte	0x04, 0x1e
        /*00d2*/ 	.short	(.L_2611 - .L_2610)
.L_2610:
        /*00d4*/ 	.word	0x00000000


	//----- nvinfo : EIATTR_CBANK_PARAM_SIZE
	.align		4
.L_2611:
        /*00d8*/ 	.byte	0x03, 0x19
        /*00da*/ 	.short	0x0014


	//----- nvinfo : EIATTR_PARAM_CBANK
	.align		4
        /*00dc*/ 	.byte	0x04, 0x0a
        /*00de*/ 	.short	(.L_2613 - .L_2612)
	.align		4
.L_2612:
        /*00e0*/ 	.word	index@(.nv.constant0._Z7reduce6IiLj8ELb0EEvPT_S1_j)
        /*00e4*/ 	.short	0x0380
        /*00e6*/ 	.short	0x0014


	//----- nvinfo : EIATTR_SW_WAR
	.align		4
.L_2613:
        /*00e8*/ 	.byte	0x04, 0x36
        /*00ea*/ 	.short	(.L_2615 - .L_2614)
.L_2614:
        /*00ec*/ 	.word	0x00000008
.L_2615:


//--------------------- .nv.info._Z7reduce6IiLj16ELb0EEvPT_S1_j --------------------------
	.section	.nv.info._Z7reduce6IiLj16ELb0EEvPT_S1_j,"",@"SHT_CUDA_INFO"
	.sectionflags	@""
	.align	4


	//----- nvinfo : EIATTR_CUDA_API_VERSION
	.align		4
        /*0000*/ 	.byte	0x04, 0x37
        /*0002*/ 	.short	(.L_2617 - .L_2616)
.L_2616:
        /*0004*/ 	.word	0x00000082


	//----- nvinfo : EIATTR_KPARAM_INFO
	.align		4
.L_2617:
        /*0008*/ 	.byte	0x04, 0x17
        /*000a*/ 	.short	(.L_2619 - .L_2618)
.L_2618:
        /*000c*/ 	.word	0x00000000
        /*0010*/ 	.short	0x0002
        /*0012*/ 	.short	0x0010
        /*0014*/ 	.byte	0x00, 0xf0, 0x11, 0x00


	//----- nvinfo : EIATTR_KPARAM_INFO
	.align		4
.L_2619:
        /*0018*/ 	.byte	0x04, 0x17
        /*001a*/ 	.short	(.L_2621 - .L_2620)
.L_2620:
        /*001c*/ 	.word	0x00000000
        /*0020*/ 	.short	0x0001
        /*0022*/ 	.short	0x0008
        /*0024*/ 	.byte	0x00, 0xf5, 0x21, 0x00


	//----- nvinfo : EIATTR_KPARAM_INFO
	.align		4
.L_2621:
        /*0028*/ 	.byte	0x04, 0x17
        /*002a*/ 	.short	(.L_2623 - .L_2622)
.L_2622:
        /*002c*/ 	.word	0x00000000
        /*0030*/ 	.short	0x0000
        /*0032*/ 	.short	0x0000
        /*0034*/ 	.byte	0x00, 0xf5, 0x21, 0x00


	//----- nvinfo : EIATTR_SPARSE_MMA_MASK
	.align		4
.L_2623:
        /*0038*/ 	.byte	0x03, 0x50
        /*003a*/ 	.short	0x0000


	//----- nvinfo : EIATTR_MAXREG_COUNT
	.align		4
        /*003c*/ 	.byte	0x03, 0x1b
        /*003e*/ 	.short	0x00ff


	//----- nvinfo : EIATTR_NUM_BARRIERS
	.align		4
        /*0040*/ 	.byte	0x02, 0x4c
        /*0042*/ 	.byte	0x01
	.zero		1


	//----- nvinfo : EIATTR_MERCURY_ISA_VERSION
	.align		4
        /*0044*/ 	.byte	0x03, 0x5f
        /*0046*/ 	.short	0x0101


	//----- nvinfo : EIATTR_COOP_GROUP_MASK_REGIDS
	.align		4
        /*0048*/ 	.byte	0x04, 0x29
        /*004a*/ 	.short	(.L_2625 - .L_2624)


	//   ....[0]....
.L_2624:
        /*004c*/ 	.word	0xffffffff


	//   ....[1]....
        /*0050*/ 	.word	0xffffffff


	//   ....[2]....
        /*0054*/ 	.word	0xffffffff


	//   ....[3]....
        /*0058*/ 	.word	0xffffffff


	//   ....[4]....
        /*005c*/ 	.word	0xffffffff


	//   ....[5]....
        /*0060*/ 	.word	0xffffffff


	//   ....[6]....
        /*0064*/ 	.word	0xffffffff


	//   ....[7]....
        /*0068*/ 	.word	0xffffffff


	//   ....[8]....
        /*006c*/ 	.word	0xffffffff


	//   ....[9]....
        /*0070*/ 	.word	0x0500000a


	//   ....[10]....
        /*0074*/ 	.word	0x0500000a


	//   ....[11]....
        /*0078*/ 	.word	0x0500000a


	//   ....[12]....
        /*007c*/ 	.word	0x0500000a


	//   ....[13]....
        /*0080*/ 	.word	0x0500000a


	//----- nvinfo : EIATTR_COOP_GROUP_INSTR_OFFSETS
	.align		4
.L_2625:
        /*0084*/ 	.byte	0x04, 0x28
        /*0086*/ 	.short	(.L_2627 - .L_2626)


	//   ....[0]....
.L_2626:
        /*0088*/ 	.word	0x00000280


	//   ....[1]....
        /*008c*/ 	.word	0x00000290


	//   ....[2]....
        /*0090*/ 	.word	0x000002a0


	//   ....[3]....
        /*0094*/ 	.word	0x000002b0


	//   ....[4]....
        /*0098*/ 	.word	0x00000300


	//   ....[5]....
        /*009c*/ 	.word	0x00000320


	//   ....[6]....
        /*00a0*/ 	.word	0x00000340


	//   ....[7]....
        /*00a4*/ 	.word	0x00000360


	//   ....[8]....
        /*00a8*/ 	.word	0x00000380


	//   ....[9]....
        /*00ac*/ 	.word	0x00000450


	//   ....[10]....
        /*00b0*/ 	.word	0x000004c0


	//   ....[11]....
        /*00b4*/ 	.word	0x00000530


	//   ....[12]....
        /*00b8*/ 	.word	0x000005a0


	//   ....[13]....
        /*00bc*/ 	.word	0x00000610


	//----- nvinfo : EIATTR_VRC_CTA_INIT_COUNT
	.align		4
.L_2627:
        /*00c0*/ 	.byte	0x02, 0x4a
	.zero		1
	.zero		1


	//----- nvinfo : EIATTR_EXIT_INSTR_OFFSETS
	.align		4
        /*00c4*/ 	.byte	0x04, 0x1c
        /*00c6*/ 	.short	(.L_2629 - .L_2628)


	//   ....[0]....
.L_2628:
        /*00c8*/ 	.word	0x000003c0


	//   ....[1]....
        /*00cc*/ 	.word	0x00000400


	//----- nvinfo : EIATTR_CRS_STACK_SIZE
	.align		4
.L_2629:
        /*00d0*/ 	.byte	0x04, 0x1e
        /*00d2*/ 	.short	(.L_2631 - .L_2630)
.L_2630:
        /*00d4*/ 	.word	0x00000000


	//----- nvinfo : EIATTR_CBANK_PARAM_SIZE
	.align		4
.L_2631:
        /*00d8*/ 	.byte	0x03, 0x19
        /*00da*/ 	.short	0x0014


	//----- nvinfo : EIATTR_PARAM_CBANK
	.align		4
        /*00dc*/ 	.byte	0x04, 0x0a
        /*00de*/ 	.short	(.L_2633 - .L_2632)
	.align		4
.L_2632:
        /*00e0*/ 	.word	index@(.nv.constant0._Z7reduce6IiLj16ELb0EEvPT_S1_j)
        /*00e4*/ 	.short	0x0380
        /*00e6*/ 	.short	0x0014


	//----- nvinfo : EIATTR_SW_WAR
	.align		4
.L_2633:
        /*00e8*/ 	.byte	0x04, 0x36
        /*00ea*/ 	.short	(.L_2635 - .L_2634)
.L_2634:
        /*00ec*/ 	.word	0x00000008
.L_2635:


//--------------------- .nv.info._Z7reduce6IiLj32ELb0EEvPT_S1_j --------------------------
	.section	.nv.info._Z7reduce6IiLj32ELb0EEvPT_S1_j,"",@"SHT_CUDA_INFO"
	.sectionflags	@""
	.align	4


	//----- nvinfo : EIATTR_CUDA_API_VERSION
	.align		4
        /*0000*/ 	.byte	0x04, 0x37
        /*0002*/ 	.short	(.L_2637 - .L_2636)
.L_2636:
        /*0004*/ 	.word	0x00000082


	//----- nvinfo : EIATTR_KPARAM_INFO
	.align		4
.L_2637:
        /*0008*/ 	.byte	0x04, 0x17
        /*000a*/ 	.short	(.L_2639 - .L_2638)
.L_2638:
        /*000c*/ 	.word	0x00000000
        /*0010*/ 	.short	0x0002
        /*0012*/ 	.short	0x0010
        /*0014*/ 	.byte	0x00, 0xf0, 0x11, 0x00


	//----- nvinfo : EIATTR_KPARAM_INFO
	.align		4
.L_2639:
        /*0018*/ 	.byte	0x04, 0x17
        /*001a*/ 	.short	(.L_2641 - .L_2640)
.L_2640:
        /*001c*/ 	.word	0x00000000
        /*0020*/ 	.short	0x0001
        /*0022*/ 	.short	0x0008
        /*0024*/ 	.byte	0x00, 0xf5, 0x21, 0x00


	//----- nvinfo : EIATTR_KPARAM_INFO
	.align		4
.L_2641:
        /*0028*/ 	.byte	0x04, 0x17
        /*002a*/ 	.short	(.L_2643 - .L_2642)
.L_2642:
        /*002c*/ 	.word	0x00000000
        /*0030*/ 	.short	0x0000
        /*0032*/ 	.short	0x0000
        /*0034*/ 	.byte	0x00, 0xf5, 0x21, 0x00


	//----- nvinfo : EIATTR_SPARSE_MMA_MASK
	.align		4
.L_2643:
        /*0038*/ 	.byte	0x03, 0x50
        /*003a*/ 	.short	0x0000


	//----- nvinfo : EIATTR_MAXREG_COUNT
	.align		4
        /*003c*/ 	.byte	0x03, 0x1b
        /*003e*/ 	.short	0x00ff


	//----- nvinfo : EIATTR_NUM_BARRIERS
	.align		4
        /*0040*/ 	.byte	0x02, 0x4c
        /*0042*/ 	.byte	0x01
	.zero		1


	//----- nvinfo : EIATTR_MERCURY_ISA_VERSION
	.align		4
        /*0044*/ 	.byte	0x03, 0x5f
        /*0046*/ 	.short	0x0101


	//----- nvinfo : EIATTR_COOP_GROUP_MASK_REGIDS
	.align		4
        /*0048*/ 	.byte	0x04, 0x29
        /*004a*/ 	.short	(.L_2645 - .L_2644)


	//   ....[0]....
.L_2644:
        /*004c*/ 	.word	0xffffffff


	//   ....[1]....
        /*0050*/ 	.word	0xffffffff


	//   ....[2]....
        /*0054*/ 	.word	0xffffffff


	//   ....[3]....
        /*0058*/ 	.word	0xffffffff


	//   ....[4]....
        /*005c*/ 	.word	0xffffffff


	//   ....[5]....
        /*0060*/ 	.word	0xffffffff


	//   ....[6]....
        /*0064*/ 	.word	0xffffffff


	//   ....[7]....
        /*0068*/ 	.word	0xffffffff


	//   ....[8]....
        /*006c*/ 	.word	0xffffffff


	//   ....[9]....
        /*0070*/ 	.word	0x0500000a


	//   ....[10]....
        /*0074*/ 	.word	0x0500000a


	//   ....[11]....
        /*0078*/ 	.word	0x0500000a


	//   ....[12]....
        /*007c*/ 	.word	0x0500000a


	//   ....[13]....
        /*0080*/ 	.word	0x0500000a


	//----- nvinfo : EIATTR_COOP_GROUP_INSTR_OFFSETS
	.align		4
.L_2645:
        /*0084*/ 	.byte	0x04, 0x28
        /*0086*/ 	.short	(.L_2647 - .L_2646)


	//   ....[0]....
.L_2646:
        /*0088*/ 	.word	0x00000280


	//   ....[1]....
        /*008c*/ 	.word	0x00000290


	//   ....[2]....
        /*0090*/ 	.word	0x000002a0


	//   ....[3]....
        /*0094*/ 	.word	0x000002b0


	//   ....[4]....
        /*0098*/ 	.word	0x00000300


	//   ....[5]....
        /*009c*/ 	.word	0x00000320


	//   ....[6]....
        /*00a0*/ 	.word	0x00000340


	//   ....[7]....
        /*00a4*/ 	.word	0x00000360


	//   ....[8]....
        /*00a8*/ 	.word	0x00000380


	//   ....[9]....
        /*00ac*/ 	.word	0x00000450


	//   ....[10]....
        /*00b0*/ 	.word	0x000004c0


	//   ....[11]....
        /*00b4*/ 	.word	0x00000530


	//   ....[12]....
        /*00b8*/ 	.word	0x000005a0


	//   ....[13]....
        /*00bc*/ 	.word	0x00000610


	//----- nvinfo : EIATTR_VRC_CTA_INIT_COUNT
	.align		4
.L_2647:
        /*00c0*/ 	.byte	0x02, 0x4a
	.zero		1
	.zero		1


	//----- nvinfo : EIATTR_EXIT_INSTR_OFFSETS
	.align		4
        /*00c4*/ 	.byte	0x04, 0x1c
        /*00c6*/ 	.short	(.L_2649 - .L_2648)


	//   ....[0]....
.L_2648:
        /*00c8*/ 	.word	0x000003c0


	//   ....[1]....
        /*00cc*/ 	.word	0x00000400


	//----- nvinfo : EIATTR_CRS_STACK_SIZE
	.align		4
.L_2649:
        /*00d0*/ 	.byte	0x04, 0x1e
        /*00d2*/ 	.short	(.L_2651 - .L_2650)
.L_2650:
        /*00d4*/ 	.word	0x00000000


	//----- nvinfo : EIATTR_CBANK_PARAM_SIZE
	.align		4
.L_2651:
        /*00d8*/ 	.byte	0x03, 0x19
        /*00da*/ 	.short	0x0014


	//----- nvinfo : EIATTR_PARAM_CBANK
	.align		4
        /*00dc*/ 	.byte	0x04, 0x0a
        /*00de*/ 	.short	(.L_2653 - .L_2652)
	.align		4
.L_2652:
        /*00e0*/ 	.word	index@(.nv.constant0._Z7reduce6IiLj32ELb0EEvPT_S1_j)
        /*00e4*/ 	.short	0x0380
        /*00e6*/ 	.short	0x0014


	//----- nvinfo : EIATTR_SW_WAR
	.align		4
.L_2653:
        /*00e8*/ 	.byte	0x04, 0x36
        /*00ea*/ 	.short	(.L_2655 - .L_2654)
.L_2654:
        /*00ec*/ 	.word	0x00000008
.L_2655:


//--------------------- .nv.info._Z7reduce6IiLj64ELb0EEvPT_S1_j --------------------------
	.section	.nv.info._Z7reduce6IiLj64ELb0EEvPT_S1_j,"",@"SHT_CUDA_INFO"
	.sectionflags	@""
	.align	4


	//----- nvinfo : EIATTR_CUDA_API_VERSION
	.align		4
        /*0000*/ 	.byte	0x04, 0x37
        /*0002*/ 	.short	(.L_2657 - .L_2656)
.L_2656:
        /*0004*/ 	.word	0x00000082


	//----- nvinfo : EIATTR_KPARAM_INFO
	.align		4
.L_2657:
        /*0008*/ 	.byte	0x04, 0x17
        /*000a*/ 	.short	(.L_2659 - .L_2658)
.L_2658:
        /*000c*/ 	.word	0x00000000
        /*0010*/ 	.short	0x0002
        /*0012*/ 	.short	0x0010
        /*0014*/ 	.byte	0x00, 0xf0, 0x11, 0x00


	//----- nvinfo : EIATTR_KPARAM_INFO
	.align		4
.L_2659:
        /*0018*/ 	.byte	0x04, 0x17
        /*001a*/ 	.short	(.L_2661 - .L_2660)
.L_2660:
        /*001c*/ 	.word	0x00000000
        /*0020*/ 	.short	0x0001
        /*0022*/ 	.short	0x0008
        /*0024*/ 	.byte	0x00, 0xf5, 0x21, 0x00


	//----- nvinfo : EIATTR_KPARAM_INFO
	.align		4
.L_2661:
        /*0028*/ 	.byte	0x04, 0x17
        /*002a*/ 	.short	(.L_2663 - .L_2662)
.L_2662:
        /*002c*/ 	.word	0x00000000
        /*0030*/ 	.short	0x0000
        /*0032*/ 	.short	0x0000
        /*0034*/ 	.byte	0x00, 0xf5, 0x21, 0x00


	//----- nvinfo : EIATTR_SPARSE_MMA_MASK
	.align		4
.L_2663:
        /*0038*/ 	.byte	0x03, 0x50
        /*003a*/ 	.short	0x0000


	//----- nvinfo : EIATTR_MAXREG_COUNT
	.align		4
        /*003c*/ 	.byte	0x03, 0x1b
        /*003e*/ 	.short	0x00ff


	//----- nvinfo : EIATTR_NUM_BARRIERS
	.align		4
        /*0040*/ 	.byte	0x02, 0x4c
        /*0042*/ 	.byte	0x01
	.zero		1


	//----- nvinfo : EIATTR_MERCURY_ISA_VERSION
	.align		4
        /*0044*/ 	.byte	0x03, 0x5f
        /*0046*/ 	.short	0x0101


	//----- nvinfo : EIATTR_COOP_GROUP_MASK_REGIDS
	.align		4
        /*0048*/ 	.byte	0x04, 0x29
        /*004a*/ 	.short	(.L_2665 - .L_2664)


	//   ....[0]....
.L_2664:
        /*004c*/ 	.word	0xffffffff


	//   ....[1]....
        /*0050*/ 	.word	0xffffffff


	//   ....[2]....
        /*0054*/ 	.word	0xffffffff


	//   ....[3]....
        /*0058*/ 	.word	0xffffffff


	//   ....[4]....
        /*005c*/ 	.word	0xffffffff


	//   ....[5]....
        /*0060*/ 	.word	0xffffffff


	//   ....[6]....
        /*0064*/ 	.word	0xffffffff


	//   ....[7]....
        /*0068*/ 	.word	0xffffffff


	//   ....[8]....
        /*006c*/ 	.word	0xffffffff


	//   ....[9]....
        /*0070*/ 	.word	0x0500000a


	//   ....[10]....
        /*0074*/ 	.word	0x0500000a


	//   ....[11]....
        /*0078*/ 	.word	0x0500000a


	//   ....[12]....
        /*007c*/ 	.word	0x0500000a


	//   ....[13]....
        /*0080*/ 	.word	0x0500000a


	//----- nvinfo : EIATTR_COOP_GROUP_INSTR_OFFSETS
	.align		4
.L_2665:
        /*0084*/ 	.byte	0x04, 0x28
        /*0086*/ 	.short	(.L_2667 - .L_2666)


	//   ....[0]....
.L_2666:
        /*0088*/ 	.word	0x00000270


	//   ....[1]....
        /*008c*/ 	.word	0x00000280


	//   ....[2]....
        /*0090*/ 	.word	0x00000290


	//   ....[3]....
        /*0094*/ 	.word	0x000002a0


	//   ....[4]....
        /*0098*/ 	.word	0x00000320


	//   ....[5]....
        /*009c*/ 	.word	0x00000340


	//   ....[6]....
        /*00a0*/ 	.word	0x00000360


	//   ....[7]....
        /*00a4*/ 	.word	0x00000380


	//   ....[8]....
        /*00a8*/ 	.word	0x000003a0


	//   ....[9]....
        /*00ac*/ 	.word	0x00000470


	//   ....[10]....
        /*00b0*/ 	.word	0x000004e0


	//   ....[11]....
        /*00b4*/ 	.word	0x00000550


	//   ....[12]....
        /*00b8*/ 	.word	0x000005c0


	//   ....[13]....
        /*00bc*/ 	.word	0x00000630


	//----- nvinfo : EIATTR_VRC_CTA_INIT_COUNT
	.align		4
.L_2667:
        /*00c0*/ 	.byte	0x02, 0x4a
	.zero		1
	.zero		1


	//----- nvinfo : EIATTR_EXIT_INSTR_OFFSETS
	.align		4
        /*00c4*/ 	.byte	0x04, 0x1c
        /*00c6*/ 	.short	(.L_2669 - .L_2668)


	//   ....[0]....
.L_2668:
        /*00c8*/ 	.word	0x000003e0


	//   ....[1]....
        /*00cc*/ 	.word	0x00000420


	//----- nvinfo : EIATTR_CRS_STACK_SIZE
	.align		4
.L_2669:
        /*00d0*/ 	.byte	0x04, 0x1e
        /*00d2*/ 	.short	(.L_2671 - .L_2670)
.L_2670:
        /*00d4*/ 	.word	0x00000000


	//----- nvinfo : EIATTR_CBANK_PARAM_SIZE
	.align		4
.L_2671:
        /*00d8*/ 	.byte	0x03, 0x19
        /*00da*/ 	.short	0x0014


	//----- nvinfo : EIATTR_PARAM_CBANK
	.align		4
        /*00dc*/ 	.byte	0x04, 0x0a
        /*00de*/ 	.short	(.L_2673 - .L_2672)
	.align		4
.L_2672:
        /*00e0*/ 	.word	index@(.nv.constant0._Z7reduce6IiLj64ELb0EEvPT_S1_j)
        /*00e4*/ 	.short	0x0380
        /*00e6*/ 	.short	0x0014


	//----- nvinfo : EIATTR_SW_WAR
	.align		4
.L_2673:
        /*00e8*/ 	.byte	0x04, 0x36
        /*00ea*/ 	.short	(.L_2675 - .L_2674)
.L_2674:
        /*00ec*/ 	.word	0x00000008
.L_2675:


//--------------------- .nv.info._Z7reduce6IiLj128ELb0EEvPT_S1_j --------------------------
	.section	.nv.info._Z7reduce6IiLj128ELb0EEvPT_S1_j,"",@"SHT_CUDA_INFO"
	.sectionflags	@""
	.align	4


	//----- nvinfo : EIATTR_CUDA_API_VERSION
	.align		4
        /*0000*/ 	.byte	0x04, 0x37
        /*0002*/ 	.short	(.L_2677 - .L_2676)
.L_2676:
        /*0004*/ 	.word	0x00000082


	//----- nvinfo : EIATTR_KPARAM_INFO
	.align		4
.L_2677:
        /*0008*/ 	.byte	0x04, 0x17
        /*000a*/ 	.short	(.L_2679 - .L_2678)
.L_2678:
        /*000c*/ 	.word	0x00000000
        /*0010*/ 	.short	0x0002
        /*0012*/ 	.short	0x0010
        /*0014*/ 	.byte	0x00, 0xf0, 0x11, 0x00


	//----- nvinfo : EIATTR_KPARAM_INFO
	.align		4
.L_2679:
        /*0018*/ 	.byte	0x04, 0x17
        /*001a*/ 	.short	(.L_2681 - .L_2680)
.L_2680:
        /*001c*/ 	.word	0x00000000
        /*0020*/ 	.short	0x0001
        /*0022*/ 	.short	0x0008
        /*0024*/ 	.byte	0x00, 0xf5, 0x21, 0x00


	//----- nvinfo : EIATTR_KPARAM_INFO
	.align		4
.L_2681:
        /*0028*/ 	.byte	0x04, 0x17
        /*002a*/ 	.short	(.L_2683 - .L_2682)
.L_2682:
        /*002c*/ 	.word	0x00000000
        /*0030*/ 	.short	0x0000
        /*0032*/ 	.short	0x0000
        /*0034*/ 	.byte	0x00, 0xf5, 0x21, 0x00


	//----- nvinfo : EIATTR_SPARSE_MMA_MASK
	.align		4
.L_2683:
        /*0038*/ 	.byte	0x03, 0x50
        /*003a*/ 	.short	0x0000


	//----- nvinfo : EIATTR_MAXREG_COUNT
	.align		4
        /*003c*/ 	.byte	0x03, 0x1b
        /*003e*/ 	.short	0x00ff


	//----- nvinfo : EIATTR_NUM_BARRIERS
	.align		4
        /*0040*/ 	.byte	0x02, 0x4c
        /*0042*/ 	.byte	0x01
	.zero		1


	//----- nvinfo : EIATTR_MERCURY_ISA_VERSION
	.align		4
        /*0044*/ 	.byte	0x03, 0x5f
        /*0046*/ 	.short	0x0101


	//----- nvinfo : EIATTR_COOP_GROUP_MASK_REGIDS
	.align		4
        /*0048*/ 	.byte	0x04, 0x29
        /*004a*/ 	.short	(.L_2685 - .L_2684)


	//   ....[0]....
.L_2684:
        /*004c*/ 	.word	0xffffffff


	//   ....[1]....
        /*0050*/ 	.word	0xffffffff


	//   ....[2]....
        /*0054*/ 	.word	0xffffffff


	//   ....[3]....
        /*0058*/ 	.word	0xffffffff


	//   ....[4]....
        /*005c*/ 	.word	0xffffffff


	//   ....[5]....
        /*0060*/ 	.word	0xffffffff


	//   ....[6]....
        /*0064*/ 	.word	0xffffffff


	//   ....[7]....
        /*0068*/ 	.word	0xffffffff


	//   ....[8]....
        /*006c*/ 	.word	0xffffffff


	//   ....[9]....
        /*0070*/ 	.word	0x0500000a


	//   ....[10]....
        /*0074*/ 	.word	0x0500000a


	//   ....[11]....
        /*0078*/ 	.word	0x0500000a


	//   ....[12]....
        /*007c*/ 	.word	0x0500000a


	//   ....[13]....
        /*0080*/ 	.word	0x0500000a


	//----- nvinfo : EIATTR_COOP_GROUP_INSTR_OFFSETS
	.align		4
.L_2685:
        /*0084*/ 	.byte	0x04, 0x28
        /*0086*/ 	.short	(.L_2687 - .L_2686)


	//   ....[0]....
.L_2686:
        /*0088*/ 	.word	0x00000260


	//   ....[1]....
        /*008c*/ 	.word	0x00000270


	//   ....[2]....
        /*0090*/ 	.word	0x00000280


	//   ....[3]....
        /*0094*/ 	.word	0x000002f0


	//   ....[4]....
        /*0098*/ 	.word	0x00000360


	//   ....[5]....
        /*009c*/ 	.word	0x00000380


	//   ....[6]....
        /*00a0*/ 	.word	0x000003a0


	//   ....[7]....
        /*00a4*/ 	.word	0x000003c0


	//   ....[8]....
        /*00a8*/ 	.word	0x000003e0


	//   ....[9]....
        /*00ac*/ 	.word	0x000004b0


	//   ....[10]....
        /*00b0*/ 	.word	0x00000520


	//   ....[11]....
        /*00b4*/ 	.word	0x00000590


	//   ....[12]....
        /*00b8*/ 	.word	0x00000600


	//   ....[13]....
        /*00bc*/ 	.word	0x00000670


	//----- nvinfo : EIATTR_VRC_CTA_INIT_COUNT
	.align		4
.L_2687:
        /*00c0*/ 	.byte	0x02, 0x4a
	.zero		1
	.zero		1


	//----- nvinfo : EIATTR_EXIT_INSTR_OFFSETS
	.align		4
        /*00c4*/ 	.byte	0x04, 0x1c
        /*00c6*/ 	.short	(.L_2689 - .L_2688)


	//   ....[0]....
.L_2688:
        /*00c8*/ 	.word	0x00000420


	//   ....[1]....
        /*00cc*/ 	.word	0x00000460


	//----- nvinfo : EIATTR_CRS_STACK_SIZE
	.align		4
.L_2689:
        /*00d0*/ 	.byte	0x04, 0x1e
        /*00d2*/ 	.short	(.L_2691 - .L_2690)
.L_2690:
        /*00d4*/ 	.word	0x00000000


	//----- nvinfo : EIATTR_CBANK_PARAM_SIZE
	.align		4
.L_2691:
        /*00d8*/ 	.byte	0x03, 0x19
        /*00da*/ 	.short	0x0014


	//----- nvinfo : EIATTR_PARAM_CBANK
	.align		4
        /*00dc*/ 	.byte	0x04, 0x0a
        /*00de*/ 	.short	(.L_2693 - .L_2692)
	.align		4
.L_2692:
        /*00e0*/ 	.word	index@(.nv.constant0._Z7reduce6IiLj128ELb0EEvPT_S1_j)
        /*00e4*/ 	.short	0x0380
        /*00e6*/ 	.short	0x0014


	//----- nvinfo : EIATTR_SW_WAR
	.align		4
.L_2693:
        /*00e8*/ 	.byte	0x04, 0x36
        /*00ea*/ 	.short	(.L_2695 - .L_2694)
.L_2694:
        /*00ec*/ 	.word	0x00000008
.L_2695:


//--------------------- .nv.info._Z7reduce6IiLj256ELb0EEvPT_S1_j --------------------------
	.section	.nv.info._Z7reduce6IiLj256ELb0EEvPT_S1_j,"",@"SHT_CUDA_INFO"
	.sectionflags	@""
	.align	4


	//----- nvinfo : EIATTR_CUDA_API_VERSION
	.align		4
        /*0000*/ 	.byte	0x04, 0x37
        /*0002*/ 	.short	(.L_2697 - .L_2696)
.L_2696:
        /*0004*/ 	.word	0x00000082


	//----- nvinfo : EIATTR_KPARAM_INFO
	.align		4
.L_2697:
        /*0008*/ 	.byte	0x04, 0x17
        /*000a*/ 	.short	(.L_2699 - .L_2698)
.L_2698:
        /*000c*/ 	.word	0x00000000
        /*0010*/ 	.short	0x0002
        /*0012*/ 	.short	0x0010
        /*0014*/ 	.byte	0x00, 0xf0, 0x11, 0x00


	//----- nvinfo : EIATTR_KPARAM_INFO
	.align		4
.L_2699:
        /*0018*/ 	.byte	0x04, 0x17
        /*001a*/ 	.short	(.L_2701 - .L_2700)
.L_2700:
        /*001c*/ 	.word	0x00000000
        /*0020*/ 	.short	0x0001
        /*0022*/ 	.short	0x0008
        /*0024*/ 	.byte	0x00, 0xf5, 0x21, 0x00


	//----- nvinfo : EIATTR_KPARAM_INFO
	.align		4
.L_2701:
        /*0028*/ 	.byte	0x04, 0x17
        /*002a*/ 	.short	(.L_2703 - .L_2702)
.L_2702:
        /*002c*/ 	.word	0x00000000
        /*0030*/ 	.short	0x0000
        /*0032*/ 	.short	0x0000
        /*0034*/ 	.byte	0x00, 0xf5, 0x21, 0x00


	//----- nvinfo : EIATTR_SPARSE_MMA_MASK
	.align		4
.L_2703:
        /*0038*/ 	.byte	0x03, 0x50
        /*003a*/ 	.short	0x0000


	//----- nvinfo : EIATTR_MAXREG_COUNT
	.align		4
        /*003c*/ 	.byte	0x03, 0x1b
        /*003e*/ 	.short	0x00ff


	//----- nvinfo : EIATTR_NUM_BARRIERS
	.align		4
        /*0040*/ 	.byte	0x02, 0x4c
        /*0042*/ 	.byte	0x01
	.zero		1


	//----- nvinfo : EIATTR_MERCURY_ISA_VERSION
	.align		4
        /*0044*/ 	.byte	0x03, 0x5f
        /*0046*/ 	.short	0x0101


	//----- nvinfo : EIATTR_COOP_GROUP_MASK_REGIDS
	.align		4
        /*0048*/ 	.byte	0x04, 0x29
        /*004a*/ 	.short	(.L_2705 - .L_2704)


	//   ....[0]....
.L_2704:
        /*004c*/ 	.word	0xffffffff


	//   ....[1]....
        /*0050*/ 	.word	0xffffffff


	//   ....[2]....
        /*0054*/ 	.word	0xffffffff


	//   ....[3]....
        /*0058*/ 	.word	0xffffffff


	//   ....[4]....
        /*005c*/ 	.word	0xffffffff


	//   ....[5]....
        /*0060*/ 	.word	0xffffffff


	//   ....[6]....
        /*0064*/ 	.word	0xffffffff


	//   ....[7]....
        /*0068*/ 	.word	0xffffffff


	//   ....[8]....
        /*006c*/ 	.word	0xffffffff


	//   ....[9]....
        /*0070*/ 	.word	0x0500000a


	//   ....[10]....
        /*0074*/ 	.word	0x0500000a


	//   ....[11]....
        /*0078*/ 	.word	0x0500000a


	//   ....[12]....
        /*007c*/ 	.word	0x0500000a


	//   ....[13]....
        /*0080*/ 	.word	0x0500000a


	//----- nvinfo : EIATTR_COOP_GROUP_INSTR_OFFSETS
	.align		4
.L_2705:
        /*0084*/ 	.byte	0x04, 0x28
        /*0086*/ 	.short	(.L_2707 - .L_2706)


	//   ....[0]....
.L_2706:
        /*0088*/ 	.word	0x00000270


	//   ....[1]....
        /*008c*/ 	.word	0x00000280


	//   ....[2]....
        /*0090*/ 	.word	0x000002c0


	//   ....[3]....
        /*0094*/ 	.word	0x00000330


	//   ....[4]....
        /*0098*/ 	.word	0x000003a0


	//   ....[5]....
        /*009c*/ 	.word	0x000003c0


	//   ....[6]....
        /*00a0*/ 	.word	0x000003e0


	//   ....[7]....
        /*00a4*/ 	.word	0x00000400


	//   ....[8]....
        /*00a8*/ 	.word	0x00000420


	//   ....[9]....
        /*00ac*/ 	.word	0x000004f0


	//   ....[10]....
        /*00b0*/ 	.word	0x00000560


	//   ....[11]....
        /*00b4*/ 	.word	0x000005d0


	//   ....[12]....
        /*00b8*/ 	.word	0x00000640


	//   ....[13]....
        /*00bc*/ 	.word	0x000006b0


	//----- nvinfo : EIATTR_VRC_CTA_INIT_COUNT
	.align		4
.L_2707:
        /*00c0*/ 	.byte	0x02, 0x4a
	.zero		1
	.zero		1


	//----- nvinfo : EIATTR_EXIT_INSTR_OFFSETS
	.align		4
        /*00c4*/ 	.byte	0x04, 0x1c
        /*00c6*/ 	.short	(.L_2709 - .L_2708)


	//   ....[0]....
.L_2708:
        /*00c8*/ 	.word	0x00000460


	//   ....[1]....
        /*00cc*/ 	.word	0x000004a0


	//----- nvinfo : EIATTR_CRS_STACK_SIZE
	.align		4
.L_2709:
        /*00d0*/ 	.byte	0x04, 0x1e
        /*00d2*/ 	.short	(.L_2711 - .L_2710)
.L_2710:
        /*00d4*/ 	.word	0x00000000


	//----- nvinfo : EIATTR_CBANK_PARAM_SIZE
	.align		4
.L_2711:
        /*00d8*/ 	.byte	0x03, 0x19
        /*00da*/ 	.short	0x0014


	//----- nvinfo : EIATTR_PARAM_CBANK
	.align		4
        /*00dc*/ 	.byte	0x04, 0x0a
        /*00de*/ 	.short	(.L_2713 - .L_2712)
	.align		4
.L_2712:
        /*00e0*/ 	.word	index@(.nv.constant0._Z7reduce6IiLj256ELb0EEvPT_S1_j)
        /*00e4*/ 	.short	0x0380
        /*00e6*/ 	.short	0x0014


	//----- nvinfo : EIATTR_SW_WAR
	.align		4
.L_2713:
        /*00e8*/ 	.byte	0x04, 0x36
        /*00ea*/ 	.short	(.L_2715 - .L_2714)
.L_2714:
        /*00ec*/ 	.word	0x00000008
.L_2715:


//--------------------- .nv.info._Z7reduce6IiLj512ELb0EEvPT_S1_j --------------------------
	.section	.nv.info._Z7reduce6IiLj512ELb0EEvPT_S1_j,"",@"SHT_CUDA_INFO"
	.sectionflags	@""
	.align	4


	//----- nvinfo : EIATTR_CUDA_API_VERSION
	.align		4
        /*0000*/ 	.byte	0x04, 0x37
        /*0002*/ 	.short	(.L_2717 - .L_2716)
.L_2716:
        /*0004*/ 	.word	0x00000082


	//----- nvinfo : EIATTR_KPARAM_INFO
	.align		4
.L_2717:
        /*0008*/ 	.byte	0x04, 0x17
        /*000a*/ 	.short	(.L_2719 - .L_2718)
.L_2718:
        /*000c*/ 	.word	0x00000000
        /*0010*/ 	.short	0x0002
        /*0012*/ 	.short	0x0010
        /*0014*/ 	.byte	0x00, 0xf0, 0x11, 0x00


	//----- nvinfo : EIATTR_KPARAM_INFO
	.align		4
.L_2719:
        /*0018*/ 	.byte	0x04, 0x17
        /*001a*/ 	.short	(.L_2721 - .L_2720)
.L_2720:
        /*001c*/ 	.word	0x00000000
        /*0020*/ 	.short	0x0001
        /*0022*/ 	.short	0x0008
        /*0024*/ 	.byte	0x00, 0xf5, 0x21, 0x00


	//----- nvinfo : EIATTR_KPARAM_INFO
	.align		4
.L_2721:
        /*0028*/ 	.byte	0x04, 0x17
        /*002a*/ 	.short	(.L_2723 - .L_2722)
.L_2722:
        /*002c*/ 	.word	0x00000000
        /*0030*/ 	.short	0x0000
        /*0032*/ 	.short	0x0000
        /*0034*/ 	.byte	0x00, 0xf5, 0x21, 0x00


	//----- nvinfo : EIATTR_SPARSE_MMA_MASK
	.align		4
.L_2723:
        /*0038*/ 	.byte	0x03, 0x50
        /*003a*/ 	.short	0x0000


	//----- nvinfo : EIATTR_MAXREG_COUNT
	.align		4
        /*003c*/ 	.byte	0x03, 0x1b
        /*003e*/ 	.short	0x00ff


	//----- nvinfo : EIATTR_NUM_BARRIERS
	.align		4
        /*0040*/ 	.byte	0x02, 0x4c
        /*0042*/ 	.byte	0x01
	.zero		1


	//----- nvinfo : EIATTR_MERCURY_ISA_VERSION
	.align		4
        /*0044*/ 	.byte	0x03, 0x5f
        /*0046*/ 	.short	0x0101


	//----- nvinfo : EIATTR_COOP_GROUP_MASK_REGIDS
	.align		4
        /*0048*/ 	.byte	0x04, 0x29
        /*004a*/ 	.short	(.L_2725 - .L_2724)


	//   ....[0]....
.L_2724:
        /*004c*/ 	.word	0xffffffff


	//   ....[1]....
        /*0050*/ 	.word	0xffffffff


	//   ....[2]....
        /*0054*/ 	.word	0xffffffff


	//   ....[3]....
        /*0058*/ 	.word	0xffffffff


	//   ....[4]....
        /*005c*/ 	.word	0xffffffff


	//   ....[5]....
        /*0060*/ 	.word	0xffffffff


	//   ....[6]....
        /*0064*/ 	.word	0xffffffff


	//   ....[7]....
        /*0068*/ 	.word	0xffffffff


	//   ....[8]....
        /*006c*/ 	.word	0xffffffff


	//   ....[9]....
        /*0070*/ 	.word	0x0500000a


	//   ....[10]....
        /*0074*/ 	.word	0x0500000a


	//   ....[11]....
        /*0078*/ 	.word	0x0500000a


	//   ....[12]....
        /*007c*/ 	.word	0x0500000a


	//   ....[13]....
        /*0080*/ 	.word	0x0500000a


	//----- nvinfo : EIATTR_COOP_GROUP_INSTR_OFFSETS
	.align		4
.L_2725:
        /*0084*/ 	.byte	0x04, 0x28
        /*0086*/ 	.short	(.L_2727 - .L_2726)


	//   ....[0]....
.L_2726:
        /*0088*/ 	.word	0x00000270


	//   ....[1]....
        /*008c*/ 	.word	0x000002c0


	//   ....[2]....
        /*0090*/ 	.word	0x00000310


	//   ....[3]....
        /*0094*/ 	.word	0x00000380


	//   ....[4]....
        /*0098*/ 	.word	0x000003f0


	//   ....[5]....
        /*009c*/ 	.word	0x00000410


	//   ....[6]....
        /*00a0*/ 	.word	0x00000430


	//   ....[7]....
        /*00a4*/ 	.word	0x00000450


	//   ....[8]....
        /*00a8*/ 	.word	0x00000470


	//   ....[9]....
        /*00ac*/ 	.word	0x00000540


	//   ....[10]....
        /*00b0*/ 	.word	0x000005b0


	//   ....[11]....
        /*00b4*/ 	.word	0x00000620


	//   ....[12]....
        /*00b8*/ 	.word	0x00000690


	//   ....[13]....
        /*00bc*/ 	.word	0x00000700


	//----- nvinfo : EIATTR_VRC_CTA_INIT_COUNT
	.align		4
.L_2727:
        /*00c0*/ 	.byte	0x02, 0x4a
	.zero		1
	.zero		1


	//----- nvinfo : EIATTR_EXIT_INSTR_OFFSETS
	.align		4
        /*00c4*/ 	.byte	0x04, 0x1c
        /*00c6*/ 	.short	(.L_2729 - .L_2728)


	//   ....[0]....
.L_2728:
        /*00c8*/ 	.word	0x000004b0


	//   ....[1]....
        /*00cc*/ 	.word	0x000004f0


	//----- nvinfo : EIATTR_CRS_STACK_SIZE
	.align		4
.L_2729:
        /*00d0*/ 	.byte	0x04, 0x1e
        /*00d2*/ 	.short	(.L_2731 - .L_2730)
.L_2730:
        /*00d4*/ 	.word	0x00000000


	//----- nvinfo : EIATTR_CBANK_PARAM_SIZE
	.align		4
.L_2731:
        /*00d8*/ 	.byte	0x03, 0x19
        /*00da*/ 	.short	0x0014


	//----- nvinfo : EIATTR_PARAM_CBANK
	.align		4
        /*00dc*/ 	.byte	0x04, 0x0a
        /*00de*/ 	.short	(.L_2733 - .L_2732)
	.align		4
.L_2732:
        /*00e0*/ 	.word	index@(.nv.constant0._Z7reduce6IiLj512ELb0EEvPT_S1_j)
        /*00e4*/ 	.short	0x0380
        /*00e6*/ 	.short	0x0014


	//----- nvinfo : EIATTR_SW_WAR
	.align		4
.L_2733:
        /*00e8*/ 	.byte	0x04, 0x36
        /*00ea*/ 	.short	(.L_2735 - .L_2734)
.L_2734:
        /*00ec*/ 	.word	0x00000008
.L_2735:


//--------------------- .nv.info._Z7reduce6IiLj1ELb1EEvPT_S1_j --------------------------
	.section	.nv.info._Z7reduce6IiLj1ELb1EEvPT_S1_j,"",@"SHT_CUDA_INFO"
	.sectionflags	@""
	.align	4


	//----- nvinfo : EIATTR_CUDA_API_VERSION
	.align		4
        /*0000*/ 	.byte	0x04, 0x37
        /*0002*/ 	.short	(.L_2737 - .L_2736)
.L_2736:
        /*0004*/ 	.word	0x00000082


	//----- nvinfo : EIATTR_KPARAM_INFO
	.align		4
.L_2737:
        /*0008*/ 	.byte	0x04, 0x17
        /*000a*/ 	.short	(.L_2739 - .L_2738)
.L_2738:
        /*000c*/ 	.word	0x00000000
        /*0010*/ 	.short	0x0002
        /*0012*/ 	.short	0x0010
        /*0014*/ 	.byte	0x00, 0xf0, 0x11, 0x00


	//----- nvinfo : EIATTR_KPARAM_INFO
	.align		4
.L_2739:
        /*0018*/ 	.byte	0x04, 0x17
        /*001a*/ 	.short	(.L_2741 - .L_2740)
.L_2740:
        /*001c*/ 	.word	0x00000000
        /*0020*/ 	.short	0x0001
        /*0022*/ 	.short	0x0008
        /*0024*/ 	.byte	0x00, 0xf5, 0x21, 0x00


	//----- nvinfo : EIATTR_KPARAM_INFO
	.align		4
.L_2741:
        /*0028*/ 	.byte	0x04, 0x17
        /*002a*/ 	.short	(.L_2743 - .L_2742)
.L_2742:
        /*002c*/ 	.word	0x00000000
        /*0030*/ 	.short	0x0000
        /*0032*/ 	.short	0x0000
        /*0034*/ 	.byte	0x00, 0xf5, 0x21, 0x00


	//----- nvinfo : EIATTR_SPARSE_MMA_MASK
	.align		4
.L_2743:
        /*0038*/ 	.byte	0x03, 0x50
        /*003a*/ 	.short	0x0000


	//----- nvinfo : EIATTR_MAXREG_COUNT
	.align		4
        /*003c*/ 	.byte	0x03, 0x1b
        /*003e*/ 	.short	0x00ff


	//----- nvinfo : EIATTR_NUM_BARRIERS
	.align		4
        /*0040*/ 	.byte	0x02, 0x4c
        /*0042*/ 	.byte	0x01
	.zero		1


	//----- nvinfo : EIATTR_MERCURY_ISA_VERSION
	.align		4
        /*0044*/ 	.byte	0x03, 0x5f
        /*0046*/ 	.short	0x0101


	//----- nvinfo : EIATTR_COOP_GROUP_MASK_REGIDS
	.align		4
        /*0048*/ 	.byte	0x04, 0x29
        /*004a*/ 	.short	(.L_2745 - .L_2744)


	//   ....[0]....
.L_2744:
        /*004c*/ 	.word	0xffffffff


	//   ....[1]....
        /*0050*/ 	.word	0xffffffff


	//   ....[2]....
        /*0054*/ 	.word	0xffffffff


	//   ....[3]....
        /*0058*/ 	.word	0xffffffff


	//   ....[4]....
        /*005c*/ 	.word	0xffffffff


	//   ....[5]....
        /*0060*/ 	.word	0xffffffff


	//   ....[6]....
        /*0064*/ 	.word	0xffffffff


	//   ....[7]....
        /*0068*/ 	.word	0xffffffff


	//   ....[8]....
        /*006c*/ 	.word	0xffffffff


	//   ....[9]....
        /*0070*/ 	.word	0x0500000a


	//   ....[10]....
        /*0074*/ 	.word	0x0500000a


	//   ....[11]....
        /*0078*/ 	.word	0x0500000a


	//   ....[12]....
        /*007c*/ 	.word	0x0500000a


	//   ....[13]....
        /*0080*/ 	.word	0x0500000a


	//----- nvinfo : EIATTR_COOP_GROUP_INSTR_OFFSETS
	.align		4
.L_2745:
        /*0084*/ 	.byte	0x04, 0x28
        /*0086*/ 	.short	(.L_2747 - .L_2746)


	//   ....[0]....
.L_2746:
        /*0088*/ 	.word	0x00000220


	//   ....[1]....
        /*008c*/ 	.word	0x00000230


	//   ....[2]....
        /*0090*/ 	.word	0x00000240


	//   ....[3]....
        /*0094*/ 	.word	0x00000250


	//   ....[4]....
        /*0098*/ 	.word	0x000002a0


	//   ....[5]....
        /*009c*/ 	.word	0x000002c0


	//   ....[6]....
        /*00a0*/ 	.word	0x000002e0


	//   ....[7]....
        /*00a4*/ 	.word	0x00000300


	//   ....[8]....
        /*00a8*/ 	.word	0x00000320


	//   ....[9]....
        /*00ac*/ 	.word	0x000003f0


	//   ....[10]....
        /*00b0*/ 	.word	0x00000460


	//   ....[11]....
        /*00b4*/ 	.word	0x000004d0


	//   ....[12]....
        /*00b8*/ 	.word	0x00000540


	//   ....[13]....
        /*00bc*/ 	.word	0x000005b0


	//----- nvinfo : EIATTR_VRC_CTA_INIT_COUNT
	.align		4
.L_2747:
        /*00c0*/ 	.byte	0x02, 0x4a
	.zero		1
	.zero		1


	//----- nvinfo : EIATTR_EXIT_INSTR_OFFSETS
	.align		4
        /*00c4*/ 	.byte	0x04, 0x1c
        /*00c6*/ 	.short	(.L_2749 - .L_2748)


	//   ....[0]....
.L_2748:
        /*00c8*/ 	.word	0x00000360


	//   ....[1]....
        /*00cc*/ 	.word	0x000003a0


	//----- nvinfo : EIATTR_CRS_STACK_SIZE
	.align		4
.L_2749:
        /*00d0*/ 	.byte	0x04, 0x1e
        /*00d2*/ 	.short	(.L_2751 - .L_2750)
.L_2750:
        /*00d4*/ 	.word	0x00000000


	//----- nvinfo : EIATTR_CBANK_PARAM_SIZE
	.align		4
.L_2751:
        /*00d8*/ 	.byte	0x03, 0x19
        /*00da*/ 	.short	0x0014


	//----- nvinfo : EIATTR_PARAM_CBANK
	.align		4
        /*00dc*/ 	.byte	0x04, 0x0a
        /*00de*/ 	.short	(.L_2753 - .L_2752)
	.align		4
.L_2752:
        /*00e0*/ 	.word	index@(.nv.constant0._Z7reduce6IiLj1ELb1EEvPT_S1_j)
        /*00e4*/ 	.short	0x0380
        /*00e6*/ 	.short	0x0014


	//----- nvinfo : EIATTR_SW_WAR
	.align		4
.L_2753:
        /*00e8*/ 	.byte	0x04, 0x36
        /*00ea*/ 	.short	(.L_2755 - .L_2754)
.L_2754:
        /*00ec*/ 	.word	0x00000008
.L_2755:


//--------------------- .nv.info._Z7reduce6IiLj2ELb1EEvPT_S1_j --------------------------
	.section	.nv.info._Z7reduce6IiLj2ELb1EEvPT_S1_j,"",@"SHT_CUDA_INFO"
	.sectionflags	@""
	.align	4


	//----- nvinfo : EIATTR_CUDA_API_VERSION
	.align		4
        /*0000*/ 	.byte	0x04, 0x37
        /*0002*/ 	.short	(.L_2757 - .L_2756)
.L_2756:
        /*0004*/ 	.word	0x00000082


	//----- nvinfo : EIATTR_KPARAM_INFO
	.align		4
.L_2757:
        /*0008*/ 	.byte	0x04, 0x17
        /*000a*/ 	.short	(.L_2759 - .L_2758)
.L_2758:
        /*000c*/ 	.word	0x00000000
        /*0010*/ 	.short	0x0002
        /*0012*/ 	.short	0x0010
        /*0014*/ 	.byte	0x00, 0xf0, 0x11, 0x00


	//----- nvinfo : EIATTR_KPARAM_INFO
	.align		4
.L_2759:
        /*0018*/ 	.byte	0x04, 0x17
        /*001a*/ 	.short	(.L_2761 - .L_2760)
.L_2760:
        /*001c*/ 	.word	0x00000000
        /*0020*/ 	.short	0x0001
        /*0022*/ 	.short	0x0008
        /*0024*/ 	.byte	0x00, 0xf5, 0x21, 0x00


	//----- nvinfo : EIATTR_KPARAM_INFO
	.align		4
.L_2761:
        /*0028*/ 	.byte	0x04, 0x17
        /*002a*/ 	.short	(.L_2763 - .L_2762)
.L_2762:
        /*002c*/ 	.word	0x00000000
        /*0030*/ 	.short	0x0000
        /*0032*/ 	.short	0x0000
        /*0034*/ 	.byte	0x00, 0xf5, 0x21, 0x00


	//----- nvinfo : EIATTR_SPARSE_MMA_MASK
	.align		4
.L_2763:
        /*0038*/ 	.byte	0x03, 0x50
        /*003a*/ 	.short	0x0000


	//----- nvinfo : EIATTR_MAXREG_COUNT
	.align		4
        /*003c*/ 	.byte	0x03, 0x1b
        /*003e*/ 	.short	0x00ff


	//----- nvinfo : EIATTR_NUM_BARRIERS
	.align		4
        /*0040*/ 	.byte	0x02, 0x4c
        /*0042*/ 	.byte	0x01
	.zero		1


	//----- nvinfo : EIATTR_MERCURY_ISA_VERSION
	.align		4
        /*0044*/ 	.byte	0x03, 0x5f
        /*0046*/ 	.short	0x0101


	//----- nvinfo : EIATTR_COOP_GROUP_MASK_REGIDS
	.align		4
        /*0048*/ 	.byte	0x04, 0x29
        /*004a*/ 	.short	(.L_2765 - .L_2764)


	//   ....[0]....
.L_2764:
        /*004c*/ 	.word	0xffffffff


	//   ....[1]....
        /*0050*/ 	.word	0xffffffff


	//   ....[2]....
        /*0054*/ 	.word	0xffffffff


	//   ....[3]....
        /*0058*/ 	.word	0xffffffff


	//   ....[4]....
        /*005c*/ 	.word	0xffffffff


	//   ....[5]....
        /*0060*/ 	.word	0xffffffff


	//   ....[6]....
        /*0064*/ 	.word	0xffffffff


	//   ....[7]....
        /*0068*/ 	.word	0xffffffff


	//   ....[8]....
        /*006c*/ 	.word	0xffffffff


	//   ....[9]....
        /*0070*/ 	.word	0x0500000a


	//   ....[10]....
        /*0074*/ 	.word	0x0500000a


	//   ....[11]....
        /*0078*/ 	.word	0x0500000a


	//   ....[12]....
        /*007c*/ 	.word	0x0500000a


	//   ....[13]....
        /*0080*/ 	.word	0x0500000a


	//----- nvinfo : EIATTR_COOP_GROUP_INSTR_OFFSETS
	.align		4
.L_2765:
        /*0084*/ 	.byte	0x04, 0x28
        /*0086*/ 	.short	(.L_2767 - .L_2766)


	//   ....[0]....
.L_2766:
        /*0088*/ 	.word	0x00000250


	//   ....[1]....
        /*008c*/ 	.word	0x00000260


	//   ....[2]....
        /*0090*/ 	.word	0x00000270


	//   ....[3]....
        /*0094*/ 	.word	0x00000280


	//   ....[4]....
        /*0098*/ 	.word	0x000002d0


	//   ....[5]....
        /*009c*/ 	.word	0x000002f0


	//   ....[6]....
        /*00a0*/ 	.word	0x00000310


	//   ....[7]....
        /*00a4*/ 	.word	0x00000330


	//   ....[8]....
        /*00a8*/ 	.word	0x00000350


	//   ....[9]....
        /*00ac*/ 	.word	0x00000420


	//   ....[10]....
        /*00b0*/ 	.word	0x00000490


	//   ....[11]....
        /*00b4*/ 	.word	0x00000500


	//   ....[12]....
        /*00b8*/ 	.word	0x00000570


	//   ....[13]....
        /*00bc*/ 	.word	0x000005e0


	//----- nvinfo : EIATTR_VRC_CTA_INIT_COUNT
	.align		4
.L_2767:
        /*00c0*/ 	.byte	0x02, 0x4a
	.zero		1
	.zero		1


	//----- nvinfo : EIATTR_EXIT_INSTR_OFFSETS
	.align		4
        /*00c4*/ 	.byte	0x04, 0x1c
        /*00c6*/ 	.short	(.L_2769 - .L_2768)


	//   ....[0]....
.L_2768:
        /*00c8*/ 	.word	0x00000390


	//   ....[1]....
        /*00cc*/ 	.word	0x000003d0


	//----- nvinfo : EIATTR_CRS_STACK_SIZE
	.align		4
.L_2769:
        /*00d0*/ 	.byte	0x04, 0x1e
        /*00d2*/ 	.short	(.L_2771 - .L_2770)
.L_2770:
        /*00d4*/ 	.word	0x00000000


	//----- nvinfo : EIATTR_CBANK_PARAM_SIZE
	.align		4
.L_2771:
        /*00d8*/ 	.byte	0x03, 0x19
        /*00da*/ 	.short	0x0014


	//----- nvinfo : EIATTR_PARAM_CBANK
	.align		4
        /*00dc*/ 	.byte	0x04, 0x0a
        /*00de*/ 	.short	(.L_2773 - .L_2772)
	.align		4
.L_2772:
        /*00e0*/ 	.word	index@(.nv.constant0._Z7reduce6IiLj2ELb1EEvPT_S1_j)
        /*00e4*/ 	.short	0x0380
        /*00e6*/ 	.short	0x0014


	//----- nvinfo : EIATTR_SW_WAR
	.align		4
.L_2773:
        /*00e8*/ 	.byte	0x04, 0x36
        /*00ea*/ 	.short	(.L_2775 - .L_2774)
.L_2774:
        /*00ec*/ 	.word	0x00000008
.L_2775:


//--------------------- .nv.info._Z7reduce6IiLj4ELb1EEvPT_S1_j --------------------------
	.section	.nv.info._Z7reduce6IiLj4ELb1EEvPT_S1_j,"",@"SHT_CUDA_INFO"
	.sectionflags	@""
	.align	4


	//----- nvinfo : EIATTR_CUDA_API_VERSION
	.align		4
        /*0000*/ 	.byte	0x04, 0x37
        /*0002*/ 	.short	(.L_2777 - .L_2776)
.L_2776:
        /*0004*/ 	.word	0x00000082


	//----- nvinfo : EIATTR_KPARAM_INFO
	.align		4
.L_2777:
        /*0008*/ 	.byte	0x04, 0x17
        /*000a*/ 	.short	(.L_2779 - .L_2778)
.L_2778:
        /*000c*/ 	.word	0x00000000
        /*0010*/ 	.short	0x0002
        /*0012*/ 	.short	0x0010
        /*0014*/ 	.byte	0x00, 0xf0, 0x11, 0x00


	//----- nvinfo : EIATTR_KPARAM_INFO
	.align		4
.L_2779:
        /*0018*/ 	.byte	0x04, 0x17
        /*001a*/ 	.short	(.L_2781 - .L_2780)
.L_2780:
        /*001c*/ 	.word	0x00000000
        /*0020*/ 	.short	0x0001
        /*0022*/ 	.short	0x0008
        /*0024*/ 	.byte	0x00, 0xf5, 0x21, 0x00


	//----- nvinfo : EIATTR_KPARAM_INFO
	.align		4
.L_2781:
        /*0028*/ 	.byte	0x04, 0x17
        /*002a*/ 	.short	(.L_2783 - .L_2782)
.L_2782:
        /*002c*/ 	.word	0x00000000
        /*0030*/ 	.short	0x0000
        /*0032*/ 	.short	0x0000
        /*0034*/ 	.byte	0x00, 0xf5, 0x21, 0x00


	//----- nvinfo : EIATTR_SPARSE_MMA_MASK
	.align		4
.L_2783:
        /*0038*/ 	.byte	0x03, 0x50
        /*003a*/ 	.short	0x0000


	//----- nvinfo : EIATTR_MAXREG_COUNT
	.align		4
        /*003c*/ 	.byte	0x03, 0x1b
        /*003e*/ 	.short	0x00ff


	//----- nvinfo : EIATTR_NUM_BARRIERS
	.align		4
        /*0040*/ 	.byte	0x02, 0x4c
        /*0042*/ 	.byte	0x01
	.zero		1


	//----- nvinfo : EIATTR_MERCURY_ISA_VERSION
	.align		4
        /*0044*/ 	.byte	0x03, 0x5f
        /*0046*/ 	.short	0x0101


	//----- nvinfo : EIATTR_COOP_GROUP_MASK_REGIDS
	.align		4
        /*0048*/ 	.byte	0x04, 0x29
        /*004a*/ 	.short	(.L_2785 - .L_2784)


	//   ....[0]....
.L_2784:
        /*004c*/ 	.word	0xffffffff


	//   ....[1]....
        /*0050*/ 	.word	0xffffffff


	//   ....[2]....
        /*0054*/ 	.word	0xffffffff


	//   ....[3]....
        /*0058*/ 	.word	0xffffffff


	//   ....[4]....
        /*005c*/ 	.word	0xffffffff


	//   ....[5]....
        /*0060*/ 	.word	0xffffffff


	//   ....[6]....
        /*0064*/ 	.word	0xffffffff


	//   ....[7]....
        /*0068*/ 	.word	0xffffffff


	//   ....[8]....
        /*006c*/ 	.word	0xffffffff


	//   ....[9]....
        /*0070*/ 	.word	0x0500000a


	//   ....[10]....
        /*0074*/ 	.word	0x0500000a


	//   ....[11]....
        /*0078*/ 	.word	0x0500000a


	//   ....[12]....
        /*007c*/ 	.word	0x0500000a


	//   ....[13]....
        /*0080*/ 	.word	0x0500000a


	//----- nvinfo : EIATTR_COOP_GROUP_INSTR_OFFSETS
	.align		4
.L_2785:
        /*0084*/ 	.byte	0x04, 0x28
        /*0086*/ 	.short	(.L_2787 - .L_2786)


	//   ....[0]....
.L_2786:
        /*0088*/ 	.word	0x00000250


	//   ....[1]....
        /*008c*/ 	.word	0x00000260


	//   ....[2]....
        /*0090*/ 	.word	0x00000270


	//   ....[3]....
        /*0094*/ 	.word	0x00000280


	//   ....[4]....
        /*0098*/ 	.word	0x000002d0


	//   ....[5]....
        /*009c*/ 	.word	0x000002f0


	//   ....[6]....
        /*00a0*/ 	.word	0x00000310


	//   ....[7]....
        /*00a4*/ 	.word	0x00000330


	//   ....[8]....
        /*00a8*/ 	.word	0x00000350


	//   ....[9]....
        /*00ac*/ 	.word	0x00000420


	//   ....[10]....
        /*00b0*/ 	.word	0x00000490


	//   ....[11]....
        /*00b4*/ 	.word	0x00000500


	//   ....[12]....
        /*00b8*/ 	.word	0x00000570


	//   ....[13]....
        /*00bc*/ 	.word	0x000005e0


	//----- nvinfo : EIATTR_VRC_CTA_INIT_COUNT
	.align		4
.L_2787:
        /*00c0*/ 	.byte	0x02, 0x4a
	.zero		1
	.zero		1


	//----- nvinfo : EIATTR_EXIT_INSTR_OFFSETS
	.align		4
        /*00c4*/ 	.byte	0x04, 0x1c
        /*00c6*/ 	.short	(.L_2789 - .L_2788)


	//   ....[0]....
.L_2788:
        /*00c8*/ 	.word	0x00000390


	//   ....[1]....
        /*00cc*/ 	.word	0x000003d0


	//----- nvinfo : EIATTR_CRS_STACK_SIZE
	.align		4
.L_2789:
        /*00d0*/ 	.byte	0x04, 0x1e
        /*00d2*/ 	.short	(.L_2791 - .L_2790)
.L_2790:
        /*00d4*/ 	.word	0x00000000


	//----- nvinfo : EIATTR_CBANK_PARAM_SIZE
	.align		4
.L_2791:
        /*00d8*/ 	.byte	0x03, 0x19
        /*00da*/ 	.short	0x0014


	//----- nvinfo : EIATTR_PARAM_CBANK
	.align		4
        /*00dc*/ 	.byte	0x04, 0x0a
        /*00de*/ 	.short	(.L_2793 - .L_2792)
	.align		4
.L_2792:
        /*00e0*/ 	.word	index@(.nv.constant0._Z7reduce6IiLj4ELb1EEvPT_S1_j)
        /*00e4*/ 	.short	0x0380
        /*00e6*/ 	.short	0x0014


	//----- nvinfo : EIATTR_SW_WAR
	.align		4
.L_2793:
        /*00e8*/ 	.byte	0x04, 0x36
        /*00ea*/ 	.short	(.L_2795 - .L_2794)
.L_2794:
        /*00ec*/ 	.word	0x00000008
.L_2795:


//--------------------- .nv.info._Z7reduce6IiLj8ELb1EEvPT_S1_j --------------------------
	.section	.nv.info._Z7reduce6IiLj8ELb1EEvPT_S1_j,"",@"SHT_CUDA_INFO"
	.sectionflags	@""
	.align	4


	//----- nvinfo : EIATTR_CUDA_API_VERSION
	.align		4
        /*0000*/ 	.byte	0x04, 0x37
        /*0002*/ 	.short	(.L_2797 - .L_2796)
.L_2796:
        /*0004*/ 	.word	0x00000082


	//----- nvinfo : EIATTR_KPARAM_INFO
	.align		4
.L_2797:
        /*0008*/ 	.byte	0x04, 0x17
        /*000a*/ 	.short	(.L_2799 - .L_2798)
.L_2798:
        /*000c*/ 	.word	0x00000000
        /*0010*/ 	.short	0x0002
        /*0012*/ 	.short	0x0010
        /*0014*/ 	.byte	0x00, 0xf0, 0x11, 0x00


	//----- nvinfo : EIATTR_KPARAM_INFO
	.align		4
.L_2799:
        /*0018*/ 	.byte	0x04, 0x17
        /*001a*/ 	.short	(.L_2801 - .L_2800)
.L_2800:
        /*001c*/ 	.word	0x00000000
        /*0020*/ 	.short	0x0001
        /*0022*/ 	.short	0x0008
        /*0024*/ 	.byte	0x00, 0xf5, 0x21, 0x00


	//----- nvinfo : EIATTR_KPARAM_INFO
	.align		4
.L_2801:
        /*0028*/ 	.byte	0x04, 0x17
        /*002a*/ 	.short	(.L_2803 - .L_2802)
.L_2802:
        /*002c*/ 	.word	0x00000000
        /*0030*/ 	.short	0x0000
        /*0032*/ 	.short	0x0000
        /*0034*/ 	.byte	0x00, 0xf5, 0x21, 0x00


	//----- nvinfo : EIATTR_SPARSE_MMA_MASK
	.align		4
.L_2803:
        /*0038*/ 	.byte	0x03, 0x50
        /*003a*/ 	.short	0x0000


	//----- nvinfo : EIATTR_MAXREG_COUNT
	.align		4
        /*003c*/ 	.byte	0x03, 0x1b
        /*003e*/ 	.short	0x00ff


	//----- nvinfo : EIATTR_NUM_BARRIERS
	.align		4
        /*0040*/ 	.byte	0x02, 0x4c
        /*0042*/ 	.byte	0x01
	.zero		1


	//----- nvinfo : EIATTR_MERCURY_ISA_VERSION
	.align		4
        /*0044*/ 	.byte	0x03, 0x5f
        /*0046*/ 	.short	0x0101


	//----- nvinfo : EIATTR_COOP_GROUP_MASK_REGIDS
	.align		4
        /*0048*/ 	.byte	0x04, 0x29
        /*004a*/ 	.short	(.L_2805 - .L_2804)


	//   ....[0]....
.L_2804:
        /*004c*/ 	.word	0xffffffff


	//   ....[1]....
        /*0050*/ 	.word	0xffffffff


	//   ....[2]....
        /*0054*/ 	.word	0xffffffff


	//   ....[3]....
        /*0058*/ 	.word	0xffffffff


	//   ....[4]....
        /*005c*/ 	.word	0xffffffff


	//   ....[5]....
        /*0060*/ 	.word	0xffffffff


	//   ....[6]....
        /*0064*/ 	.word	0xffffffff


	//   ....[7]....
        /*0068*/ 	.word	0xffffffff


	//   ....[8]....
        /*006c*/ 	.word	0xffffffff


	//   ....[9]....
        /*0070*/ 	.word	0x0500000a


	//   ....[10]....
        /*0074*/ 	.word	0x0500000a


	//   ....[11]....
        /*0078*/ 	.word	0x0500000a


	//   ....[12]....
        /*007c*/ 	.word	0x0500000a


	//   ....[13]....
        /*0080*/ 	.word	0x0500000a


	//----- nvinfo : EIATTR_COOP_GROUP_INSTR_OFFSETS
	.align		4
.L_2805:
        /*0084*/ 	.byte	0x04, 0x28
        /*0086*/ 	.short	(.L_2807 - .L_2806)


	//   ....[0]....
.L_2806:
        /*0088*/ 	.word	0x00000250


	//   ....[1]....
        /*008c*/ 	.word	0x00000260


	//   ....[2]....
        /*0090*/ 	.word	0x00000270


	//   ....[3]....
        /*0094*/ 	.word	0x00000280


	//   ....[4]....
        /*0098*/ 	.word	0x000002d0


	//   ....[5]....
        /*009c*/ 	.word	0x000002f0


	//   ....[6]....
        /*00a0*/ 	.word	0x00000310


	//   ....[7]....
        /*00a4*/ 	.word	0x00000330


	//   ....[8]....
        /*00a8*/ 	.word	0x00000350


	//   ....[9]....
        /*00ac*/ 	.word	0x00000420


	//   ....[10]....
        /*00b0*/ 	.word	0x00000490


	//   ....[11]....
        /*00b4*/ 	.word	0x00000500


	//   ....[12]....
        /*00b8*/ 	.word	0x00000570


	//   ....[13]....
        /*00bc*/ 	.word	0x000005e0


	//----- nvinfo : EIATTR_VRC_CTA_INIT_COUNT
	.align		4
.L_2807:
        /*00c0*/ 	.byte	0x02, 0x4a
	.zero		1
	.zero		1


	//----- nvinfo : EIATTR_EXIT_INSTR_OFFSETS
	.align		4
        /*00c4*/ 	.byte	0x04, 0x1c
        /*00c6*/ 	.short	(.L_2809 - .L_2808)


	//   ....[0]....
.L_2808:
        /*00c8*/ 	.word	0x00000390


	//   ....[1]....
        /*00cc*/ 	.word	0x000003d0


	//----- nvinfo : EIATTR_CRS_STACK_SIZE
	.align		4
.L_2809:
        /*00d0*/ 	.byte	0x04, 0x1e
        /*00d2*/ 	.short	(.L_2811 - .L_2810)
.L_2810:
        /*00d4*/ 	.word	0x00000000


	//----- nvinfo : EIATTR_CBANK_PARAM_SIZE
	.align		4
.L_2811:
        /*00d8*/ 	.byte	0x03, 0x19
        /*00da*/ 	.short	0x0014


	//----- nvinfo : EIATTR_PARAM_CBANK
	.align		4
        /*00dc*/ 	.byte	0x04, 0x0a
        /*00de*/ 	.short	(.L_2813 - .L_2812)
	.align		4
.L_2812:
        /*00e0*/ 	.word	index@(.nv.constant0._Z7reduce6IiLj8ELb1EEvPT_S1_j)
        /*00e4*/ 	.short	0x0380
        /*00e6*/ 	.short	0x0014


	//----- nvinfo : EIATTR_SW_WAR
	.align		4
.L_2813:
        /*00e8*/ 	.byte	0x04, 0x36
        /*00ea*/ 	.short	(.L_2815 - .L_2814)
.L_2814:
        /*00ec*/ 	.word	0x00000008
.L_2815:


//--------------------- .nv.info._Z7reduce6IiLj16ELb1EEvPT_S1_j --------------------------
	.section	.nv.info._Z7reduce6IiLj16ELb1EEvPT_S1_j,"",@"SHT_CUDA_INFO"
	.sectionflags	@""
	.align	4


	//----- nvinfo : EIATTR_CUDA_API_VERSION
	.align		4
        /*0000*/ 	.byte	0x04, 0x37
        /*0002*/ 	.short	(.L_2817 - .L_2816)
.L_2816:
        /*0004*/ 	.word	0x00000082


	//----- nvinfo : EIATTR_KPARAM_INFO
	.align		4
.L_2817:
        /*0008*/ 	.byte	0x04, 0x17
        /*000a*/ 	.short	(.L_2819 - .L_2818)
.L_2818:
        /*000c*/ 	.word	0x00000000
        /*0010*/ 	.short	0x0002
        /*0012*/ 	.short	0x0010
        /*0014*/ 	.byte	0x00, 0xf0, 0x11, 0x00


	//----- nvinfo : EIATTR_KPARAM_INFO
	.align		4
.L_2819:
        /*0018*/ 	.byte	0x04, 0x17
        /*001a*/ 	.short	(.L_2821 - .L_2820)
.L_2820:
        /*001c*/ 	.word	0x00000000
        /*0020*/ 	.short	0x0001
        /*0022*/ 	.short	0x0008
        /*0024*/ 	.byte	0x00, 0xf5, 0x21, 0x00


	//----- nvinfo : EIATTR_KPARAM_INFO
	.align		4
.L_2821:
        /*0028*/ 	.byte	0x04, 0x17
        /*002a*/ 	.short	(.L_2823 - .L_2822)
.L_2822:
        /*002c*/ 	.word	0x00000000
        /*0030*/ 	.short	0x0000
        /*0032*/ 	.short	0x0000
        /*0034*/ 	.byte	0x00, 0xf5, 0x21, 0x00


	//----- nvinfo : EIATTR_SPARSE_MMA_MASK
	.align		4
.L_2823:
        /*0038*/ 	.byte	0x03, 0x50
        /*003a*/ 	.short	0x0000


	//----- nvinfo : EIATTR_MAXREG_COUNT
	.align		4
        /*003c*/ 	.byte	0x03, 0x1b
        /*003e*/ 	.short	0x00ff


	//----- nvinfo : EIATTR_NUM_BARRIERS
	.align		4
        /*0040*/ 	.byte	0x02, 0x4c
        /*0042*/ 	.byte	0x01
	.zero		1


	//----- nvinfo : EIATTR_MERCURY_ISA_VERSION
	.align		4
        /*0044*/ 	.byte	0x03, 0x5f
        /*0046*/ 	.short	0x0101


	//----- nvinfo : EIATTR_COOP_GROUP_MASK_REGIDS
	.align		4
        /*0048*/ 	.byte	0x04, 0x29
        /*004a*/ 	.short	(.L_2825 - .L_2824)


	//   ....[0]....
.L_2824:
        /*004c*/ 	.word	0xffffffff


	//   ....[1]....
        /*0050*/ 	.word	0xffffffff


	//   ....[2]....
        /*0054*/ 	.word	0xffffffff


	//   ....[3]....
        /*0058*/ 	.word	0xffffffff


	//   ....[4]....
        /*005c*/ 	.word	0xffffffff


	//   ....[5]....
        /*0060*/ 	.word	0xffffffff


	//   ....[6]....
        /*0064*/ 	.word	0xffffffff


	//   ....[7]....
        /*0068*/ 	.word	0xffffffff


	//   ....[8]....
        /*006c*/ 	.word	0xffffffff


	//   ....[9]....
        /*0070*/ 	.word	0x0500000a


	//   ....[10]....
        /*0074*/ 	.word	0x0500000a


	//   ....[11]....
        /*0078*/ 	.word	0x0500000a


	//   ....[12]....
        /*007c*/ 	.word	0x0500000a


	//   ....[13]....
        /*0080*/ 	.word	0x0500000a


	//----- nvinfo : EIATTR_COOP_GROUP_INSTR_OFFSETS
	.align		4
.L_2825:
        /*0084*/ 	.byte	0x04, 0x28
        /*0086*/ 	.short	(.L_2827 - .L_2826)


	//   ....[0]....
.L_2826:
        /*0088*/ 	.word	0x00000250


	//   ....[1]....
        /*008c*/ 	.word	0x00000260


	//   ....[2]....
        /*0090*/ 	.word	0x00000270


	//   ....[3]....
        /*0094*/ 	.word	0x00000280


	//   ....[4]....
        /*0098*/ 	.word	0x000002d0


	//   ....[5]....
        /*009c*/ 	.word	0x000002f0


	//   ....[6]....
        /*00a0*/ 	.word	0x00000310


	//   ....[7]....
        /*00a4*/ 	.word	0x00000330


	//   ....[8]....
        /*00a8*/ 	.word	0x00000350


	//   ....[9]....
        /*00ac*/ 	.word	0x00000420


	//   ....[10]....
        /*00b0*/ 	.word	0x00000490


	//   ....[11]....
        /*00b4*/ 	.word	0x00000500


	//   ....[12]....
        /*00b8*/ 	.word	0x00000570


	//   ....[13]....
        /*00bc*/ 	.word	0x000005e0


	//----- nvinfo : EIATTR_VRC_CTA_INIT_COUNT
	.align		4
.L_2827:
        /*00c0*/ 	.byte	0x02, 0x4a
	.zero		1
	.zero		1


	//----- nvinfo : EIATTR_EXIT_INSTR_OFFSETS
	.align		4
        /*00c4*/ 	.byte	0x04, 0x1c
        /*00c6*/ 	.short	(.L_2829 - .L_2828)


	//   ....[0]....
.L_2828:
        /*00c8*/ 	.word	0x00000390


	//   ....[1]....
        /*00cc*/ 	.word	0x000003d0


	//----- nvinfo : EIATTR_CRS_STACK_SIZE
	.align		4
.L_2829:
        /*00d0*/ 	.byte	0x04, 0x1e
        /*00d2*/ 	.short	(.L_2831 - .L_2830)
.L_2830:
        /*00d4*/ 	.word	0x00000000


	//----- nvinfo : EIATTR_CBANK_PARAM_SIZE
	.align		4
.L_2831:
        /*00d8*/ 	.byte	0x03, 0x19
        /*00da*/ 	.short	0x0014


	//----- nvinfo : EIATTR_PARAM_CBANK
	.align		4
        /*00dc*/ 	.byte	0x04, 0x0a
        /*00de*/ 	.short	(.L_2833 - .L_2832)
	.align		4
.L_2832:
        /*00e0*/ 	.word	index@(.nv.constant0._Z7reduce6IiLj16ELb1EEvPT_S1_j)
        /*00e4*/ 	.short	0x0380
        /*00e6*/ 	.short	0x0014


	//----- nvinfo : EIATTR_SW_WAR
	.align		4
.L_2833:
        /*00e8*/ 	.byte	0x04, 0x36
        /*00ea*/ 	.short	(.L_2835 - .L_2834)
.L_2834:
        /*00ec*/ 	.word	0x00000008
.L_2835:


//--------------------- .nv.info._Z7reduce6IiLj32ELb1EEvPT_S1_j --------------------------
	.section	.nv.info._Z7reduce6IiLj32ELb1EEvPT_S1_j,"",@"SHT_CUDA_INFO"
	.sectionflags	@""
	.align	4


	//----- nvinfo : EIATTR_CUDA_API_VERSION
	.align		4
        /*0000*/ 	.byte	0x04, 0x37
        /*0002*/ 	.short	(.L_2837 - .L_2836)
.L_2836:
        /*0004*/ 	.word	0x00000082


	//----- nvinfo : EIATTR_KPARAM_INFO
	.align		4
.L_2837:
        /*0008*/ 	.byte	0x04, 0x17
        /*000a*/ 	.short	(.L_2839 - .L_2838)
.L_2838:
        /*000c*/ 	.word	0x00000000
        /*0010*/ 	.short	0x0002
        /*0012*/ 	.short	0x0010
        /*0014*/ 	.byte	0x00, 0xf0, 0x11, 0x00


	//----- nvinfo : EIATTR_KPARAM_INFO
	.align		4
.L_2839:
        /*0018*/ 	.byte	0x04, 0x17
        /*001a*/ 	.short	(.L_2841 - .L_2840)
.L_2840:
        /*001c*/ 	.word	0x00000000
        /*0020*/ 	.short	0x0001
        /*0022*/ 	.short	0x0008
        /*0024*/ 	.byte	0x00, 0xf5, 0x21, 0x00


	//----- nvinfo : EIATTR_KPARAM_INFO
	.align		4
.L_2841:
        /*0028*/ 	.byte	0x04, 0x17
        /*002a*/ 	.short	(.L_2843 - .L_2842)
.L_2842:
        /*002c*/ 	.word	0x00000000
        /*0030*/ 	.short	0x0000
        /*0032*/ 	.short	0x0000
        /*0034*/ 	.byte	0x00, 0xf5, 0x21, 0x00


	//----- nvinfo : EIATTR_SPARSE_MMA_MASK
	.align		4
.L_2843:
        /*0038*/ 	.byte	0x03, 0x50
        /*003a*/ 	.short	0x0000


	//----- nvinfo : EIATTR_MAXREG_COUNT
	.align		4
        /*003c*/ 	.byte	0x03, 0x1b
        /*003e*/ 	.short	0x00ff


	//----- nvinfo : EIATTR_NUM_BARRIERS
	.align		4
        /*0040*/ 	.byte	0x02, 0x4c
        /*0042*/ 	.byte	0x01
	.zero		1


	//----- nvinfo : EIATTR_MERCURY_ISA_VERSION
	.align		4
        /*0044*/ 	.byte	0x03, 0x5f
        /*0046*/ 	.short	0x0101


	//----- nvinfo : EIATTR_COOP_GROUP_MASK_REGIDS
	.align		4
        /*0048*/ 	.byte	0x04, 0x29
        /*004a*/ 	.short	(.L_2845 - .L_2844)


	//   ....[0]....
.L_2844:
        /*004c*/ 	.word	0xffffffff


	//   ....[1]....
        /*0050*/ 	.word	0xffffffff


	//   ....[2]....
        /*0054*/ 	.word	0xffffffff


	//   ....[3]....
        /*0058*/ 	.word	0xffffffff


	//   ....[4]....
        /*005c*/ 	.word	0xffffffff


	//   ....[5]....
        /*0060*/ 	.word	0xffffffff


	//   ....[6]....
        /*0064*/ 	.word	0xffffffff


	//   ....[7]....
        /*0068*/ 	.word	0xffffffff


	//   ....[8]....
        /*006c*/ 	.word	0xffffffff


	//   ....[9]....
        /*0070*/ 	.word	0x0500000a


	//   ....[10]....
        /*0074*/ 	.word	0x0500000a


	//   ....[11]....
        /*0078*/ 	.word	0x0500000a


	//   ....[12]....
        /*007c*/ 	.word	0x0500000a


	//   ....[13]....
        /*0080*/ 	.word	0x0500000a


	//----- nvinfo : EIATTR_COOP_GROUP_INSTR_OFFSETS
	.align		4
.L_2845:
        /*0084*/ 	.byte	0x04, 0x28
        /*0086*/ 	.short	(.L_2847 - .L_2846)


	//   ....[0]....
.L_2846:
        /*0088*/ 	.word	0x00000250


	//   ....[1]....
        /*008c*/ 	.word	0x00000260


	//   ....[2]....
        /*0090*/ 	.word	0x00000270


	//   ....[3]....
        /*0094*/ 	.word	0x00000280


	//   ....[4]....
        /*0098*/ 	.word	0x000002d0


	//   ....[5]....
        /*009c*/ 	.word	0x000002f0


	//   ....[6]....
        /*00a0*/ 	.word	0x00000310


	//   ....[7]....
        /*00a4*/ 	.word	0x00000330


	//   ....[8]....
        /*00a8*/ 	.word	0x00000350


	//   ....[9]....
        /*00ac*/ 	.word	0x00000420


	//   ....[10]....
        /*00b0*/ 	.word	0x00000490


	//   ....[11]....
        /*00b4*/ 	.word	0x00000500


	//   ....[12]....
        /*00b8*/ 	.word	0x00000570


	//   ....[13]....
        /*00bc*/ 	.word	0x000005e0


	//----- nvinfo : EIATTR_VRC_CTA_INIT_COUNT
	.align		4
.L_2847:
        /*00c0*/ 	.byte	0x02, 0x4a
	.zero		1
	.zero		1


	//----- nvinfo : EIATTR_EXIT_INSTR_OFFSETS
	.align		4
        /*00c4*/ 	.byte	0x04, 0x1c
        /*00c6*/ 	.short	(.L_2849 - .L_2848)


	//   ....[0]....
.L_2848:
        /*00c8*/ 	.word	0x00000390


	//   ....[1]....
        /*00cc*/ 	.word	0x000003d0


	//----- nvinfo : EIATTR_CRS_STACK_SIZE
	.align		4
.L_2849:
        /*00d0*/ 	.byte	0x04, 0x1e
        /*00d2*/ 	.short	(.L_2851 - .L_2850)
.L_2850:
        /*00d4*/ 	.word	0x00000000


	//----- nvinfo : EIATTR_CBANK_PARAM_SIZE
	.align		4
.L_2851:
        /*00d8*/ 	.byte	0x03, 0x19
        /*00da*/ 	.short	0x0014


	//----- nvinfo : EIATTR_PARAM_CBANK
	.align		4
        /*00dc*/ 	.byte	0x04, 0x0a
        /*00de*/ 	.short	(.L_2853 - .L_2852)
	.align		4
.L_2852:
        /*00e0*/ 	.word	index@(.nv.constant0._Z7reduce6IiLj32ELb1EEvPT_S1_j)
        /*00e4*/ 	.short	0x0380
        /*00e6*/ 	.short	0x0014


	//----- nvinfo : EIATTR_SW_WAR
	.align		4
.L_2853:
        /*00e8*/ 	.byte	0x04, 0x36
        /*00ea*/ 	.short	(.L_2855 - .L_2854)
.L_2854:
        /*00ec*/ 	.word	0x00000008
.L_2855:


//--------------------- .nv.info._Z7reduce6IiLj64ELb1EEvPT_S1_j --------------------------
	.section	.nv.info._Z7reduce6IiLj64ELb1EEvPT_S1_j,"",@"SHT_CUDA_INFO"
	.sectionflags	@""
	.align	4


	//----- nvinfo : EIATTR_CUDA_API_VERSION
	.align		4
        /*0000*/ 	.byte	0x04, 0x37
        /*0002*/ 	.short	(.L_2857 - .L_2856)
.L_2856:
        /*0004*/ 	.word	0x00000082


	//----- nvinfo : EIATTR_KPARAM_INFO
	.align		4
.L_2857:
        /*0008*/ 	.byte	0x04, 0x17
        /*000a*/ 	.short	(.L_2859 - .L_2858)
.L_2858:
        /*000c*/ 	.word	0x00000000
        /*0010*/ 	.short	0x0002
        /*0012*/ 	.short	0x0010
        /*0014*/ 	.byte	0x00, 0xf0, 0x11, 0x00


	//----- nvinfo : EIATTR_KPARAM_INFO
	.align		4
.L_2859:
        /*0018*/ 	.byte	0x04, 0x17
        /*001a*/ 	.short	(.L_2861 - .L_2860)
.L_2860:
        /*001c*/ 	.word	0x00000000
        /*0020*/ 	.short	0x0001
        /*0022*/ 	.short	0x0008
        /*0024*/ 	.byte	0x00, 0xf5, 0x21, 0x00


	//----- nvinfo : EIATTR_KPARAM_INFO
	.align		4
.L_2861:
        /*0028*/ 	.byte	0x04, 0x17
        /*002a*/ 	.short	(.L_2863 - .L_2862)
.L_2862:
        /*002c*/ 	.word	0x00000000
        /*0030*/ 	.short	0x0000
        /*0032*/ 	.short	0x0000
        /*0034*/ 	.byte	0x00, 0xf5, 0x21, 0x00


	//----- nvinfo : EIATTR_SPARSE_MMA_MASK
	.align		4
.L_2863:
        /*0038*/ 	.byte	0x03, 0x50
        /*003a*/ 	.short	0x0000


	//----- nvinfo : EIATTR_MAXREG_COUNT
	.align		4
        /*003c*/ 	.byte	0x03, 0x1b
        /*003e*/ 	.short	0x00ff


	//----- nvinfo : EIATTR_NUM_BARRIERS
	.align		4
        /*0040*/ 	.byte	0x02, 0x4c
        /*0042*/ 	.byte	0x01
	.zero		1


	//----- nvinfo : EIATTR_MERCURY_ISA_VERSION
	.align		4
        /*0044*/ 	.byte	0x03, 0x5f
        /*0046*/ 	.short	0x0101


	//----- nvinfo : EIATTR_COOP_GROUP_MASK_REGIDS
	.align		4
        /*0048*/ 	.byte	0x04, 0x29
        /*004a*/ 	.short	(.L_2865 - .L_2864)


	//   ....[0]....
.L_2864:
        /*004c*/ 	.word	0xffffffff


	//   ....[1]....
        /*0050*/ 	.word	0xffffffff


	//   ....[2]....
        /*0054*/ 	.word	0xffffffff


	//   ....[3]....
        /*0058*/ 	.word	0xffffffff


	//   ....[4]....
        /*005c*/ 	.word	0xffffffff


	//   ....[5]....
        /*0060*/ 	.word	0xffffffff


	//   ....[6]....
        /*0064*/ 	.word	0xffffffff


	//   ....[7]....
        /*0068*/ 	.word	0xffffffff


	//   ....[8]....
        /*006c*/ 	.word	0xffffffff


	//   ....[9]....
        /*0070*/ 	.word	0x05000009


	//   ....[10]....
        /*0074*/ 	.word	0x05000009


	//   ....[11]....
        /*0078*/ 	.word	0x05000009


	//   ....[12]....
        /*007c*/ 	.word	0x05000009


	//   ....[13]....
        /*0080*/ 	.word	0x05000009


	//----- nvinfo : EIATTR_COOP_GROUP_INSTR_OFFSETS
	.align		4
.L_2865:
        /*0084*/ 	.byte	0x04, 0x28
        /*0086*/ 	.short	(.L_2867 - .L_2866)


	//   ....[0]....
.L_2866:
        /*0088*/ 	.word	0x00000240


	//   ....[1]....
        /*008c*/ 	.word	0x00000250


	//   ....[2]....
        /*0090*/ 	.word	0x00000260


	//   ....[3]....
        /*0094*/ 	.word	0x00000270


	//   ....[4]....
        /*0098*/ 	.word	0x000002e0


	//   ....[5]....
        /*009c*/ 	.word	0x00000300


	//   ....[6]....
        /*00a0*/ 	.word	0x00000320


	//   ....[7]....
        /*00a4*/ 	.word	0x00000340


	//   ....[8]....
        /*00a8*/ 	.word	0x00000360


	//   ....[9]....
        /*00ac*/ 	.word	0x00000440


	//   ....[10]....
        /*00b0*/ 	.word	0x000004b0


	//   ....[11]....
        /*00b4*/ 	.word	0x00000520


	//   ....[12]....
        /*00b8*/ 	.word	0x00000590


	//   ....[13]....
        /*00bc*/ 	.word	0x00000600


	//----- nvinfo : EIATTR_VRC_CTA_INIT_COUNT
	.align		4
.L_2867:
        /*00c0*/ 	.byte	0x02, 0x4a
	.zero		1
	.zero		1


	//----- nvinfo : EIATTR_EXIT_INSTR_OFFSETS
	.align		4
        /*00c4*/ 	.byte	0x04, 0x1c
        /*00c6*/ 	.short	(.L_2869 - .L_2868)


	//   ....[0]....
.L_2868:
        /*00c8*/ 	.word	0x000003a0


	//   ....[1]....
        /*00cc*/ 	.word	0x000003e0


	//----- nvinfo : EIATTR_CRS_STACK_SIZE
	.align		4
.L_2869:
        /*00d0*/ 	.byte	0x04, 0x1e
        /*00d2*/ 	.short	(.L_2871 - .L_2870)
.L_2870:
        /*00d4*/ 	.word	0x00000000


	//----- nvinfo : EIATTR_CBANK_PARAM_SIZE
	.align		4
.L_2871:
        /*00d8*/ 	.byte	0x03, 0x19
        /*00da*/ 	.short	0x0014


	//----- nvinfo : EIATTR_PARAM_CBANK
	.align		4
        /*00dc*/ 	.byte	0x04, 0x0a
        /*00de*/ 	.short	(.L_2873 - .L_2872)
	.align		4
.L_2872:
        /*00e0*/ 	.word	index@(.nv.constant0._Z7reduce6IiLj64ELb1EEvPT_S1_j)
        /*00e4*/ 	.short	0x0380
        /*00e6*/ 	.short	0x0014


	//----- nvinfo : EIATTR_SW_WAR
	.align		4
.L_2873:
        /*00e8*/ 	.byte	0x04, 0x36
        /*00ea*/ 	.short	(.L_2875 - .L_2874)
.L_2874:
        /*00ec*/ 	.word	0x00000008
.L_2875:


//--------------------- .nv.info._Z7reduce6IiLj128ELb1EEvPT_S1_j --------------------------
	.section	.nv.info._Z7reduce6IiLj128ELb1EEvPT_S1_j,"",@"SHT_CUDA_INFO"
	.sectionflags	@""
	.align	4


	//----- nvinfo : EIATTR_CUDA_API_VERSION
	.align		4
        /*0000*/ 	.byte	0x04, 0x37
        /*0002*/ 	.short	(.L_2877 - .L_2876)
.L_2876:
        /*0004*/ 	.word	0x00000082


	//----- nvinfo : EIATTR_KPARAM_INFO
	.align		4
.L_2877:
        /*0008*/ 	.byte	0x04, 0x17
        /*000a*/ 	.short	(.L_2879 - .L_2878)
.L_2878:
        /*000c*/ 	.word	0x00000000
        /*0010*/ 	.short	0x0002
        /*0012*/ 	.short	0x0010
        /*0014*/ 	.byte	0x00, 0xf0, 0x11, 0x00


	//----- nvinfo : EIATTR_KPARAM_INFO
	.align		4
.L_2879:
        /*0018*/ 	.byte	0x04, 0x17
        /*001a*/ 	.short	(.L_2881 - .L_2880)
.L_2880:
        /*001c*/ 	.word	0x00000000
        /*0020*/ 	.short	0x0001
        /*0022*/ 	.short	0x0008
        /*0024*/ 	.byte	0x00, 0xf5, 0x21, 0x00


	//----- nvinfo : EIATTR_KPARAM_INFO
	.align		4
.L_2881:
        /*0028*/ 	.byte	0x04, 0x17
        /*002a*/ 	.short	(.L_2883 - .L_2882)
.L_2882:
        /*002c*/ 	.word	0x00000000
        /*0030*/ 	.short	0x0000
        /*0032*/ 	.short	0x0000
        /*0034*/ 	.byte	0x00, 0xf5, 0x21, 0x00


	//----- nvinfo : EIATTR_SPARSE_MMA_MASK
	.align		4
.L_2883:
        /*0038*/ 	.byte	0x03, 0x50
        /*003a*/ 	.short	0x0000


	//----- nvinfo : EIATTR_MAXREG_COUNT
	.align		4
        /*003c*/ 	.byte	0x03, 0x1b
        /*003e*/ 	.short	0x00ff


	//----- nvinfo : EIATTR_NUM_BARRIERS
	.align		4
        /*0040*/ 	.byte	0x02, 0x4c
        /*0042*/ 	.byte	0x01
	.zero		1


	//----- nvinfo : EIATTR_MERCURY_ISA_VERSION
	.align		4
        /*0044*/ 	.byte	0x03, 0x5f
        /*0046*/ 	.short	0x0101


	//----- nvinfo : EIATTR_COOP_GROUP_MASK_REGIDS
	.align		4
        /*0048*/ 	.byte	0x04, 0x29
        /*004a*/ 	.short	(.L_2885 - .L_2884)


	//   ....[0]....
.L_2884:
        /*004c*/ 	.word	0xffffffff


	//   ....[1]....
        /*0050*/ 	.word	0xffffffff


	//   ....[2]....
        /*0054*/ 	.word	0xffffffff


	//   ....[3]....
        /*0058*/ 	.word	0xffffffff


	//   ....[4]....
        /*005c*/ 	.word	0xffffffff


	//   ....[5]....
        /*0060*/ 	.word	0xffffffff


	//   ....[6]....
        /*0064*/ 	.word	0xffffffff


	//   ....[7]....
        /*0068*/ 	.word	0xffffffff


	//   ....[8]....
        /*006c*/ 	.word	0xffffffff


	//   ....[9]....
        /*0070*/ 	.word	0x05000009


	//   ....[10]....
        /*0074*/ 	.word	0x05000009


	//   ....[11]....
        /*0078*/ 	.word	0x05000009


	//   ....[12]....
        /*007c*/ 	.word	0x05000009


	//   ....[13]....
        /*0080*/ 	.word	0x05000009


	//----- nvinfo : EIATTR_COOP_GROUP_INSTR_OFFSETS
	.align		4
.L_2885:
        /*0084*/ 	.byte	0x04, 0x28
        /*0086*/ 	.short	(.L_2887 - .L_2886)


	//   ....[0]....
.L_2886:
        /*0088*/ 	.word	0x00000220


	//   ....[1]....
        /*008c*/ 	.word	0x00000230


	//   ....[2]....
        /*0090*/ 	.word	0x00000240


	//   ....[3]....
        /*0094*/ 	.word	0x000002b0


	//   ....[4]....
        /*0098*/ 	.word	0x00000320


	//   ....[5]....
        /*009c*/ 	.word	0x00000340


	//   ....[6]....
        /*00a0*/ 	.word	0x00000360


	//   ....[7]....
        /*00a4*/ 	.word	0x00000380


	//   ....[8]....
        /*00a8*/ 	.word	0x000003a0


	//   ....[9]....
        /*00ac*/ 	.word	0x00000480


	//   ....[10]....
        /*00b0*/ 	.word	0x000004f0


	//   ....[11]....
        /*00b4*/ 	.word	0x00000560


	//   ....[12]....
        /*00b8*/ 	.word	0x000005d0


	//   ....[13]....
        /*00bc*/ 	.word	0x00000640


	//----- nvinfo : EIATTR_VRC_CTA_INIT_COUNT
	.align		4
.L_2887:
        /*00c0*/ 	.byte	0x02, 0x4a
	.zero		1
	.zero		1


	//----- nvinfo : EIATTR_EXIT_INSTR_OFFSETS
	.align		4
        /*00c4*/ 	.byte	0x04, 0x1c
        /*00c6*/ 	.short	(.L_2889 - .L_2888)


	//   ....[0]....
.L_2888:
        /*00c8*/ 	.word	0x000003e0


	//   ....[1]....
        /*00cc*/ 	.word	0x00000420


	//----- nvinfo : EIATTR_CRS_STACK_SIZE
	.align		4
.L_2889:
        /*00d0*/ 	.byte	0x04, 0x1e
        /*00d2*/ 	.short	(.L_2891 - .L_2890)
.L_2890:
        /*00d4*/ 	.word	0x00000000


	//----- nvinfo : EIATTR_CBANK_PARAM_SIZE
	.align		4
.L_2891:
        /*00d8*/ 	.byte	0x03, 0x19
        /*00da*/ 	.short	0x0014


	//----- nvinfo : EIATTR_PARAM_CBANK
	.align		4
        /*00dc*/ 	.byte	0x04, 0x0a
        /*00de*/ 	.short	(.L_2893 - .L_2892)
	.align		4
.L_2892:
        /*00e0*/ 	.word	index@(.nv.constant0._Z7reduce6IiLj128ELb1EEvPT_S1_j)
        /*00e4*/ 	.short	0x0380
        /*00e6*/ 	.short	0x0014


	//----- nvinfo : EIATTR_SW_WAR
	.align		4
.L_2893:
        /*00e8*/ 	.byte	0x04, 0x36
        /*00ea*/ 	.short	(.L_2895 - .L_2894)
.L_2894:
        /*00ec*/ 	.word	0x00000008
.L_2895:


//--------------------- .nv.info._Z7reduce6IiLj256ELb1EEvPT_S1_j --------------------------
	.section	.nv.info._Z7reduce6IiLj256ELb1EEvPT_S1_j,"",@"SHT_CUDA_INFO"
	.sectionflags	@""
	.align	4


	//----- nvinfo : EIATTR_CUDA_API_VERSION
	.align		4
        /*0000*/ 	.byte	0x04, 0x37
        /*0002*/ 	.short	(.L_2897 - .L_2896)
.L_2896:
        /*0004*/ 	.word	0x00000082


	//----- nvinfo : EIATTR_KPARAM_INFO
	.align		4
.L_2897:
        /*0008*/ 	.byte	0x04, 0x17
        /*000a*/ 	.short	(.L_2899 - .L_2898)
.L_2898:
        /*000c*/ 	.word	0x00000000
        /*0010*/ 	.short	0x0002
        /*0012*/ 	.short	0x0010
        /*0014*/ 	.byte	0x00, 0xf0, 0x11, 0x00


	//----- nvinfo : EIATTR_KPARAM_INFO
	.align		4
.L_2899:
        /*0018*/ 	.byte	0x04, 0x17
        /*001a*/ 	.short	(.L_2901 - .L_2900)
.L_2900:
        /*001c*/ 	.word	0x00000000
        /*0020*/ 	.short	0x0001
        /*0022*/ 	.short	0x0008
        /*0024*/ 	.byte	0x00, 0xf5, 0x21, 0x00


	//----- nvinfo : EIATTR_KPARAM_INFO
	.align		4
.L_2901:
        /*0028*/ 	.byte	0x04, 0x17
        /*002a*/ 	.short	(.L_2903 - .L_2902)
.L_2902:
        /*002c*/ 	.word	0x00000000
        /*0030*/ 	.short	0x0000
        /*0032*/ 	.short	0x0000
        /*0034*/ 	.byte	0x00, 0xf5, 0x21, 0x00


	//----- nvinfo : EIATTR_SPARSE_MMA_MASK
	.align		4
.L_2903:
        /*0038*/ 	.byte	0x03, 0x50
        /*003a*/ 	.short	0x0000


	//----- nvinfo : EIATTR_MAXREG_COUNT
	.align		4
        /*003c*/ 	.byte	0x03, 0x1b
        /*003e*/ 	.short	0x00ff


	//----- nvinfo : EIATTR_NUM_BARRIERS
	.align		4
        /*0040*/ 	.byte	0x02, 0x4c
        /*0042*/ 	.byte	0x01
	.zero		1


	//----- nvinfo : EIATTR_MERCURY_ISA_VERSION
	.align		4
        /*0044*/ 	.byte	0x03, 0x5f
        /*0046*/ 	.short	0x0101


	//----- nvinfo : EIATTR_COOP_GROUP_MASK_REGIDS
	.align		4
        /*0048*/ 	.byte	0x04, 0x29
        /*004a*/ 	.short	(.L_2905 - .L_2904)


	//   ....[0]....
.L_2904:
        /*004c*/ 	.word	0xffffffff


	//   ....[1]....
        /*0050*/ 	.word	0xffffffff


	//   ....[2]....
        /*0054*/ 	.word	0xffffffff


	//   ....[3]....
        /*0058*/ 	.word	0xffffffff


	//   ....[4]....
        /*005c*/ 	.word	0xffffffff


	//   ....[5]....
        /*0060*/ 	.word	0xffffffff


	//   ....[6]....
        /*0064*/ 	.word	0xffffffff


	//   ....[7]....
        /*0068*/ 	.word	0xffffffff


	//   ....[8]....
        /*006c*/ 	.word	0xffffffff


	//   ....[9]....
        /*0070*/ 	.word	0x05000009


	//   ....[10]....
        /*0074*/ 	.word	0x05000009


	//   ....[11]....
        /*0078*/ 	.word	0x05000009


	//   ....[12]....
        /*007c*/ 	.word	0x05000009


	//   ....[13]....
        /*0080*/ 	.word	0x05000009


	//----- nvinfo : EIATTR_COOP_GROUP_INSTR_OFFSETS
	.align		4
.L_2905:
        /*0084*/ 	.byte	0x04, 0x28
        /*0086*/ 	.short	(.L_2907 - .L_2906)


	//   ....[0]....
.L_2906:
        /*0088*/ 	.word	0x00000230


	//   ....[1]....
        /*008c*/ 	.word	0x00000240


	//   ....[2]....
        /*0090*/ 	.word	0x00000280


	//   ....[3]....
        /*0094*/ 	.word	0x000002f0


	//   ....[4]....
        /*0098*/ 	.word	0x00000360


	//   ....[5]....
        /*009c*/ 	.word	0x00000380


	//   ....[6]....
        /*00a0*/ 	.word	0x000003a0


	//   ....[7]....
        /*00a4*/ 	.word	0x000003c0


	//   ....[8]....
        /*00a8*/ 	.word	0x000003e0


	//   ....[9]....
        /*00ac*/ 	.word	0x000004c0


	//   ....[10]....
        /*00b0*/ 	.word	0x00000530


	//   ....[11]....
        /*00b4*/ 	.word	0x000005a0


	//   ....[12]....
        /*00b8*/ 	.word	0x00000610


	//   ....[13]....
        /*00bc*/ 	.word	0x00000680


	//----- nvinfo : EIATTR_VRC_CTA_INIT_COUNT
	.align		4
.L_2907:
        /*00c0*/ 	.byte	0x02, 0x4a
	.zero		1
	.zero		1


	//----- nvinfo : EIATTR_EXIT_INSTR_OFFSETS
	.align		4
        /*00c4*/ 	.byte	0x04, 0x1c
        /*00c6*/ 	.short	(.L_2909 - .L_2908)


	//   ....[0]....
.L_2908:
        /*00c8*/ 	.word	0x00000420


	//   ....[1]....
        /*00cc*/ 	.word	0x00000460


	//----- nvinfo : EIATTR_CRS_STACK_SIZE
	.align		4
.L_2909:
        /*00d0*/ 	.byte	0x04, 0x1e
        /*00d2*/ 	.short	(.L_2911 - .L_2910)
.L_2910:
        /*00d4*/ 	.word	0x00000000


	//----- nvinfo : EIATTR_CBANK_PARAM_SIZE
	.align		4
.L_2911:
        /*00d8*/ 	.byte	0x03, 0x19
        /*00da*/ 	.short	0x0014


	//----- nvinfo : EIATTR_PARAM_CBANK
	.align		4
        /*00dc*/ 	.byte	0x04, 0x0a
        /*00de*/ 	.short	(.L_2913 - .L_2912)
	.align		4
.L_2912:
        /*00e0*/ 	.word	index@(.nv.constant0._Z7reduce6IiLj256ELb1EEvPT_S1_j)
        /*00e4*/ 	.short	0x0380
        /*00e6*/ 	.short	0x0014


	//----- nvinfo : EIATTR_SW_WAR
	.align		4
.L_2913:
        /*00e8*/ 	.byte	0x04, 0x36
        /*00ea*/ 	.short	(.L_2915 - .L_2914)
.L_2914:
        /*00ec*/ 	.word	0x00000008
.L_2915:


//--------------------- .nv.info._Z7reduce6IiLj512ELb1EEvPT_S1_j --------------------------
	.section	.nv.info._Z7reduce6IiLj512ELb1EEvPT_S1_j,"",@"SHT_CUDA_INFO"
	.sectionflags	@""
	.align	4


	//----- nvinfo : EIATTR_CUDA_API_VERSION
	.align		4
        /*0000*/ 	.byte	0x04, 0x37
        /*0002*/ 	.short	(.L_2917 - .L_2916)
.L_2916:
        /*0004*/ 	.word	0x00000082


	//----- nvinfo : EIATTR_KPARAM_INFO
	.align		4
.L_2917:
        /*0008*/ 	.byte	0x04, 0x17
        /*000a*/ 	.short	(.L_2919 - .L_2918)
.L_2918:
        /*000c*/ 	.word	0x00000000
        /*0010*/ 	.short	0x0002
        /*0012*/ 	.short	0x0010
        /*0014*/ 	.byte	0x00, 0xf0, 0x11, 0x00


	//----- nvinfo : EIATTR_KPARAM_INFO
	.align		4
.L_2919:
        /*0018*/ 	.byte	0x04, 0x17
        /*001a*/ 	.short	(.L_2921 - .L_2920)
.L_2920:
        /*001c*/ 	.word	0x00000000
        /*0020*/ 	.short	0x0001
        /*0022*/ 	.short	0x0008
        /*0024*/ 	.byte	0x00, 0xf5, 0x21, 0x00


	//----- nvinfo : EIATTR_KPARAM_INFO
	.align		4
.L_2921:
        /*0028*/ 	.byte	0x04, 0x17
        /*002a*/ 	.short	(.L_2923 - .L_2922)
.L_2922:
        /*002c*/ 	.word	0x00000000
        /*0030*/ 	.short	0x0000
        /*0032*/ 	.short	0x0000
        /*0034*/ 	.byte	0x00, 0xf5, 0x21, 0x00


	//----- nvinfo : EIATTR_SPARSE_MMA_MASK
	.align		4
.L_2923:
        /*0038*/ 	.byte	0x03, 0x50
        /*003a*/ 	.short	0x0000


	//----- nvinfo : EIATTR_MAXREG_COUNT
	.align		4
        /*003c*/ 	.byte	0x03, 0x1b
        /*003e*/ 	.short	0x00ff


	//----- nvinfo : EIATTR_NUM_BARRIERS
	.align		4
        /*0040*/ 	.byte	0x02, 0x4c
        /*0042*/ 	.byte	0x01
	.zero		1


	//----- nvinfo : EIATTR_MERCURY_ISA_VERSION
	.align		4
        /*0044*/ 	.byte	0x03, 0x5f
        /*0046*/ 	.short	0x0101


	//----- nvinfo : EIATTR_COOP_GROUP_MASK_REGIDS
	.align		4
        /*0048*/ 	.byte	0x04, 0x29
        /*004a*/ 	.short	(.L_2925 - .L_2924)


	//   ....[0]....
.L_2924:
        /*004c*/ 	.word	0xffffffff


	//   ....[1]....
        /*0050*/ 	.word	0xffffffff


	//   ....[2]....
        /*0054*/ 	.word	0xffffffff


	//   ....[3]....
        /*0058*/ 	.word	0xffffffff


	//   ....[4]....
        /*005c*/ 	.word	0xffffffff


	//   ....[5]....
        /*0060*/ 	.word	0xffffffff


	//   ....[6]....
        /*0064*/ 	.word	0xffffffff


	//   ....[7]....
        /*0068*/ 	.word	0xffffffff


	//   ....[8]....
        /*006c*/ 	.word	0xffffffff


	//   ....[9]....
        /*0070*/ 	.word	0x05000009


	//   ....[10]....
        /*0074*/ 	.word	0x05000009


	//   ....[11]....
        /*0078*/ 	.word	0x05000009


	//   ....[12]....
        /*007c*/ 	.word	0x05000009


	//   ....[13]....
        /*0080*/ 	.word	0x05000009


	//----- nvinfo : EIATTR_COOP_GROUP_INSTR_OFFSETS
	.align		4
.L_2925:
        /*0084*/ 	.byte	0x04, 0x28
        /*0086*/ 	.short	(.L_2927 - .L_2926)


	//   ....[0]....
.L_2926:
        /*0088*/ 	.word	0x00000230


	//   ....[1]....
        /*008c*/ 	.word	0x000002b0


	//   ....[2]....
        /*0090*/ 	.word	0x00000300


	//   ....[3]....
        /*0094*/ 	.word	0x00000350


	//   ....[4]....
        /*0098*/ 	.word	0x000003b0


	//   ....[5]....
        /*009c*/ 	.word	0x000003d0


	//   ....[6]....
        /*00a0*/ 	.word	0x000003f0


	//   ....[7]....
        /*00a4*/ 	.word	0x00000410


	//   ....[8]....
        /*00a8*/ 	.word	0x00000430


	//   ....[9]....
        /*00ac*/ 	.word	0x00000510


	//   ....[10]....
        /*00b0*/ 	.word	0x00000580


	//   ....[11]....
        /*00b4*/ 	.word	0x000005f0


	//   ....[12]....
        /*00b8*/ 	.word	0x00000660


	//   ....[13]....
        /*00bc*/ 	.word	0x000006d0


	//----- nvinfo : EIATTR_VRC_CTA_INIT_COUNT
	.align		4
.L_2927:
        /*00c0*/ 	.byte	0x02, 0x4a
	.zero		1
	.zero		1


	//----- nvinfo : EIATTR_EXIT_INSTR_OFFSETS
	.align		4
        /*00c4*/ 	.byte	0x04, 0x1c
        /*00c6*/ 	.short	(.L_2929 - .L_2928)


	//   ....[0]....
.L_2928:
        /*00c8*/ 	.word	0x00000470


	//   ....[1]....
        /*00cc*/ 	.word	0x000004b0


	//----- nvinfo : EIATTR_CRS_STACK_SIZE
	.align		4
.L_2929:
        /*00d0*/ 	.byte	0x04, 0x1e
        /*00d2*/ 	.short	(.L_2931 - .L_2930)
.L_2930:
        /*00d4*/ 	.word	0x00000000


	//----- nvinfo : EIATTR_CBANK_PARAM_SIZE
	.align		4
.L_2931:
        /*00d8*/ 	.byte	0x03, 0x19
        /*00da*/ 	.short	0x0014


	//----- nvinfo : EIATTR_PARAM_CBANK
	.align		4
        /*00dc*/ 	.byte	0x04, 0x0a
        /*00de*/ 	.short	(.L_2933 - .L_2932)
	.align		4
.L_2932:
        /*00e0*/ 	.word	index@(.nv.constant0._Z7reduce6IiLj512ELb1EEvPT_S1_j)
        /*00e4*/ 	.short	0x0380
        /*00e6*/ 	.short	0x0014


	//----- nvinfo : EIATTR_SW_WAR
	.align		4
.L_2933:
        /*00e8*/ 	.byte	0x04, 0x36
        /*00ea*/ 	.short	(.L_2935 - .L_2934)
.L_2934:
        /*00ec*/ 	.word	0x00000008
.L_2935:


//--------------------- .nv.info._Z7reduce5IiLj1EEvPT_S1_j --------------------------
	.section	.nv.info._Z7reduce5IiLj1EEvPT_S1_j,"",@"SHT_CUDA_INFO"
	.sectionflags	@""
	.align	4


	//----- nvinfo : EIATTR_CUDA_API_VERSION
	.align		4
        /*0000*/ 	.byte	0x04, 0x37
        /*0002*/ 	.short	(.L_2937 - .L_2936)
.L_2936:
        /*0004*/ 	.word	0x00000082


	//----- nvinfo : EIATTR_KPARAM_INFO
	.align		4
.L_2937:
        /*0008*/ 	.byte	0x04, 0x17
        /*000a*/ 	.short	(.L_2939 - .L_2938)
.L_2938:
        /*000c*/ 	.word	0x00000000
        /*0010*/ 	.short	0x0002
        /*0012*/ 	.short	0x0010
        /*0014*/ 	.byte	0x00, 0xf0, 0x11, 0x00


	//----- nvinfo : EIATTR_KPARAM_INFO
	.align		4
.L_2939:
        /*0018*/ 	.byte	0x04, 0x17
        /*001a*/ 	.short	(.L_2941 - .L_2940)
.L_2940:
        /*001c*/ 	.word	0x00000000
        /*0020*/ 	.short	0x0001
        /*0022*/ 	.short	0x0008
        /*0024*/ 	.byte	0x00, 0xf5, 0x21, 0x00


	//----- nvinfo : EIATTR_KPARAM_INFO
	.align		4
.L_2941:
        /*0028*/ 	.byte	0x04, 0x17
        /*002a*/ 	.short	(.L_2943 - .L_2942)
.L_2942:
        /*002c*/ 	.word	0x00000000
        /*0030*/ 	.short	0x0000
        /*0032*/ 	.short	0x0000
        /*0034*/ 	.byte	0x00, 0xf5, 0x21, 0x00


	//----- nvinfo : EIATTR_SPARSE_MMA_MASK
	.align		4
.L_2943:
        /*0038*/ 	.byte	0x03, 0x50
        /*003a*/ 	.short	0x0000


	//----- nvinfo : EIATTR_MAXREG_COUNT
	.align		4
        /*003c*/ 	.byte	0x03, 0x1b
        /*003e*/ 	.short	0x00ff


	//----- nvinfo : EIATTR_NUM_BARRIERS
	.align		4
        /*0040*/ 	.byte	0x02, 0x4c
        /*0042*/ 	.byte	0x01
	.zero		1


	//----- nvinfo : EIATTR_MERCURY_ISA_VERSION
	.align		4
        /*0044*/ 	.byte	0x03, 0x5f
        /*0046*/ 	.short	0x0101


	//----- nvinfo : EIATTR_COOP_GROUP_MASK_REGIDS
	.align		4
        /*0048*/ 	.byte	0x04, 0x29
        /*004a*/ 	.short	(.L_2945 - .L_2944)


	//   ....[0]....
.L_2944:
        /*004c*/ 	.word	0xffffffff


	//   ....[1]....
        /*0050*/ 	.word	0xffffffff


	//   ....[2]....
        /*0054*/ 	.word	0xffffffff


	//   ....[3]....
        /*0058*/ 	.word	0xffffffff


	//   ....[4]....
        /*005c*/ 	.word	0xffffffff


	//   ....[5]....
        /*0060*/ 	.word	0xffffffff


	//   ....[6]....
        /*0064*/ 	.word	0xffffffff


	//   ....[7]....
        /*0068*/ 	.word	0xffffffff


	//   ....[8]....
        /*006c*/ 	.word	0xffffffff


	//   ....[9]....
        /*0070*/ 	.word	0x0500000a


	//   ....[10]....
        /*0074*/ 	.word	0x0500000a


	//   ....[11]....
        /*0078*/ 	.word	0x0500000a


	//   ....[12]....
        /*007c*/ 	.word	0x0500000a


	//   ....[13]....
        /*0080*/ 	.word	0x0500000a


	//----- nvinfo : EIATTR_COOP_GROUP_INSTR_OFFSETS
	.align		4
.L_2945:
        /*0084*/ 	.byte	0x04, 0x28
        /*0086*/ 	.short	(.L_2947 - .L_2946)


	//   ....[0]....
.L_2946:
        /*0088*/ 	.word	0x000001f0


	//   ....[1]....
        /*008c*/ 	.word	0x00000200


	//   ....[2]....
        /*0090*/ 	.word	0x00000210


	//   ....[3]....
        /*0094*/ 	.word	0x00000220


	//   ....[4]....
        /*0098*/ 	.word	0x00000260


	//   ....[5]....
        /*009c*/ 	.word	0x00000280


	//   ....[6]....
        /*00a0*/ 	.word	0x000002a0


	//   ....[7]....
        /*00a4*/ 	.word	0x000002c0


	//   ....[8]....
        /*00a8*/ 	.word	0x000002e0


	//   ....[9]....
        /*00ac*/ 	.word	0x000003b0


	//   ....[10]....
        /*00b0*/ 	.word	0x00000420


	//   ....[11]....
        /*00b4*/ 	.word	0x00000490


	//   ....[12]....
        /*00b8*/ 	.word	0x00000500


	//   ....[13]....
        /*00bc*/ 	.word	0x00000570


	//----- nvinfo : EIATTR_VRC_CTA_INIT_COUNT
	.align		4
.L_2947:
        /*00c0*/ 	.byte	0x02, 0x4a
	.zero		1
	.zero		1


	//----- nvinfo : EIATTR_EXIT_INSTR_OFFSETS
	.align		4
        /*00c4*/ 	.byte	0x04, 0x1c
        /*00c6*/ 	.short	(.L_2949 - .L_2948)


	//   ....[0]....
.L_2948:
        /*00c8*/ 	.word	0x00000320


	//   ....[1]....
        /*00cc*/ 	.word	0x00000360


	//----- nvinfo : EIATTR_CRS_STACK_SIZE
	.align		4
.L_2949:
        /*00d0*/ 	.byte	0x04, 0x1e
        /*00d2*/ 	.short	(.L_2951 - .L_2950)
.L_2950:
        /*00d4*/ 	.word	0x00000000


	//----- nvinfo : EIATTR_CBANK_PARAM_SIZE
	.align		4
.L_2951:
        /*00d8*/ 	.byte	0x03, 0x19
        /*00da*/ 	.short	0x0014


	//----- nvinfo : EIATTR_PARAM_CBANK
	.align		4
        /*00dc*/ 	.byte	0x04, 0x0a
        /*00de*/ 	.short	(.L_2953 - .L_2952)
	.align		4
.L_2952:
        /*00e0*/ 	.word	index@(.nv.constant0._Z7reduce5IiLj1EEvPT_S1_j)
        /*00e4*/ 	.short	0x0380
        /*00e6*/ 	.short	0x0014


	//----- nvinfo : EIATTR_SW_WAR
	.align		4
.L_2953:
        /*00e8*/ 	.byte	0x04, 0x36
        /*00ea*/ 	.short	(.L_2955 - .L_2954)
.L_2954:
        /*00ec*/ 	.word	0x00000008
.L_2955:


//--------------------- .nv.info._Z7reduce5IiLj2EEvPT_S1_j --------------------------
	.section	.nv.info._Z7reduce5IiLj2EEvPT_S1_j,"",@"SHT_CUDA_INFO"
	.sectionflags	@""
	.align	4


	//----- nvinfo : EIATTR_CUDA_API_VERSION
	.align		4
        /*0000*/ 	.byte	0x04, 0x37
        /*0002*/ 	.short	(.L_2957 - .L_2956)
.L_2956:
        /*0004*/ 	.word	0x00000082


	//----- nvinfo : EIATTR_KPARAM_INFO
	.align		4
.L_2957:
        /*0008*/ 	.byte	0x04, 0x17
        /*000a*/ 	.short	(.L_2959 - .L_2958)
.L_2958:
        /*000c*/ 	.word	0x00000000
        /*0010*/ 	.short	0x0002
        /*0012*/ 	.short	0x0010
        /*0014*/ 	.byte	0x00, 0xf0, 0x11, 0x00


	//----- nvinfo : EIATTR_KPARAM_INFO
	.align		4
.L_2959:
        /*0018*/ 	.byte	0x04, 0x17
        /*001a*/ 	.short	(.L_2961 - .L_2960)
.L_2960:
        /*001c*/ 	.word	0x00000000
        /*0020*/ 	.short	0x0001
        /*0022*/ 	.short	0x0008
        /*0024*/ 	.byte	0x00, 0xf5, 0x21, 0x00


	//----- nvinfo : EIATTR_KPARAM_INFO
	.align		4
.L_2961:
        /*0028*/ 	.byte	0x04, 0x17
        /*002a*/ 	.short	(.L_2963 - .L_2962)
.L_2962:
        /*002c*/ 	.word	0x00000000
        /*0030*/ 	.short	0x0000
        /*0032*/ 	.short	0x0000
        /*0034*/ 	.byte	0x00, 0xf5, 0x21, 0x00


	//----- nvinfo : EIATTR_SPARSE_MMA_MASK
	.align		4
.L_2963:
        /*0038*/ 	.byte	0x03, 0x50
        /*003a*/ 	.short	0x0000


	//----- nvinfo : EIATTR_MAXREG_COUNT
	.align		4
        /*003c*/ 	.byte	0x03, 0x1b
        /*003e*/ 	.short	0x00ff


	//----- nvinfo : EIATTR_NUM_BARRIERS
	.align		4
        /*0040*/ 	.byte	0x02, 0x4c
        /*0042*/ 	.byte	0x01
	.zero		1


	//----- nvinfo : EIATTR_MERCURY_ISA_VERSION
	.align		4
        /*0044*/ 	.byte	0x03, 0x5f
        /*0046*/ 	.short	0x0101


	//----- nvinfo : EIATTR_COOP_GROUP_MASK_REGIDS
	.align		4
        /*0048*/ 	.byte	0x04, 0x29
        /*004a*/ 	.short	(.L_2965 - .L_2964)


	//   ....[0]....
.L_2964:
        /*004c*/ 	.word	0xffffffff


	//   ....[1]....
        /*0050*/ 	.word	0xffffffff


	//   ....[2]....
        /*0054*/ 	.word	0xffffffff


	//   ....[3]....
        /*0058*/ 	.word	0xffffffff


	//   ....[4]....
        /*005c*/ 	.word	0xffffffff


	//   ....[5]....
        /*0060*/ 	.word	0xffffffff


	//   ....[6]....
        /*0064*/ 	.word	0xffffffff


	//   ....[7]....
        /*0068*/ 	.word	0xffffffff


	//   ....[8]....
        /*006c*/ 	.word	0xffffffff


	//   ....[9]....
        /*0070*/ 	.word	0x0500000a


	//   ....[10]....
        /*0074*/ 	.word	0x0500000a


	//   ....[11]....
        /*0078*/ 	.word	0x0500000a


	//   ....[12]....
        /*007c*/ 	.word	0x0500000a


	//   ....[13]....
        /*0080*/ 	.word	0x0500000a


	//----- nvinfo : EIATTR_COOP_GROUP_INSTR_OFFSETS
	.align		4
.L_2965:
        /*0084*/ 	.byte	0x04, 0x28
        /*0086*/ 	.short	(.L_2967 - .L_2966)


	//   ....[0]....
.L_2966:
        /*0088*/ 	.word	0x000001f0


	//   ....[1]....
        /*008c*/ 	.word	0x00000200


	//   ....[2]....
        /*0090*/ 	.word	0x00000210


	//   ....[3]....
        /*0094*/ 	.word	0x00000220


	//   ....[4]....
        /*0098*/ 	.word	0x00000260


	//   ....[5]....
        /*009c*/ 	.word	0x00000280


	//   ....[6]....
        /*00a0*/ 	.word	0x000002a0


	//   ....[7]....
        /*00a4*/ 	.word	0x000002c0


	//   ....[8]....
        /*00a8*/ 	.word	0x000002e0


	//   ....[9]....
        /*00ac*/ 	.word	0x000003b0


	//   ....[10]....
        /*00b0*/ 	.word	0x00000420


	//   ....[11]....
        /*00b4*/ 	.word	0x00000490


	//   ....[12]....
        /*00b8*/ 	.word	0x00000500


	//   ....[13]....
        /*00bc*/ 	.word	0x00000570


	//----- nvinfo : EIATTR_VRC_CTA_INIT_COUNT
	.align		4
.L_2967:
        /*00c0*/ 	.byte	0x02, 0x4a
	.zero		1
	.zero		1


	//----- nvinfo : EIATTR_EXIT_INSTR_OFFSETS
	.align		4
        /*00c4*/ 	.byte	0x04, 0x1c
        /*00c6*/ 	.short	(.L_2969 - .L_2968)


	//   ....[0]....
.L_2968:
        /*00c8*/ 	.word	0x00000320


	//   ....[1]....
        /*00cc*/ 	.word	0x00000360


	//----- nvinfo : EIATTR_CRS_STACK_SIZE
	.align		4
.L_2969:
        /*00d0*/ 	.byte	0x04, 0x1e
        /*00d2*/ 	.short	(.L_2971 - .L_2970)
.L_2970:
        /*00d4*/ 	.word	0x00000000


	//----- nvinfo : EIATTR_CBANK_PARAM_SIZE
	.align		4
.L_2971:
        /*00d8*/ 	.byte	0x03, 0x19
        /*00da*/ 	.short	0x0014


	//----- nvinfo : EIATTR_PARAM_CBANK
	.align		4
        /*00dc*/ 	.byte	0x04, 0x0a
        /*00de*/ 	.short	(.L_2973 - .L_2972)
	.align		4
.L_2972:
        /*00e0*/ 	.word	index@(.nv.constant0._Z7reduce5IiLj2EEvPT_S1_j)
        /*00e4*/ 	.short	0x0380
        /*00e6*/ 	.short	0x0014


	//----- nvinfo : EIATTR_SW_WAR
	.align		4
.L_2973:
        /*00e8*/ 	.byte	0x04, 0x36
        /*00ea*/ 	.short	(.L_2975 - .L_2974)
.L_2974:
        /*00ec*/ 	.word	0x00000008
.L_2975:


//--------------------- .nv.info._Z7reduce5IiLj4EEvPT_S1_j --------------------------
	.section	.nv.info._Z7reduce5IiLj4EEvPT_S1_j,"",@"SHT_CUDA_INFO"
	.sectionflags	@""
	.align	4


	//----- nvinfo : EIATTR_CUDA_API_VERSION
	.align		4
        /*0000*/ 	.byte	0x04, 0x37
        /*0002*/ 	.short	(.L_2977 - .L_2976)
.L_2976:
        /*0004*/ 	.word	0x00000082


	//----- nvinfo : EIATTR_KPARAM_INFO
	.align		4
.L_2977:
        /*0008*/ 	.byte	0x04, 0x17
        /*000a*/ 	.short	(.L_2979 - .L_2978)
.L_2978:
        /*000c*/ 	.word	0x00000000
        /*0010*/ 	.short	0x0002
        /*0012*/ 	.short	0x0010
        /*0014*/ 	.byte	0x00, 0xf0, 0x11, 0x00


	//----- nvinfo : EIATTR_KPARAM_INFO
	.align		4
.L_2979:
        /*0018*/ 	.byte	0x04, 0x17
        /*001a*/ 	.short	(.L_2981 - .L_2980)
.L_2980:
        /*001c*/ 	.word	0x00000000
        /*0020*/ 	.short	0x0001
        /*0022*/ 	.short	0x0008
        /*0024*/ 	.byte	0x00, 0xf5, 0x21, 0x00


	//----- nvinfo : EIATTR_KPARAM_INFO
	.align		4
.L_2981:
        /*0028*/ 	.byte	0x04, 0x17
        /*002a*/ 	.short	(.L_2983 - .L_2982)
.L_2982:
        /*002c*/ 	.word	0x00000000
        /*0030*/ 	.short	0x0000
        /*0032*/ 	.short	0x0000
        /*0034*/ 	.byte	0x00, 0xf5, 0x21, 0x00


	//----- nvinfo : EIATTR_SPARSE_MMA_MASK
	.align		4
.L_2983:
        /*0038*/ 	.byte	0x03, 0x50
        /*003a*/ 	.short	0x0000


	//----- nvinfo : EIATTR_MAXREG_COUNT
	.align		4
        /*003c*/ 	.byte	0x03, 0x1b
        /*003e*/ 	.short	0x00ff


	//----- nvinfo : EIATTR_NUM_BARRIERS
	.align		4
        /*0040*/ 	.byte	0x02, 0x4c
        /*0042*/ 	.byte	0x01
	.zero		1


	//----- nvinfo : EIATTR_MERCURY_ISA_VERSION
	.align		4
        /*0044*/ 	.byte	0x03, 0x5f
        /*0046*/ 	.short	0x0101


	//----- nvinfo : EIATTR_COOP_GROUP_MASK_REGIDS
	.align		4
        /*0048*/ 	.byte	0x04, 0x29
        /*004a*/ 	.short	(.L_2985 - .L_2984)


	//   ....[0]....
.L_2984:
        /*004c*/ 	.word	0xffffffff


	//   ....[1]....
        /*0050*/ 	.word	0xffffffff


	//   ....[2]....
        /*0054*/ 	.word	0xffffffff


	//   ....[3]....
        /*0058*/ 	.word	0xffffffff


	//   ....[4]....
        /*005c*/ 	.word	0xffffffff


	//   ....[5]....
        /*0060*/ 	.word	0xffffffff


	//   ....[6]....
        /*0064*/ 	.word	0xffffffff


	//   ....[7]....
        /*0068*/ 	.word	0xffffffff


	//   ....[8]....
        /*006c*/ 	.word	0xffffffff


	//   ....[9]....
        /*0070*/ 	.word	0x0500000a


	//   ....[10]....
        /*0074*/ 	.word	0x0500000a


	//   ....[11]....
        /*0078*/ 	.word	0x0500000a


	//   ....[12]....
        /*007c*/ 	.word	0x0500000a


	//   ....[13]....
        /*0080*/ 	.word	0x0500000a


	//----- nvinfo : EIATTR_COOP_GROUP_INSTR_OFFSETS
	.align		4
.L_2985:
        /*0084*/ 	.byte	0x04, 0x28
        /*0086*/ 	.short	(.L_2987 - .L_2986)


	//   ....[0]....
.L_2986:
        /*0088*/ 	.word	0x000001f0


	//   ....[1]....
        /*008c*/ 	.word	0x00000200


	//   ....[2]....
        /*0090*/ 	.word	0x00000210


	//   ....[3]....
        /*0094*/ 	.word	0x00000220


	//   ....[4]....
        /*0098*/ 	.word	0x00000260


	//   ....[5]....
        /*009c*/ 	.word	0x00000280


	//   ....[6]....
        /*00a0*/ 	.word	0x000002a0


	//   ....[7]....
        /*00a4*/ 	.word	0x000002c0


	//   ....[8]....
        /*00a8*/ 	.word	0x000002e0


	//   ....[9]....
        /*00ac*/ 	.word	0x000003b0


	//   ....[10]....
        /*00b0*/ 	.word	0x00000420


	//   ....[11]....
        /*00b4*/ 	.word	0x00000490


	//   ....[12]....
        /*00b8*/ 	.word	0x00000500


	//   ....[13]....
        /*00bc*/ 	.word	0x00000570


	//----- nvinfo : EIATTR_VRC_CTA_INIT_COUNT
	.align		4
.L_2987:
        /*00c0*/ 	.byte	0x02, 0x4a
	.zero		1
	.zero		1


	//----- nvinfo : EIATTR_EXIT_INSTR_OFFSETS
	.align		4
        /*00c4*/ 	.byte	0x04, 0x1c
        /*00c6*/ 	.short	(.L_2989 - .L_2988)


	//   ....[0]....
.L_2988:
        /*00c8*/ 	.word	0x00000320


	//   ....[1]....
        /*00cc*/ 	.word	0x00000360


	//----- nvinfo : EIATTR_CRS_STACK_SIZE
	.align		4
.L_2989:
        /*00d0*/ 	.byte	0x04, 0x1e
        /*00d2*/ 	.short	(.L_2991 - .L_2990)
.L_2990:
        /*00d4*/ 	.word	0x00000000


	//----- nvinfo : EIATTR_CBANK_PARAM_SIZE
	.align		4
.L_2991:
        /*00d8*/ 	.byte	0x03, 0x19
        /*00da*/ 	.short	0x0014


	//----- nvinfo : EIATTR_PARAM_CBANK
	.align		4
        /*00dc*/ 	.byte	0x04, 0x0a
        /*00de*/ 	.short	(.L_2993 - .L_2992)
	.align		4
.L_2992:
        /*00e0*/ 	.word	index@(.nv.constant0._Z7reduce5IiLj4EEvPT_S1_j)
        /*00e4*/ 	.short	0x0380
        /*00e6*/ 	.short	0x0014


	//----- nvinfo : EIATTR_SW_WAR
	.align		4
.L_2993:
        /*00e8*/ 	.byte	0x04, 0x36
        /*00ea*/ 	.short	(.L_2995 - .L_2994)
.L_2994:
        /*00ec*/ 	.word	0x00000008
.L_2995:


//--------------------- .nv.info._Z7reduce5IiLj8EEvPT_S1_j --------------------------
	.section	.nv.info._Z7reduce5IiLj8EEvPT_S1_j,"",@"SHT_CUDA_INFO"
	.sectionflags	@""
	.align	4


	//----- nvinfo : EIATTR_CUDA_API_VERSION
	.align		4
        /*0000*/ 	.byte	0x04, 0x37
        /*0002*/ 	.short	(.L_2997 - .L_2996)
.L_2996:
        /*0004*/ 	.word	0x00000082


	//----- nvinfo : EIATTR_KPARAM_INFO
	.align		4
.L_2997:
        /*0008*/ 	.byte	0x04, 0x17
        /*000a*/ 	.short	(.L_2999 - .L_2998)
.L_2998:
        /*000c*/ 	.word	0x00000000
        /*0010*/ 	.short	0x0002
        /*0012*/ 	.short	0x0010
        /*0014*/ 	.byte	0x00, 0xf0, 0x11, 0x00


	//----- nvinfo : EIATTR_KPARAM_INFO
	.align		4
.L_2999:
        /*0018*/ 	.byte	0x04, 0x17
        /*001a*/ 	.short	(.L_3001 - .L_3000)
.L_3000:
        /*001c*/ 	.word	0x00000000
        /*0020*/ 	.short	0x0001
        /*0022*/ 	.short	0x0008
        /*0024*/ 	.byte	0x00, 0xf5, 0x21, 0x00


	//----- nvinfo : EIATTR_KPARAM_INFO
	.align		4
.L_3001:
        /*0028*/ 	.byte	0x04, 0x17
        /*002a*/ 	.short	(.L_3003 - .L_3002)
.L_3002:
        /*002c*/ 	.word	0x00000000
        /*0030*/ 	.short	0x0000
        /*0032*/ 	.short	0x0000
        /*0034*/ 	.byte	0x00, 0xf5, 0x21, 0x00


	//----- nvinfo : EIATTR_SPARSE_MMA_MASK
	.align		4
.L_3003:
        /*0038*/ 	.byte	0x03, 0x50
        /*003a*/ 	.short	0x0000


	//----- nvinfo : EIATTR_MAXREG_COUNT
	.align		4
        /*003c*/ 	.byte	0x03, 0x1b
        /*003e*/ 	.short	0x00ff


	//----- nvinfo : EIATTR_NUM_BARRIERS
	.align		4
        /*0040*/ 	.byte	0x02, 0x4c
        /*0042*/ 	.byte	0x01
	.zero		1


	//----- nvinfo : EIATTR_MERCURY_ISA_VERSION
	.align		4
        /*0044*/ 	.byte	0x03, 0x5f
        /*0046*/ 	.short	0x0101


	//----- nvinfo : EIATTR_COOP_GROUP_MASK_REGIDS
	.align		4
        /*0048*/ 	.byte	0x04, 0x29
        /*004a*/ 	.short	(.L_3005 - .L_3004)


	//   ....[0]....
.L_3004:
        /*004c*/ 	.word	0xffffffff


	//   ....[1]....
        /*0050*/ 	.word	0xffffffff


	//   ....[2]....
        /*0054*/ 	.word	0xffffffff


	//   ....[3]....
        /*0058*/ 	.word	0xffffffff


	//   ....[4]....
        /*005c*/ 	.word	0xffffffff


	//   ....[5]....
        /*0060*/ 	.word	0xffffffff


	//   ....[6]....
        /*0064*/ 	.word	0xffffffff


	//   ....[7]....
        /*0068*/ 	.word	0xffffffff


	//   ....[8]....
        /*006c*/ 	.word	0xffffffff


	//   ....[9]....
        /*0070*/ 	.word	0x0500000a


	//   ....[10]....
        /*0074*/ 	.word	0x0500000a


	//   ....[11]....
        /*0078*/ 	.word	0x0500000a


	//   ....[12]....
        /*007c*/ 	.word	0x0500000a


	//   ....[13]....
        /*0080*/ 	.word	0x0500000a


	//----- nvinfo : EIATTR_COOP_GROUP_INSTR_OFFSETS
	.align		4
.L_3005:
        /*0084*/ 	.byte	0x04, 0x28
        /*0086*/ 	.short	(.L_3007 - .L_3006)


	//   ....[0]....
.L_3006:
        /*0088*/ 	.word	0x000001f0


	//   ....[1]....
        /*008c*/ 	.word	0x00000200


	//   ....[2]....
        /*0090*/ 	.word	0x00000210


	//   ....[3]....
        /*0094*/ 	.word	0x00000220


	//   ....[4]....
        /*0098*/ 	.word	0x00000260


	//   ....[5]....
        /*009c*/ 	.word	0x00000280


	//   ....[6]....
        /*00a0*/ 	.word	0x000002a0


	//   ....[7]....
        /*00a4*/ 	.word	0x000002c0


	//   ....[8]....
        /*00a8*/ 	.word	0x000002e0


	//   ....[9]....
        /*00ac*/ 	.word	0x000003b0


	//   ....[10]....
        /*00b0*/ 	.word	0x00000420


	//   ....[11]....
        /*00b4*/ 	.word	0x00000490


	//   ....[12]....
        /*00b8*/ 	.word	0x00000500


	//   ....[13]....
        /*00bc*/ 	.word	0x00000570


	//----- nvinfo : EIATTR_VRC_CTA_INIT_COUNT
	.align		4
.L_3007:
        /*00c0*/ 	.byte	0x02, 0x4a
	.zero		1
	.zero		1


	//----- nvinfo : EIATTR_EXIT_INSTR_OFFSETS
	.align		4
        /*00c4*/ 	.byte	0x04, 0x1c
        /*00c6*/ 	.short	(.L_3009 - .L_3008)


	//   ....[0]....
.L_3008:
        /*00c8*/ 	.word	0x00000320


	//   ....[1]....
        /*00cc*/ 	.word	0x00000360


	//----- nvinfo : EIATTR_CRS_STACK_SIZE
	.align		4
.L_3009:
        /*00d0*/ 	.byte	0x04, 0x1e
        /*00d2*/ 	.short	(.L_3011 - .L_3010)
.L_3010:
        /*00d4*/ 	.word	0x00000000


	//----- nvinfo : EIATTR_CBANK_PARAM_SIZE
	.align		4
.L_3011:
        /*00d8*/ 	.byte	0x03, 0x19
        /*00da*/ 	.short	0x0014


	//----- nvinfo : EIATTR_PARAM_CBANK
	.align		4
        /*00dc*/ 	.byte	0x04, 0x0a
        /*00de*/ 	.short	(.L_3013 - .L_3012)
	.align		4
.L_3012:
        /*00e0*/ 	.word	index@(.nv.constant0._Z7reduce5IiLj8EEvPT_S1_j)
        /*00e4*/ 	.short	0x0380
        /*00e6*/ 	.short	0x0014


	//----- nvinfo : EIATTR_SW_WAR
	.align		4
.L_3013:
        /*00e8*/ 	.byte	0x04, 0x36
        /*00ea*/ 	.short	(.L_3015 - .L_3014)
.L_3014:
        /*00ec*/ 	.word	0x00000008
.L_3015:


//--------------------- .nv.info._Z7reduce5IiLj16EEvPT_S1_j --------------------------
	.section	.nv.info._Z7reduce5IiLj16EEvPT_S1_j,"",@"SHT_CUDA_INFO"
	.sectionflags	@""
	.align	4


	//----- nvinfo : EIATTR_CUDA_API_VERSION
	.align		4
        /*0000*/ 	.byte	0x04, 0x37
        /*0002*/ 	.short	(.L_3017 - .L_3016)
.L_3016:
        /*0004*/ 	.word	0x00000082


	//----- nvinfo : EIATTR_KPARAM_INFO
	.align		4
.L_3017:
        /*0008*/ 	.byte	0x04, 0x17
        /*000a*/ 	.short	(.L_3019 - .L_3018)
.L_3018:
        /*000c*/ 	.word	0x00000000
        /*0010*/ 	.short	0x0002
        /*0012*/ 	.short	0x0010
        /*0014*/ 	.byte	0x00, 0xf0, 0x11, 0x00


	//----- nvinfo : EIATTR_KPARAM_INFO
	.align		4
.L_3019:
        /*0018*/ 	.byte	0x04, 0x17
        /*001a*/ 	.short	(.L_3021 - .L_3020)
.L_3020:
        /*001c*/ 	.word	0x00000000
        /*0020*/ 	.short	0x0001
        /*0022*/ 	.short	0x0008
        /*0024*/ 	.byte	0x00, 0xf5, 0x21, 0x00


	//----- nvinfo : EIATTR_KPARAM_INFO
	.align		4
.L_3021:
        /*0028*/ 	.byte	0x04, 0x17
        /*002a*/ 	.short	(.L_3023 - .L_3022)
.L_3022:
        /*002c*/ 	.word	0x00000000
        /*0030*/ 	.short	0x0000
        /*0032*/ 	.short	0x0000
        /*0034*/ 	.byte	0x00, 0xf5, 0x21, 0x00


	//----- nvinfo : EIATTR_SPARSE_MMA_MASK
	.align		4
.L_3023:
        /*0038*/ 	.byte	0x03, 0x50
        /*003a*/ 	.short	0x0000


	//----- nvinfo : EIATTR_MAXREG_COUNT
	.align		4
        /*003c*/ 	.byte	0x03, 0x1b
        /*003e*/ 	.short	0x00ff


	//----- nvinfo : EIATTR_NUM_BARRIERS
	.align		4
        /*0040*/ 	.byte	0x02, 0x4c
        /*0042*/ 	.byte	0x01
	.zero		1


	//----- nvinfo : EIATTR_MERCURY_ISA_VERSION
	.align		4
        /*0044*/ 	.byte	0x03, 0x5f
        /*0046*/ 	.short	0x0101


	//----- nvinfo : EIATTR_COOP_GROUP_MASK_REGIDS
	.align		4
        /*0048*/ 	.byte	0x04, 0x29
        /*004a*/ 	.short	(.L_3025 - .L_3024)


	//   ....[0]....
.L_3024:
        /*004c*/ 	.word	0xffffffff


	//   ....[1]....
        /*0050*/ 	.word	0xffffffff


	//   ....[2]....
        /*0054*/ 	.word	0xffffffff


	//   ....[3]....
        /*0058*/ 	.word	0xffffffff


	//   ....[4]....
        /*005c*/ 	.word	0xffffffff


	//   ....[5]....
        /*0060*/ 	.word	0xffffffff


	//   ....[6]....
        /*0064*/ 	.word	0xffffffff


	//   ....[7]....
        /*0068*/ 	.word	0xffffffff


	//   ....[8]....
        /*006c*/ 	.word	0xffffffff


	//   ....[9]....
        /*0070*/ 	.word	0x0500000a


	//   ....[10]....
        /*0074*/ 	.word	0x0500000a


	//   ....[11]....
        /*0078*/ 	.word	0x0500000a


	//   ....[12]....
        /*007c*/ 	.word	0x0500000a


	//   ....[13]....
        /*0080*/ 	.word	0x0500000a


	//----- nvinfo : EIATTR_COOP_GROUP_INSTR_OFFSETS
	.align		4
.L_3025:
        /*0084*/ 	.byte	0x04, 0x28
        /*0086*/ 	.short	(.L_3027 - .L_3026)


	//   ....[0]....
.L_3026:
        /*0088*/ 	.word	0x000001f0


	//   ....[1]....
        /*008c*/ 	.word	0x00000200


	//   ....[2]....
        /*0090*/ 	.word	0x00000210


	//   ....[3]....
        /*0094*/ 	.word	0x00000220


	//   ....[4]....
        /*0098*/ 	.word	0x00000260


	//   ....[5]....
        /*009c*/ 	.word	0x00000280


	//   ....[6]....
        /*00a0*/ 	.word	0x000002a0


	//   ....[7]....
        /*00a4*/ 	.word	0x000002c0


	//   ....[8]....
        /*00a8*/ 	.word	0x000002e0


	//   ....[9]....
        /*00ac*/ 	.word	0x000003b0


	//   ....[10]....
        /*00b0*/ 	.word	0x00000420


	//   ....[11]....
        /*00b4*/ 	.word	0x00000490


	//   ....[12]....
        /*00b8*/ 	.word	0x00000500


	//   ....[13]....
        /*00bc*/ 	.word	0x00000570


	//----- nvinfo : EIATTR_VRC_CTA_INIT_COUNT
	.align		4
.L_3027:
        /*00c0*/ 	.byte	0x02, 0x4a
	.zero		1
	.zero		1


	//----- nvinfo : EIATTR_EXIT_INSTR_OFFSETS
	.align		4
        /*00c4*/ 	.byte	0x04, 0x1c
        /*00c6*/ 	.short	(.L_3029 - .L_3028)


	//   ....[0]....
.L_3028:
        /*00c8*/ 	.word	0x00000320


	//   ....[1]....
        /*00cc*/ 	.word	0x00000360


	//----- nvinfo : EIATTR_CRS_STACK_SIZE
	.align		4
.L_3029:
        /*00d0*/ 	.byte	0x04, 0x1e
        /*00d2*/ 	.short	(.L_3031 - .L_3030)
.L_3030:
        /*00d4*/ 	.word	0x00000000


	//----- nvinfo : EIATTR_CBANK_PARAM_SIZE
	.align		4
.L_3031:
        /*00d8*/ 	.byte	0x03, 0x19
        /*00da*/ 	.short	0x0014


	//----- nvinfo : EIATTR_PARAM_CBANK
	.align		4
        /*00dc*/ 	.byte	0x04, 0x0a
        /*00de*/ 	.short	(.L_3033 - .L_3032)
	.align		4
.L_3032:
        /*00e0*/ 	.word	index@(.nv.constant0._Z7reduce5IiLj16EEvPT_S1_j)
        /*00e4*/ 	.short	0x0380
        /*00e6*/ 	.short	0x0014


	//----- nvinfo : EIATTR_SW_WAR
	.align		4
.L_3033:
        /*00e8*/ 	.byte	0x04, 0x36
        /*00ea*/ 	.short	(.L_3035 - .L_3034)
.L_3034:
        /*00ec*/ 	.word	0x00000008
.L_3035:


//--------------------- .nv.info._Z7reduce5IiLj32EEvPT_S1_j --------------------------
	.section	.nv.info._Z7reduce5IiLj32EEvPT_S1_j,"",@"SHT_CUDA_INFO"
	.sectionflags	@""
	.align	4


	//----- nvinfo : EIATTR_CUDA_API_VERSION
	.align		4
        /*0000*/ 	.byte	0x04, 0x37
        /*0002*/ 	.short	(.L_3037 - .L_3036)
.L_3036:
        /*0004*/ 	.word	0x00000082


	//----- nvinfo : EIATTR_KPARAM_INFO
	.align		4
.L_3037:
        /*0008*/ 	.byte	0x04, 0x17
        /*000a*/ 	.short	(.L_3039 - .L_3038)
.L_3038:
        /*000c*/ 	.word	0x00000000
        /*0010*/ 	.short	0x0002
        /*0012*/ 	.short	0x0010
        /*0014*/ 	.byte	0x00, 0xf0, 0x11, 0x00


	//----- nvinfo : EIATTR_KPARAM_INFO
	.align		4
.L_3039:
        /*0018*/ 	.byte	0x04, 0x17
        /*001a*/ 	.short	(.L_3041 - .L_3040)
.L_3040:
        /*001c*/ 	.word	0x00000000
        /*0020*/ 	.short	0x0001
        /*0022*/ 	.short	0x0008
        /*0024*/ 	.byte	0x00, 0xf5, 0x21, 0x00


	//----- nvinfo : EIATTR_KPARAM_INFO
	.align		4
.L_3041:
        /*0028*/ 	.byte	0x04, 0x17
        /*002a*/ 	.short	(.L_3043 - .L_3042)
.L_3042:
        /*002c*/ 	.word	0x00000000
        /*0030*/ 	.short	0x0000
        /*0032*/ 	.short	0x0000
        /*0034*/ 	.byte	0x00, 0xf5, 0x21, 0x00


	//----- nvinfo : EIATTR_SPARSE_MMA_MASK
	.align		4
.L_3043:
        /*0038*/ 	.byte	0x03, 0x50
        /*003a*/ 	.short	0x0000


	//----- nvinfo : EIATTR_MAXREG_COUNT
	.align		4
        /*003c*/ 	.byte	0x03, 0x1b
        /*003e*/ 	.short	0x00ff


	//----- nvinfo : EIATTR_NUM_BARRIERS
	.align		4
        /*0040*/ 	.byte	0x02, 0x4c
        /*0042*/ 	.byte	0x01
	.zero		1


	//----- nvinfo : EIATTR_MERCURY_ISA_VERSION
	.align		4
        /*0044*/ 	.byte	0x03, 0x5f
        /*0046*/ 	.short	0x0101


	//----- nvinfo : EIATTR_COOP_GROUP_MASK_REGIDS
	.align		4
        /*0048*/ 	.byte	0x04, 0x29
        /*004a*/ 	.short	(.L_3045 - .L_3044)


	//   ....[0]....
.L_3044:
        /*004c*/ 	.word	0xffffffff


	//   ....[1]....
        /*0050*/ 	.word	0xffffffff


	//   ....[2]....
        /*0054*/ 	.word	0xffffffff


	//   ....[3]....
        /*0058*/ 	.word	0xffffffff


	//   ....[4]....
        /*005c*/ 	.word	0xffffffff


	//   ....[5]....
        /*0060*/ 	.word	0xffffffff


	//   ....[6]....
        /*0064*/ 	.word	0xffffffff


	//   ....[7]....
        /*0068*/ 	.word	0xffffffff


	//   ....[8]....
        /*006c*/ 	.word	0xffffffff


	//   ....[9]....
        /*0070*/ 	.word	0x0500000a


	//   ....[10]....
        /*0074*/ 	.word	0x0500000a


	//   ....[11]....
        /*0078*/ 	.word	0x0500000a


	//   ....[12]....
        /*007c*/ 	.word	0x0500000a


	//   ....[13]....
        /*0080*/ 	.word	0x0500000a


	//----- nvinfo : EIATTR_COOP_GROUP_INSTR_OFFSETS
	.align		4
.L_3045:
        /*0084*/ 	.byte	0x04, 0x28
        /*0086*/ 	.short	(.L_3047 - .L_3046)


	//   ....[0]....
.L_3046:
        /*0088*/ 	.word	0x000001f0


	//   ....[1]....
        /*008c*/ 	.word	0x00000200


	//   ....[2]....
        /*0090*/ 	.word	0x00000210


	//   ....[3]....
        /*0094*/ 	.word	0x00000220


	//   ....[4]....
        /*0098*/ 	.word	0x00000260


	//   ....[5]....
        /*009c*/ 	.word	0x00000280


	//   ....[6]....
        /*00a0*/ 	.word	0x000002a0


	//   ....[7]....
        /*00a4*/ 	.word	0x000002c0


	//   ....[8]....
        /*00a8*/ 	.word	0x000002e0


	//   ....[9]....
        /*00ac*/ 	.word	0x000003b0


	//   ....[10]....
        /*00b0*/ 	.word	0x00000420


	//   ....[11]....
        /*00b4*/ 	.word	0x00000490


	//   ....[12]....
        /*00b8*/ 	.word	0x00000500


	//   ....[13]....
        /*00bc*/ 	.word	0x00000570


	//----- nvinfo : EIATTR_VRC_CTA_INIT_COUNT
	.align		4
.L_3047:
        /*00c0*/ 	.byte	0x02, 0x4a
	.zero		1
	.zero		1


	//----- nvinfo : EIATTR_EXIT_INSTR_OFFSETS
	.align		4
        /*00c4*/ 	.byte	0x04, 0x1c
        /*00c6*/ 	.short	(.L_3049 - .L_3048)


	//   ....[0]....
.L_3048:
        /*00c8*/ 	.word	0x00000320


	//   ....[1]....
        /*00cc*/ 	.word	0x00000360


	//----- nvinfo : EIATTR_CRS_STACK_SIZE
	.align		4
.L_3049:
        /*00d0*/ 	.byte	0x04, 0x1e
        /*00d2*/ 	.short	(.L_3051 - .L_3050)
.L_3050:
        /*00d4*/ 	.word	0x00000000


	//----- nvinfo : EIATTR_CBANK_PARAM_SIZE
	.align		4
.L_3051:
        /*00d8*/ 	.byte	0x03, 0x19
        /*00da*/ 	.short	0x0014


	//----- nvinfo : EIATTR_PARAM_CBANK
	.align		4
        /*00dc*/ 	.byte	0x04, 0x0a
        /*00de*/ 	.short	(.L_3053 - .L_3052)
	.align		4
.L_3052:
        /*00e0*/ 	.word	index@(.nv.constant0._Z7reduce5IiLj32EEvPT_S1_j)
        /*00e4*/ 	.short	0x0380
        /*00e6*/ 	.short	0x0014


	//----- nvinfo : EIATTR_SW_WAR
	.align		4
.L_3053:
        /*00e8*/ 	.byte	0x04, 0x36
        /*00ea*/ 	.short	(.L_3055 - .L_3054)
.L_3054:
        /*00ec*/ 	.word	0x00000008
.L_3055:


//--------------------- .nv.info._Z7reduce5IiLj64EEvPT_S1_j --------------------------
	.section	.nv.info._Z7reduce5IiLj64EEvPT_S1_j,"",@"SHT_CUDA_INFO"
	.sectionflags	@""
	.align	4


	//----- nvinfo : EIATTR_CUDA_API_VERSION
	.align		4
        /*0000*/ 	.byte	0x04, 0x37
        /*0002*/ 	.short	(.L_3057 - .L_3056)
.L_3056:
        /*0004*/ 	.word	0x00000082


	//----- nvinfo : EIATTR_KPARAM_INFO
	.align		4
.L_3057:
        /*0008*/ 	.byte	0x04, 0x17
        /*000a*/ 	.short	(.L_3059 - .L_3058)
.L_3058:
        /*000c*/ 	.word	0x00000000
        /*0010*/ 	.short	0x0002
        /*0012*/ 	.short	0x0010
        /*0014*/ 	.byte	0x00, 0xf0, 0x11, 0x00


	//----- nvinfo : EIATTR_KPARAM_INFO
	.align		4
.L_3059:
        /*0018*/ 	.byte	0x04, 0x17
        /*001a*/ 	.short	(.L_3061 - .L_3060)
.L_3060:
        /*001c*/ 	.word	0x00000000
        /*0020*/ 	.short	0x0001
        /*0022*/ 	.short	0x0008
        /*0024*/ 	.byte	0x00, 0xf5, 0x21, 0x00


	//----- nvinfo : EIATTR_KPARAM_INFO
	.align		4
.L_3061:
        /*0028*/ 	.byte	0x04, 0x17
        /*002a*/ 	.short	(.L_3063 - .L_3062)
.L_3062:
        /*002c*/ 	.word	0x00000000
        /*0030*/ 	.short	0x0000
        /*0032*/ 	.short	0x0000
        /*0034*/ 	.byte	0x00, 0xf5, 0x21, 0x00


	//----- nvinfo : EIATTR_SPARSE_MMA_MASK
	.align		4
.L_3063:
        /*0038*/ 	.byte	0x03, 0x50
        /*003a*/ 	.short	0x0000


	//----- nvinfo : EIATTR_MAXREG_COUNT
	.align		4
        /*003c*/ 	.byte	0x03, 0x1b
        /*003e*/ 	.short	0x00ff


	//----- nvinfo : EIATTR_NUM_BARRIERS
	.align		4
        /*0040*/ 	.byte	0x02, 0x4c
        /*0042*/ 	.byte	0x01
	.zero		1


	//----- nvinfo : EIATTR_MERCURY_ISA_VERSION
	.align		4
        /*0044*/ 	.byte	0x03, 0x5f
        /*0046*/ 	.short	0x0101


	//----- nvinfo : EIATTR_COOP_GROUP_MASK_REGIDS
	.align		4
        /*0048*/ 	.byte	0x04, 0x29
        /*004a*/ 	.short	(.L_3065 - .L_3064)


	//   ....[0]....
.L_3064:
        /*004c*/ 	.word	0xffffffff


	//   ....[1]....
        /*0050*/ 	.word	0xffffffff


	//   ....[2]....
        /*0054*/ 	.word	0xffffffff


	//   ....[3]....
        /*0058*/ 	.word	0xffffffff


	//   ....[4]....
        /*005c*/ 	.word	0xffffffff


	//   ....[5]....
        /*0060*/ 	.word	0xffffffff


	//   ....[6]....
        /*0064*/ 	.word	0xffffffff


	//   ....[7]....
        /*0068*/ 	.word	0xffffffff


	//   ....[8]....
        /*006c*/ 	.word	0xffffffff


	//   ....[9]....
        /*0070*/ 	.word	0x0500000a


	//   ....[10]....
        /*0074*/ 	.word	0x0500000a


	//   ....[11]....
        /*0078*/ 	.word	0x0500000a


	//   ....[12]....
        /*007c*/ 	.word	0x0500000a


	//   ....[13]....
        /*0080*/ 	.word	0x0500000a


	//----- nvinfo : EIATTR_COOP_GROUP_INSTR_OFFSETS
	.align		4
.L_3065:
        /*0084*/ 	.byte	0x04, 0x28
        /*0086*/ 	.short	(.L_3067 - .L_3066)


	//   ....[0]....
.L_3066:
        /*0088*/ 	.word	0x000001f0


	//   ....[1]....
        /*008c*/ 	.word	0x00000200


	//   ....[2]....
        /*0090*/ 	.word	0x00000210


	//   ....[3]....
        /*0094*/ 	.word	0x00000220


	//   ....[4]....
        /*0098*/ 	.word	0x00000280


	//   ....[5]....
        /*009c*/ 	.word	0x000002a0


	//   ....[6]....
        /*00a0*/ 	.word	0x000002c0


	//   ....[7]....
        /*00a4*/ 	.word	0x000002e0


	//   ....[8]....
        /*00a8*/ 	.word	0x00000300


	//   ....[9]....
        /*00ac*/ 	.word	0x000003d0


	//   ....[10]....
        /*00b0*/ 	.word	0x00000440


	//   ....[11]....
        /*00b4*/ 	.word	0x000004b0


	//   ....[12]....
        /*00b8*/ 	.word	0x00000520


	//   ....[13]....
        /*00bc*/ 	.word	0x00000590


	//----- nvinfo : EIATTR_VRC_CTA_INIT_COUNT
	.align		4
.L_3067:
        /*00c0*/ 	.byte	0x02, 0x4a
	.zero		1
	.zero		1


	//----- nvinfo : EIATTR_EXIT_INSTR_OFFSETS
	.align		4
        /*00c4*/ 	.byte	0x04, 0x1c
        /*00c6*/ 	.short	(.L_3069 - .L_3068)


	//   ....[0]....
.L_3068:
        /*00c8*/ 	.word	0x00000340


	//   ....[1]....
        /*00cc*/ 	.word	0x00000380


	//----- nvinfo : EIATTR_CRS_STACK_SIZE
	.align		4
.L_3069:
        /*00d0*/ 	.byte	0x04, 0x1e
        /*00d2*/ 	.short	(.L_3071 - .L_3070)
.L_3070:
        /*00d4*/ 	.word	0x00000000


	//----- nvinfo : EIATTR_CBANK_PARAM_SIZE
	.align		4
.L_3071:
        /*00d8*/ 	.byte	0x03, 0x19
        /*00da*/ 	.short	0x0014


	//----- nvinfo : EIATTR_PARAM_CBANK
	.align		4
        /*00dc*/ 	.byte	0x04, 0x0a
        /*00de*/ 	.short	(.L_3073 - .L_3072)
	.align		4
.L_3072:
        /*00e0*/ 	.word	index@(.nv.constant0._Z7reduce5IiLj64EEvPT_S1_j)
        /*00e4*/ 	.short	0x0380
        /*00e6*/ 	.short	0x0014


	//----- nvinfo : EIATTR_SW_WAR
	.align		4
.L_3073:
        /*00e8*/ 	.byte	0x04, 0x36
        /*00ea*/ 	.short	(.L_3075 - .L_3074)
.L_3074:
        /*00ec*/ 	.word	0x00000008
.L_3075:


//--------------------- .nv.info._Z7reduce5IiLj128EEvPT_S1_j --------------------------
	.section	.nv.info._Z7reduce5IiLj128EEvPT_S1_j,"",@"SHT_CUDA_INFO"
	.sectionflags	@""
	.align	4


	//----- nvinfo : EIATTR_CUDA_API_VERSION
	.align		4
        /*0000*/ 	.byte	0x04, 0x37
        /*0002*/ 	.short	(.L_3077 - .L_3076)
.L_3076:
        /*0004*/ 	.word	0x00000082


	//----- nvinfo : EIATTR_KPARAM_INFO
	.align		4
.L_3077:
        /*0008*/ 	.byte	0x04, 0x17
        /*000a*/ 	.short	(.L_3079 - .L_3078)
.L_3078:
        /*000c*/ 	.word	0x00000000
        /*0010*/ 	.short	0x0002
        /*0012*/ 	.short	0x0010
        /*0014*/ 	.byte	0x00, 0xf0, 0x11, 0x00


	//----- nvinfo : EIATTR_KPARAM_INFO
	.align		4
.L_3079:
        /*0018*/ 	.byte	0x04, 0x17
        /*001a*/ 	.short	(.L_3081 - .L_3080)
.L_3080:
        /*001c*/ 	.word	0x00000000
        /*0020*/ 	.short	0x0001
        /*0022*/ 	.short	0x0008
        /*0024*/ 	.byte	0x00, 0xf5, 0x21, 0x00


	//----- nvinfo : EIATTR_KPARAM_INFO
	.align		4
.L_3081:
        /*0028*/ 	.byte	0x04, 0x17
        /*002a*/ 	.short	(.L_3083 - .L_3082)
.L_3082:
        /*002c*/ 	.word	0x00000000
        /*0030*/ 	.short	0x0000
        /*0032*/ 	.short	0x0000
        /*0034*/ 	.byte	0x00, 0xf5, 0x21, 0x00


	//----- nvinfo : EIATTR_SPARSE_MMA_MASK
	.align		4
.L_3083:
        /*0038*/ 	.byte	0x03, 0x50
        /*003a*/ 	.short	0x0000


	//----- nvinfo : EIATTR_MAXREG_COUNT
	.align		4
        /*003c*/ 	.byte	0x03, 0x1b
        /*003e*/ 	.short	0x00ff


	//----- nvinfo : EIATTR_NUM_BARRIERS
	.align		4
        /*0040*/ 	.byte	0x02, 0x4c
        /*0042*/ 	.byte	0x01
	.zero		1


	//----- nvinfo : EIATTR_MERCURY_ISA_VERSION
	.align		4
        /*0044*/ 	.byte	0x03, 0x5f
        /*0046*/ 	.short	0x0101


	//----- nvinfo : EIATTR_COOP_GROUP_MASK_REGIDS
	.align		4
        /*0048*/ 	.byte	0x04, 0x29
        /*004a*/ 	.short	(.L_3085 - .L_3084)


	//   ....[0]....
.L_3084:
        /*004c*/ 	.word	0xffffffff


	//   ....[1]....
        /*0050*/ 	.word	0xffffffff


	//   ....[2]....
        /*0054*/ 	.word	0xffffffff


	//   ....[3]....
        /*0058*/ 	.word	0xffffffff


	//   ....[4]....
        /*005c*/ 	.word	0xffffffff


	//   ....[5]....
        /*0060*/ 	.word	0xffffffff


	//   ....[6]....
        /*0064*/ 	.word	0xffffffff


	//   ....[7]....
        /*0068*/ 	.word	0xffffffff


	//   ....[8]....
        /*006c*/ 	.word	0xffffffff


	//   ....[9]....
        /*0070*/ 	.word	0x0500000a


	//   ....[10]....
        /*0074*/ 	.word	0x0500000a


	//   ....[11]....
        /*0078*/ 	.word	0x0500000a


	//   ....[12]....
        /*007c*/ 	.word	0x0500000a


	//   ....[13]....
        /*0080*/ 	.word	0x0500000a


	//----- nvinfo : EIATTR_COOP_GROUP_INSTR_OFFSETS
	.align		4
.L_3085:
        /*0084*/ 	.byte	0x04, 0x28
        /*0086*/ 	.short	(.L_3087 - .L_3086)


	//   ....[0]....
.L_3086:
        /*0088*/ 	.word	0x000001c0


	//   ....[1]....
        /*008c*/ 	.word	0x000001d0


	//   ....[2]....
        /*0090*/ 	.word	0x000001e0


	//   ....[3]....
        /*0094*/ 	.word	0x00000250


	//   ....[4]....
        /*0098*/ 	.word	0x000002c0


	//   ....[5]....
        /*009c*/ 	.word	0x000002e0


	//   ....[6]....
        /*00a0*/ 	.word	0x00000300


	//   ....[7]....
        /*00a4*/ 	.word	0x00000320


	//   ....[8]....
        /*00a8*/ 	.word	0x00000340


	//   ....[9]....
        /*00ac*/ 	.word	0x00000410


	//   ....[10]....
        /*00b0*/ 	.word	0x00000480


	//   ....[11]....
        /*00b4*/ 	.word	0x000004f0


	//   ....[12]....
        /*00b8*/ 	.word	0x00000560


	//   ....[13]....
        /*00bc*/ 	.word	0x000005d0


	//----- nvinfo : EIATTR_VRC_CTA_INIT_COUNT
	.align		4
.L_3087:
        /*00c0*/ 	.byte	0x02, 0x4a
	.zero		1
	.zero		1


	//----- nvinfo : EIATTR_EXIT_INSTR_OFFSETS
	.align		4
        /*00c4*/ 	.byte	0x04, 0x1c
        /*00c6*/ 	.short	(.L_3089 - .L_3088)


	//   ....[0]....
.L_3088:
        /*00c8*/ 	.word	0x00000380


	//   ....[1]....
        /*00cc*/ 	.word	0x000003c0


	//----- nvinfo : EIATTR_CRS_STACK_SIZE
	.align		4
.L_3089:
        /*00d0*/ 	.byte	0x04, 0x1e
        /*00d2*/ 	.short	(.L_3091 - .L_3090)
.L_3090:
        /*00d4*/ 	.word	0x00000000


	//----- nvinfo : EIATTR_CBANK_PARAM_SIZE
	.align		4
.L_3091:
        /*00d8*/ 	.byte	0x03, 0x19
        /*00da*/ 	.short	0x0014


	//----- nvinfo : EIATTR_PARAM_CBANK
	.align		4
        /*00dc*/ 	.byte	0x04, 0x0a
        /*00de*/ 	.short	(.L_3093 - .L_3092)
	.align		4
.L_3092:
        /*00e0*/ 	.word	index@(.nv.constant0._Z7reduce5IiLj128EEvPT_S1_j)
        /*00e4*/ 	.short	0x0380
        /*00e6*/ 	.short	0x0014


	//----- nvinfo : EIATTR_SW_WAR
	.align		4
.L_3093:
        /*00e8*/ 	.byte	0x04, 0x36
        /*00ea*/ 	.short	(.L_3095 - .L_3094)
.L_3094:
        /*00ec*/ 	.word	0x00000008
.L_3095:


//--------------------- .nv.info._Z7reduce5IiLj256EEvPT_S1_j --------------------------
	.section	.nv.info._Z7reduce5IiLj256EEvPT_S1_j,"",@"SHT_CUDA_INFO"
	.sectionflags	@""
	.align	4


	//----- nvinfo : EIATTR_CUDA_API_VERSION
	.align		4
        /*0000*/ 	.byte	0x04, 0x37
        /*0002*/ 	.short	(.L_3097 - .L_3096)
.L_3096:
        /*0004*/ 	.word	0x00000082


	//----- nvinfo : EIATTR_KPARAM_INFO
	.align		4
.L_3097:
        /*0008*/ 	.byte	0x04, 0x17
        /*000a*/ 	.short	(.L_3099 - .L_3098)
.L_3098:
        /*000c*/ 	.word	0x00000000
        /*0010*/ 	.short	0x0002
        /*0012*/ 	.short	0x0010
        /*0014*/ 	.byte	0x00, 0xf0, 0x11, 0x00


	//----- nvinfo : EIATTR_KPARAM_INFO
	.align		4
.L_3099:
        /*0018*/ 	.byte	0x04, 0x17
        /*001a*/ 	.short	(.L_3101 - .L_3100)
.L_3100:
        /*001c*/ 	.word	0x00000000
        /*0020*/ 	.short	0x0001
        /*0022*/ 	.short	0x0008
        /*0024*/ 	.byte	0x00, 0xf5, 0x21, 0x00


	//----- nvinfo : EIATTR_KPARAM_INFO
	.align		4
.L_3101:
        /*0028*/ 	.byte	0x04, 0x17
        /*002a*/ 	.short	(.L_3103 - .L_3102)
.L_3102:
        /*002c*/ 	.word	0x00000000
        /*0030*/ 	.short	0x0000
        /*0032*/ 	.short	0x0000
        /*0034*/ 	.byte	0x00, 0xf5, 0x21, 0x00


	//----- nvinfo : EIATTR_SPARSE_MMA_MASK
	.align		4
.L_3103:
        /*0038*/ 	.byte	0x03, 0x50
        /*003a*/ 	.short	0x0000


	//----- nvinfo : EIATTR_MAXREG_COUNT
	.align		4
        /*003c*/ 	.byte	0x03, 0x1b
        /*003e*/ 	.short	0x00ff


	//----- nvinfo : EIATTR_NUM_BARRIERS
	.align		4
        /*0040*/ 	.byte	0x02, 0x4c
        /*0042*/ 	.byte	0x01
	.zero		1


	//----- nvinfo : EIATTR_MERCURY_ISA_VERSION
	.align		4
        /*0044*/ 	.byte	0x03, 0x5f
        /*0046*/ 	.short	0x0101


	//----- nvinfo : EIATTR_COOP_GROUP_MASK_REGIDS
	.align		4
        /*0048*/ 	.byte	0x04, 0x29
        /*004a*/ 	.short	(.L_3105 - .L_3104)


	//   ....[0]....
.L_3104:
        /*004c*/ 	.word	0xffffffff


	//   ....[1]....
        /*0050*/ 	.word	0xffffffff


	//   ....[2]....
        /*0054*/ 	.word	0xffffffff


	//   ....[3]....
        /*0058*/ 	.word	0xffffffff


	//   ....[4]....
        /*005c*/ 	.word	0xffffffff


	//   ....[5]....
        /*0060*/ 	.word	0xffffffff


	//   ....[6]....
        /*0064*/ 	.word	0xffffffff


	//   ....[7]....
        /*0068*/ 	.word	0xffffffff


	//   ....[8]....
        /*006c*/ 	.word	0xffffffff


	//   ....[9]....
        /*0070*/ 	.word	0x0500000a


	//   ....[10]....
        /*0074*/ 	.word	0x0500000a


	//   ....[11]....
        /*0078*/ 	.word	0x0500000a


	//   ....[12]....
        /*007c*/ 	.word	0x0500000a


	//   ....[13]....
        /*0080*/ 	.word	0x0500000a


	//----- nvinfo : EIATTR_COOP_GROUP_INSTR_OFFSETS
	.align		4
.L_3105:
        /*0084*/ 	.byte	0x04, 0x28
        /*0086*/ 	.short	(.L_3107 - .L_3106)


	//   ....[0]....
.L_3106:
        /*0088*/ 	.word	0x000001d0


	//   ....[1]....
        /*008c*/ 	.word	0x000001e0


	//   ....[2]....
        /*0090*/ 	.word	0x00000220


	//   ....[3]....
        /*0094*/ 	.word	0x00000290


	//   ....[4]....
        /*0098*/ 	.word	0x00000300


	//   ....[5]....
        /*009c*/ 	.word	0x00000320


	//   ....[6]....
        /*00a0*/ 	.word	0x00000340


	//   ....[7]....
        /*00a4*/ 	.word	0x00000360


	//   ....[8]....
        /*00a8*/ 	.word	0x00000380


	//   ....[9]....
        /*00ac*/ 	.word	0x00000450


	//   ....[10]....
        /*00b0*/ 	.word	0x000004c0


	//   ....[11]....
        /*00b4*/ 	.word	0x00000530


	//   ....[12]....
        /*00b8*/ 	.word	0x000005a0


	//   ....[13]....
        /*00bc*/ 	.word	0x00000610


	//----- nvinfo : EIATTR_VRC_CTA_INIT_COUNT
	.align		4
.L_3107:
        /*00c0*/ 	.byte	0x02, 0x4a
	.zero		1
	.zero		1


	//----- nvinfo : EIATTR_EXIT_INSTR_OFFSETS
	.align		4
        /*00c4*/ 	.byte	0x04, 0x1c
        /*00c6*/ 	.short	(.L_3109 - .L_3108)


	//   ....[0]....
.L_3108:
        /*00c8*/ 	.word	0x000003c0


	//   ....[1]....
        /*00cc*/ 	.word	0x00000400


	//----- nvinfo : EIATTR_CRS_STACK_SIZE
	.align		4
.L_3109:
        /*00d0*/ 	.byte	0x04, 0x1e
        /*00d2*/ 	.short	(.L_3111 - .L_3110)
.L_3110:
        /*00d4*/ 	.word	0x00000000


	//----- nvinfo : EIATTR_CBANK_PARAM_SIZE
	.align		4
.L_3111:
        /*00d8*/ 	.byte	0x03, 0x19
        /*00da*/ 	.short	0x0014


	//----- nvinfo : EIATTR_PARAM_CBANK
	.align		4
        /*00dc*/ 	.byte	0x04, 0x0a
        /*00de*/ 	.short	(.L_3113 - .L_3112)
	.align		4
.L_3112:
        /*00e0*/ 	.word	index@(.nv.constant0._Z7reduce5IiLj256EEvPT_S1_j)
        /*00e4*/ 	.short	0x0380
        /*00e6*/ 	.short	0x0014


	//----- nvinfo : EIATTR_SW_WAR
	.align		4
.L_3113:
        /*00e8*/ 	.byte	0x04, 0x36
        /*00ea*/ 	.short	(.L_3115 - .L_3114)
.L_3114:
        /*00ec*/ 	.word	0x00000008
.L_3115:


//--------------------- .nv.info._Z7reduce5IiLj512EEvPT_S1_j --------------------------
	.section	.nv.info._Z7reduce5IiLj512EEvPT_S1_j,"",@"SHT_CUDA_INFO"
	.sectionflags	@""
	.align	4


	//----- nvinfo : EIATTR_CUDA_API_VERSION
	.align		4
        /*0000*/ 	.byte	0x04, 0x37
        /*0002*/ 	.short	(.L_3117 - .L_3116)
.L_3116:
        /*0004*/ 	.word	0x00000082


	//----- nvinfo : EIATTR_KPARAM_INFO
	.align		4
.L_3117:
        /*0008*/ 	.byte	0x04, 0x17
        /*000a*/ 	.short	(.L_3119 - .L_3118)
.L_3118:
        /*000c*/ 	.word	0x00000000
        /*0010*/ 	.short	0x0002
        /*0012*/ 	.short	0x0010
        /*0014*/ 	.byte	0x00, 0xf0, 0x11, 0x00


	//----- nvinfo : EIATTR_KPARAM_INFO
	.align		4
.L_3119:
        /*0018*/ 	.byte	0x04, 0x17
        /*001a*/ 	.short	(.L_3121 - .L_3120)
.L_3120:
        /*001c*/ 	.word	0x00000000
        /*0020*/ 	.short	0x0001
        /*0022*/ 	.short	0x0008
        /*0024*/ 	.byte	0x00, 0xf5, 0x21, 0x00


	//----- nvinfo : EIATTR_KPARAM_INFO
	.align		4
.L_3121:
        /*0028*/ 	.byte	0x04, 0x17
        /*002a*/ 	.short	(.L_3123 - .L_3122)
.L_3122:
        /*002c*/ 	.word	0x00000000
        /*0030*/ 	.short	0x0000
        /*0032*/ 	.short	0x0000
        /*0034*/ 	.byte	0x00, 0xf5, 0x21, 0x00


	//----- nvinfo : EIATTR_SPARSE_MMA_MASK
	.align		4
.L_3123:
        /*0038*/ 	.byte	0x03, 0x50
        /*003a*/ 	.short	0x0000


	//----- nvinfo : EIATTR_MAXREG_COUNT
	.align		4
        /*003c*/ 	.byte	0x03, 0x1b
        /*003e*/ 	.short	0x00ff


	//----- nvinfo : EIATTR_NUM_BARRIERS
	.align		4
        /*0040*/ 	.byte	0x02, 0x4c
        /*0042*/ 	.byte	0x01
	.zero		1


	//----- nvinfo : EIATTR_MERCURY_ISA_VERSION
	.align		4
        /*0044*/ 	.byte	0x03, 0x5f
        /*0046*/ 	.short	0x0101


	//----- nvinfo : EIATTR_COOP_GROUP_MASK_REGIDS
	.align		4
        /*0048*/ 	.byte	0x04, 0x29
        /*004a*/ 	.short	(.L_3125 - .L_3124)


	//   ....[0]....
.L_3124:
        /*004c*/ 	.word	0xffffffff


	//   ....[1]....
        /*0050*/ 	.word	0xffffffff


	//   ....[2]....
        /*0054*/ 	.word	0xffffffff


	//   ....[3]....
        /*0058*/ 	.word	0xffffffff


	//   ....[4]....
        /*005c*/ 	.word	0xffffffff


	//   ....[5]....
        /*0060*/ 	.word	0xffffffff


	//   ....[6]....
        /*0064*/ 	.word	0xffffffff


	//   ....[7]....
        /*0068*/ 	.word	0xffffffff


	//   ....[8]....
        /*006c*/ 	.word	0xffffffff


	//   ....[9]....
        /*0070*/ 	.word	0x0500000a


	//   ....[10]....
        /*0074*/ 	.word	0x0500000a


	//   ....[11]....
        /*0078*/ 	.word	0x0500000a


	//   ....[12]....
        /*007c*/ 	.word	0x0500000a


	//   ....[13]....
        /*0080*/ 	.word	0x0500000a


	//----- nvinfo : EIATTR_COOP_GROUP_INSTR_OFFSETS
	.align		4
.L_3125:
        /*0084*/ 	.byte	0x04, 0x28
        /*0086*/ 	.short	(.L_3127 - .L_3126)


	//   ....[0]....
.L_3126:
        /*0088*/ 	.word	0x000001c0


	//   ....[1]....
        /*008c*/ 	.word	0x00000210


	//   ....[2]....
        /*0090*/ 	.word	0x00000270


	//   ....[3]....
        /*0094*/ 	.word	0x000002e0


	//   ....[4]....
        /*0098*/ 	.word	0x00000350


	//   ....[5]....
        /*009c*/ 	.word	0x00000370


	//   ....[6]....
        /*00a0*/ 	.word	0x00000390


	//   ....[7]....
        /*00a4*/ 	.word	0x000003b0


	//   ....[8]....
        /*00a8*/ 	.word	0x000003d0


	//   ....[9]....
        /*00ac*/ 	.word	0x000004a0


	//   ....[10]....
        /*00b0*/ 	.word	0x00000510


	//   ....[11]....
        /*00b4*/ 	.word	0x00000580


	//   ....[12]....
        /*00b8*/ 	.word	0x000005f0


	//   ....[13]....
        /*00bc*/ 	.word	0x00000660


	//----- nvinfo : EIATTR_VRC_CTA_INIT_COUNT
	.align		4
.L_3127:
        /*00c0*/ 	.byte	0x02, 0x4a
	.zero		1
	.zero		1


	//----- nvinfo : EIATTR_EXIT_INSTR_OFFSETS
	.align		4
        /*00c4*/ 	.byte	0x04, 0x1c
        /*00c6*/ 	.short	(.L_3129 - .L_3128)


	//   ....[0]....
.L_3128:
        /*00c8*/ 	.word	0x00000410


	//   ....[1]....
        /*00cc*/ 	.word	0x00000450


	//----- nvinfo : EIATTR_CRS_STACK_SIZE
	.align		4
.L_3129:
        /*00d0*/ 	.byte	0x04, 0x1e
        /*00d2*/ 	.short	(.L_3131 - .L_3130)
.L_3130:
        /*00d4*/ 	.word	0x00000000


	//----- nvinfo : EIATTR_CBANK_PARAM_SIZE
	.align		4
.L_3131:
        /*00d8*/ 	.byte	0x03, 0x19
        /*00da*/ 	.short	0x0014


	//----- nvinfo : EIATTR_PARAM_CBANK
	.align		4
        /*00dc*/ 	.byte	0x04, 0x0a
        /*00de*/ 	.short	(.L_3133 - .L_3132)
	.align		4
.L_3132:
        /*00e0*/ 	.word	index@(.nv.constant0._Z7reduce5IiLj512EEvPT_S1_j)
        /*00e4*/ 	.short	0x0380
        /*00e6*/ 	.short	0x0014


	//----- nvinfo : EIATTR_SW_WAR
	.align		4
.L_3133:
        /*00e8*/ 	.byte	0x04, 0x36
        /*00ea*/ 	.short	(.L_3135 - .L_3134)
.L_3134:
        /*00ec*/ 	.word	0x00000008
.L_3135:


//--------------------- .nv.info._Z7reduce4IiLj1EEvPT_S1_j --------------------------
	.section	.nv.info._Z7reduce4IiLj1EEvPT_S1_j,"",@"SHT_CUDA_INFO"
	.sectionflags	@""
	.align	4


	//----- nvinfo : EIATTR_CUDA_API_VERSION
	.align		4
        /*0000*/ 	.byte	0x04, 0x37
        /*0002*/ 	.short	(.L_3137 - .L_3136)
.L_3136:
        /*0004*/ 	.word	0x00000082


	//----- nvinfo : EIATTR_KPARAM_INFO
	.align		4
.L_3137:
        /*0008*/ 	.byte	0x04, 0x17
        /*000a*/ 	.short	(.L_3139 - .L_3138)
.L_3138:
        /*000c*/ 	.word	0x00000000
        /*0010*/ 	.short	0x0002
        /*0012*/ 	.short	0x0010
        /*0014*/ 	.byte	0x00, 0xf0, 0x11, 0x00


	//----- nvinfo : EIATTR_KPARAM_INFO
	.align		4
.L_3139:
        /*0018*/ 	.byte	0x04, 0x17
        /*001a*/ 	.short	(.L_3141 - .L_3140)
.L_3140:
        /*001c*/ 	.word	0x00000000
        /*0020*/ 	.short	0x0001
        /*0022*/ 	.short	0x0008
        /*0024*/ 	.byte	0x00, 0xf5, 0x21, 0x00


	//----- nvinfo : EIATTR_KPARAM_INFO
	.align		4
.L_3141:
        /*0028*/ 	.byte	0x04, 0x17
        /*002a*/ 	.short	(.L_3143 - .L_3142)
.L_3142:
        /*002c*/ 	.word	0x00000000
        /*0030*/ 	.short	0x0000
        /*0032*/ 	.short	0x0000
        /*0034*/ 	.byte	0x00, 0xf5, 0x21, 0x00


	//----- nvinfo : EIATTR_SPARSE_MMA_MASK
	.align		4
.L_3143:
        /*0038*/ 	.byte	0x03, 0x50
        /*003a*/ 	.short	0x0000


	//----- nvinfo : EIATTR_MAXREG_COUNT
	.align		4
        /*003c*/ 	.byte	0x03, 0x1b
        /*003e*/ 	.short	0x00ff


	//----- nvinfo : EIATTR_NUM_BARRIERS
	.align		4
        /*0040*/ 	.byte	0x02, 0x4c
        /*0042*/ 	.byte	0x01
	.zero		1


	//----- nvinfo : EIATTR_MERCURY_ISA_VERSION
	.align		4
        /*0044*/ 	.byte	0x03, 0x5f
        /*0046*/ 	.short	0x0101


	//----- nvinfo : EIATTR_COOP_GROUP_MASK_REGIDS
	.align		4
        /*0048*/ 	.byte	0x04, 0x29
        /*004a*/ 	.short	(.L_3145 - .L_3144)


	//   ....[0]....
.L_3144:
        /*004c*/ 	.word	0xffffffff


	//   ....[1]....
        /*0050*/ 	.word	0xffffffff


	//   ....[2]....
        /*0054*/ 	.word	0xffffffff


	//   ....[3]....
        /*0058*/ 	.word	0xffffffff


	//   ....[4]....
        /*005c*/ 	.word	0xffffffff


	//   ....[5]....
        /*0060*/ 	.word	0xffffffff


	//   ....[6]....
        /*0064*/ 	.word	0xffffffff


	//   ....[7]....
        /*0068*/ 	.word	0x0500000a


	//   ....[8]....
        /*006c*/ 	.word	0x0500000a


	//   ....[9]....
        /*0070*/ 	.word	0x0500000a


	//   ....[10]....
        /*0074*/ 	.word	0x0500000a


	//   ....[11]....
        /*0078*/ 	.word	0x0500000a


	//----- nvinfo : EIATTR_COOP_GROUP_INSTR_OFFSETS
	.align		4
.L_3145:
        /*007c*/ 	.byte	0x04, 0x28
        /*007e*/ 	.short	(.L_3147 - .L_3146)


	//   ....[0]....
.L_3146:
        /*0080*/ 	.word	0x00000200


	//   ....[1]....
        /*0084*/ 	.word	0x00000290


	//   ....[2]....
        /*0088*/ 	.word	0x00000310


	//   ....[3]....
        /*008c*/ 	.word	0x00000330


	//   ....[4]....
        /*0090*/ 	.word	0x00000350


	//   ....[5]....
        /*0094*/ 	.word	0x00000370


	//   ....[6]....
        /*0098*/ 	.word	0x00000390


	//   ....[7]....
        /*009c*/ 	.word	0x00000460


	//   ....[8]....
        /*00a0*/ 	.word	0x000004d0


	//   ....[9]....
        /*00a4*/ 	.word	0x00000540


	//   ....[10]....
        /*00a8*/ 	.word	0x000005b0


	//   ....[11]....
        /*00ac*/ 	.word	0x00000620


	//----- nvinfo : EIATTR_VRC_CTA_INIT_COUNT
	.align		4
.L_3147:
        /*00b0*/ 	.byte	0x02, 0x4a
	.zero		1
	.zero		1


	//----- nvinfo : EIATTR_EXIT_INSTR_OFFSETS
	.align		4
        /*00b4*/ 	.byte	0x04, 0x1c
        /*00b6*/ 	.short	(.L_3149 - .L_3148)


	//   ....[0]....
.L_3148:
        /*00b8*/ 	.word	0x000003d0


	//   ....[1]....
        /*00bc*/ 	.word	0x00000410


	//----- nvinfo : EIATTR_CRS_STACK_SIZE
	.align		4
.L_3149:
        /*00c0*/ 	.byte	0x04, 0x1e
        /*00c2*/ 	.short	(.L_3151 - .L_3150)
.L_3150:
        /*00c4*/ 	.word	0x00000000


	//----- nvinfo : EIATTR_CBANK_PARAM_SIZE
	.align		4
.L_3151:
        /*00c8*/ 	.byte	0x03, 0x19
        /*00ca*/ 	.short	0x0014


	//----- nvinfo : EIATTR_PARAM_CBANK
	.align		4
        /*00cc*/ 	.byte	0x04, 0x0a
        /*00ce*/ 	.short	(.L_3153 - .L_3152)
	.align		4
.L_3152:
        /*00d0*/ 	.word	index@(.nv.constant0._Z7reduce4IiLj1EEvPT_S1_j)
        /*00d4*/ 	.short	0x0380
        /*00d6*/ 	.short	0x0014


	//----- nvinfo : EIATTR_SW_WAR
	.align		4
.L_3153:
        /*00d8*/ 	.byte	0x04, 0x36
        /*00da*/ 	.short	(.L_3155 - .L_3154)
.L_3154:
        /*00dc*/ 	.word	0x00000008
.L_3155:


//--------------------- .nv.info._Z7reduce4IiLj2EEvPT_S1_j --------------------------
	.section	.nv.info._Z7reduce4IiLj2EEvPT_S1_j,"",@"SHT_CUDA_INFO"
	.sectionflags	@""
	.align	4


	//----- nvinfo : EIATTR_CUDA_API_VERSION
	.align		4
        /*0000*/ 	.byte	0x04, 0x37
        /*0002*/ 	.short	(.L_3157 - .L_3156)
.L_3156:
        /*0004*/ 	.word	0x00000082


	//----- nvinfo : EIATTR_KPARAM_INFO
	.align		4
.L_3157:
        /*0008*/ 	.byte	0x04, 0x17
        /*000a*/ 	.short	(.L_3159 - .L_3158)
.L_3158:
        /*000c*/ 	.word	0x00000000
        /*0010*/ 	.short	0x0002
        /*0012*/ 	.short	0x0010
        /*0014*/ 	.byte	0x00, 0xf0, 0x11, 0x00


	//----- nvinfo : EIATTR_KPARAM_INFO
	.align		4
.L_3159:
        /*0018*/ 	.byte	0x04, 0x17
        /*001a*/ 	.short	(.L_3161 - .L_3160)
.L_3160:
        /*001c*/ 	.word	0x00000000
        /*0020*/ 	.short	0x0001
        /*0022*/ 	.short	0x0008
        /*0024*/ 	.byte	0x00, 0xf5, 0x21, 0x00


	//----- nvinfo : EIATTR_KPARAM_INFO
	.align		4
.L_3161:
        /*0028*/ 	.byte	0x04, 0x17
        /*002a*/ 	.short	(.L_3163 - .L_3162)
.L_3162:
        /*002c*/ 	.word	0x00000000
        /*0030*/ 	.short	0x0000
        /*0032*/ 	.short	0x0000
        /*0034*/ 	.byte	0x00, 0xf5, 0x21, 0x00


	//----- nvinfo : EIATTR_SPARSE_MMA_MASK
	.align		4
.L_3163:
        /*0038*/ 	.byte	0x03, 0x50
        /*003a*/ 	.short	0x0000


	//----- nvinfo : EIATTR_MAXREG_COUNT
	.align		4
        /*003c*/ 	.byte	0x03, 0x1b
        /*003e*/ 	.short	0x00ff


	//----- nvinfo : EIATTR_NUM_BARRIERS
	.align		4
        /*0040*/ 	.byte	0x02, 0x4c
        /*0042*/ 	.byte	0x01
	.zero		1


	//----- nvinfo : EIATTR_MERCURY_ISA_VERSION
	.align		4
        /*0044*/ 	.byte	0x03, 0x5f
        /*0046*/ 	.short	0x0101


	//----- nvinfo : EIATTR_COOP_GROUP_MASK_REGIDS
	.align		4
        /*0048*/ 	.byte	0x04, 0x29
        /*004a*/ 	.short	(.L_3165 - .L_3164)


	//   ....[0]....
.L_3164:
        /*004c*/ 	.word	0xffffffff


	//   ....[1]....
        /*0050*/ 	.word	0xffffffff


	//   ....[2]....
        /*0054*/ 	.word	0xffffffff


	//   ....[3]....
        /*0058*/ 	.word	0xffffffff


	//   ....[4]....
        /*005c*/ 	.word	0xffffffff


	//   ....[5]....
        /*0060*/ 	.word	0xffffffff


	//   ....[6]....
        /*0064*/ 	.word	0xffffffff


	//   ....[7]....
        /*0068*/ 	.word	0x0500000a


	//   ....[8]....
        /*006c*/ 	.word	0x0500000a


	//   ....[9]....
        /*0070*/ 	.word	0x0500000a


	//   ....[10]....
        /*0074*/ 	.word	0x0500000a


	//   ....[11]....
        /*0078*/ 	.word	0x0500000a


	//----- nvinfo : EIATTR_COOP_GROUP_INSTR_OFFSETS
	.align		4
.L_3165:
        /*007c*/ 	.byte	0x04, 0x28
        /*007e*/ 	.short	(.L_3167 - .L_3166)


	//   ....[0]....
.L_3166:
        /*0080*/ 	.word	0x00000200


	//   ....[1]....
        /*0084*/ 	.word	0x00000290


	//   ....[2]....
        /*0088*/ 	.word	0x00000310


	//   ....[3]....
        /*008c*/ 	.word	0x00000330


	//   ....[4]....
        /*0090*/ 	.word	0x00000350


	//   ....[5]....
        /*0094*/ 	.word	0x00000370


	//   ....[6]....
        /*0098*/ 	.word	0x00000390


	//   ....[7]....
        /*009c*/ 	.word	0x00000460


	//   ....[8]....
        /*00a0*/ 	.word	0x000004d0


	//   ....[9]....
        /*00a4*/ 	.word	0x00000540


	//   ....[10]....
        /*00a8*/ 	.word	0x000005b0


	//   ....[11]....
        /*00ac*/ 	.word	0x00000620


	//----- nvinfo : EIATTR_VRC_CTA_INIT_COUNT
	.align		4
.L_3167:
        /*00b0*/ 	.byte	0x02, 0x4a
	.zero		1
	.zero		1


	//----- nvinfo : EIATTR_EXIT_INSTR_OFFSETS
	.align		4
        /*00b4*/ 	.byte	0x04, 0x1c
        /*00b6*/ 	.short	(.L_3169 - .L_3168)


	//   ....[0]....
.L_3168:
        /*00b8*/ 	.word	0x000003d0


	//   ....[1]....
        /*00bc*/ 	.word	0x00000410


	//----- nvinfo : EIATTR_CRS_STACK_SIZE
	.align		4
.L_3169:
        /*00c0*/ 	.byte	0x04, 0x1e
        /*00c2*/ 	.short	(.L_3171 - .L_3170)
.L_3170:
        /*00c4*/ 	.word	0x00000000


	//----- nvinfo : EIATTR_CBANK_PARAM_SIZE
	.align		4
.L_3171:
        /*00c8*/ 	.byte	0x03, 0x19
        /*00ca*/ 	.short	0x0014


	//----- nvinfo : EIATTR_PARAM_CBANK
	.align		4
        /*00cc*/ 	.byte	0x04, 0x0a
        /*00ce*/ 	.short	(.L_3173 - .L_3172)
	.align		4
.L_3172:
        /*00d0*/ 	.word	index@(.nv.constant0._Z7reduce4IiLj2EEvPT_S1_j)
        /*00d4*/ 	.short	0x0380
        /*00d6*/ 	.short	0x0014


	//----- nvinfo : EIATTR_SW_WAR
	.align		4
.L_3173:
        /*00d8*/ 	.byte	0x04, 0x36
        /*00da*/ 	.short	(.L_3175 - .L_3174)
.L_3174:
        /*00dc*/ 	.word	0x00000008
.L_3175:


//--------------------- .nv.info._Z7reduce4IiLj4EEvPT_S1_j --------------------------
	.section	.nv.info._Z7reduce4IiLj4EEvPT_S1_j,"",@"SHT_CUDA_INFO"
	.sectionflags	@""
	.align	4


	//----- nvinfo : EIATTR_CUDA_API_VERSION
	.align		4
        /*0000*/ 	.byte	0x04, 0x37
        /*0002*/ 	.short	(.L_3177 - .L_3176)
.L_3176:
        /*0004*/ 	.word	0x00000082


	//----- nvinfo : EIATTR_KPARAM_INFO
	.align		4
.L_3177:
        /*0008*/ 	.byte	0x04, 0x17
        /*000a*/ 	.short	(.L_3179 - .L_3178)
.L_3178:
        /*000c*/ 	.word	0x00000000
        /*0010*/ 	.short	0x0002
        /*0012*/ 	.short	0x0010
        /*0014*/ 	.byte	0x00, 0xf0, 0x11, 0x00


	//----- nvinfo : EIATTR_KPARAM_INFO
	.align		4
.L_3179:
        /*0018*/ 	.byte	0x04, 0x17
        /*001a*/ 	.short	(.L_3181 - .L_3180)
.L_3180:
        /*001c*/ 	.word	0x00000000
        /*0020*/ 	.short	0x0001
        /*0022*/ 	.short	0x0008
        /*0024*/ 	.byte	0x00, 0xf5, 0x21, 0x00


	//----- nvinfo : EIATTR_KPARAM_INFO
	.align		4
.L_3181:
        /*0028*/ 	.byte	0x04, 0x17
        /*002a*/ 	.short	(.L_3183 - .L_3182)
.L_3182:
        /*002c*/ 	.word	0x00000000
        /*0030*/ 	.short	0x0000
        /*0032*/ 	.short	0x0000
        /*0034*/ 	.byte	0x00, 0xf5, 0x21, 0x00


	//----- nvinfo : EIATTR_SPARSE_MMA_MASK
	.align		4
.L_3183:
        /*0038*/ 	.byte	0x03, 0x50
        /*003a*/ 	.short	0x0000


	//----- nvinfo : EIATTR_MAXREG_COUNT
	.align		4
        /*003c*/ 	.byte	0x03, 0x1b
        /*003e*/ 	.short	0x00ff


	//----- nvinfo : EIATTR_NUM_BARRIERS
	.align		4
        /*0040*/ 	.byte	0x02, 0x4c
        /*0042*/ 	.byte	0x01
	.zero		1


	//----- nvinfo : EIATTR_MERCURY_ISA_VERSION
	.align		4
        /*0044*/ 	.byte	0x03, 0x5f
        /*0046*/ 	.short	0x0101


	//----- nvinfo : EIATTR_COOP_GROUP_MASK_REGIDS
	.align		4
        /*0048*/ 	.byte	0x04, 0x29
        /*004a*/ 	.short	(.L_3185 - .L_3184)


	//   ....[0]....
.L_3184:
        /*004c*/ 	.word	0xffffffff


	//   ....[1]....
        /*0050*/ 	.word	0xffffffff


	//   ....[2]....
        /*0054*/ 	.word	0xffffffff


	//   ....[3]....
        /*0058*/ 	.word	0xffffffff


	//   ....[4]....
        /*005c*/ 	.word	0xffffffff


	//   ....[5]....
        /*0060*/ 	.word	0xffffffff


	//   ....[6]....
        /*0064*/ 	.word	0xffffffff


	//   ....[7]....
        /*0068*/ 	.word	0x0500000a


	//   ....[8]....
        /*006c*/ 	.word	0x0500000a


	//   ....[9]....
        /*0070*/ 	.word	0x0500000a


	//   ....[10]....
        /*0074*/ 	.word	0x0500000a


	//   ....[11]....
        /*0078*/ 	.word	0x0500000a


	//----- nvinfo : EIATTR_COOP_GROUP_INSTR_OFFSETS
	.align		4
.L_3185:
        /*007c*/ 	.byte	0x04, 0x28
        /*007e*/ 	.short	(.L_3187 - .L_3186)


	//   ....[0]....
.L_3186:
        /*0080*/ 	.word	0x00000200


	//   ....[1]....
        /*0084*/ 	.word	0x00000290


	//   ....[2]....
        /*0088*/ 	.word	0x00000310


	//   ....[3]....
        /*008c*/ 	.word	0x00000330


	//   ....[4]....
        /*0090*/ 	.word	0x00000350


	//   ....[5]....
        /*0094*/ 	.word	0x00000370


	//   ....[6]....
        /*0098*/ 	.word	0x00000390


	//   ....[7]....
        /*009c*/ 	.word	0x00000460


	//   ....[8]....
        /*00a0*/ 	.word	0x000004d0


	//   ....[9]....
        /*00a4*/ 	.word	0x00000540


	//   ....[10]....
        /*00a8*/ 	.word	0x000005b0


	//   ....[11]....
        /*00ac*/ 	.word	0x00000620


	//----- nvinfo : EIATTR_VRC_CTA_INIT_COUNT
	.align		4
.L_3187:
        /*00b0*/ 	.byte	0x02, 0x4a
	.zero		1
	.zero		1


	//----- nvinfo : EIATTR_EXIT_INSTR_OFFSETS
	.align		4
        /*00b4*/ 	.byte	0x04, 0x1c
        /*00b6*/ 	.short	(.L_3189 - .L_3188)


	//   ....[0]....
.L_3188:
        /*00b8*/ 	.word	0x000003d0


	//   ....[1]....
        /*00bc*/ 	.word	0x00000410


	//----- nvinfo : EIATTR_CRS_STACK_SIZE
	.align		4
.L_3189:
        /*00c0*/ 	.byte	0x04, 0x1e
        /*00c2*/ 	.short	(.L_3191 - .L_3190)
.L_3190:
        /*00c4*/ 	.word	0x00000000


	//----- nvinfo : EIATTR_CBANK_PARAM_SIZE
	.align		4
.L_3191:
        /*00c8*/ 	.byte	0x03, 0x19
        /*00ca*/ 	.short	0x0014


	//----- nvinfo : EIATTR_PARAM_CBANK
	.align		4
        /*00cc*/ 	.byte	0x04, 0x0a
        /*00ce*/ 	.short	(.L_3193 - .L_3192)
	.align		4
.L_3192:
        /*00d0*/ 	.word	index@(.nv.constant0._Z7reduce4IiLj4EEvPT_S1_j)
        /*00d4*/ 	.short	0x0380
        /*00d6*/ 	.short	0x0014


	//----- nvinfo : EIATTR_SW_WAR
	.align		4
.L_3193:
        /*00d8*/ 	.byte	0x04, 0x36
        /*00da*/ 	.short	(.L_3195 - .L_3194)
.L_3194:
        /*00dc*/ 	.word	0x00000008
.L_3195:


//--------------------- .nv.info._Z7reduce4IiLj8EEvPT_S1_j --------------------------
	.section	.nv.info._Z7reduce4IiLj8EEvPT_S1_j,"",@"SHT_CUDA_INFO"
	.sectionflags	@""
	.align	4


	//----- nvinfo : EIATTR_CUDA_API_VERSION
	.align		4
        /*0000*/ 	.byte	0x04, 0x37
        /*0002*/ 	.short	(.L_3197 - .L_3196)
.L_3196:
        /*0004*/ 	.word	0x00000082


	//----- nvinfo : EIATTR_KPARAM_INFO
	.align		4
.L_3197:
        /*0008*/ 	.byte	0x04, 0x17
        /*000a*/ 	.short	(.L_3199 - .L_3198)
.L_3198:
        /*000c*/ 	.word	0x00000000
        /*0010*/ 	.short	0x0002
        /*0012*/ 	.short	0x0010
        /*0014*/ 	.byte	0x00, 0xf0, 0x11, 0x00


	//----- nvinfo : EIATTR_KPARAM_INFO
	.align		4
.L_3199:
        /*0018*/ 	.byte	0x04, 0x17
        /*001a*/ 	.short	(.L_3201 - .L_3200)
.L_3200:
        /*001c*/ 	.word	0x00000000
        /*0020*/ 	.short	0x0001
        /*0022*/ 	.short	0x0008
        /*0024*/ 	.byte	0x00, 0xf5, 0x21, 0x00


	//----- nvinfo : EIATTR_KPARAM_INFO
	.align		4
.L_3201:
        /*0028*/ 	.byte	0x04, 0x17
        /*002a*/ 	.short	(.L_3203 - .L_3202)
.L_3202:
        /*002c*/ 	.word	0x00000000
        /*0030*/ 	.short	0x0000
        /*0032*/ 	.short	0x0000
        /*0034*/ 	.byte	0x00, 0xf5, 0x21, 0x00


	//----- nvinfo : EIATTR_SPARSE_MMA_MASK
	.align		4
.L_3203:
        /*0038*/ 	.byte	0x03, 0x50
        /*003a*/ 	.short	0x0000


	//----- nvinfo : EIATTR_MAXREG_COUNT
	.align		4
        /*003c*/ 	.byte	0x03, 0x1b
        /*003e*/ 	.short	0x00ff


	//----- nvinfo : EIATTR_NUM_BARRIERS
	.align		4
        /*0040*/ 	.byte	0x02, 0x4c
        /*0042*/ 	.byte	0x01
	.zero		1


	//----- nvinfo : EIATTR_MERCURY_ISA_VERSION
	.align		4
        /*0044*/ 	.byte	0x03, 0x5f
        /*0046*/ 	.short	0x0101


	//----- nvinfo : EIATTR_COOP_GROUP_MASK_REGIDS
	.align		4
        /*0048*/ 	.byte	0x04, 0x29
        /*004a*/ 	.short	(.L_3205 - .L_3204)


	//   ....[0]....
.L_3204:
        /*004c*/ 	.word	0xffffffff


	//   ....[1]....
        /*0050*/ 	.word	0xffffffff


	//   ....[2]....
        /*0054*/ 	.word	0xffffffff


	//   ....[3]....
        /*0058*/ 	.word	0xffffffff


	//   ....[4]....
        /*005c*/ 	.word	0xffffffff


	//   ....[5]....
        /*0060*/ 	.word	0xffffffff


	//   ....[6]....
        /*0064*/ 	.word	0xffffffff


	//   ....[7]....
        /*0068*/ 	.word	0x0500000a


	//   ....[8]....
        /*006c*/ 	.word	0x0500000a


	//   ....[9]....
        /*0070*/ 	.word	0x0500000a


	//   ....[10]....
        /*0074*/ 	.word	0x0500000a


	//   ....[11]....
        /*0078*/ 	.word	0x0500000a


	//----- nvinfo : EIATTR_COOP_GROUP_INSTR_OFFSETS
	.align		4
.L_3205:
        /*007c*/ 	.byte	0x04, 0x28
        /*007e*/ 	.short	(.L_3207 - .L_3206)


	//   ....[0]....
.L_3206:
        /*0080*/ 	.word	0x00000200


	//   ....[1]....
        /*0084*/ 	.word	0x00000290


	//   ....[2]....
        /*0088*/ 	.word	0x00000310


	//   ....[3]....
        /*008c*/ 	.word	0x00000330


	//   ....[4]....
        /*0090*/ 	.word	0x00000350


	//   ....[5]....
        /*0094*/ 	.word	0x00000370


	//   ....[6]....
        /*0098*/ 	.word	0x00000390


	//   ....[7]....
        /*009c*/ 	.word	0x00000460


	//   ....[8]....
        /*00a0*/ 	.word	0x000004d0


	//   ....[9]....
        /*00a4*/ 	.word	0x00000540


	//   ....[10]....
        /*00a8*/ 	.word	0x000005b0


	//   ....[11]....
        /*00ac*/ 	.word	0x00000620


	//----- nvinfo : EIATTR_VRC_CTA_INIT_COUNT
	.align		4
.L_3207:
        /*00b0*/ 	.byte	0x02, 0x4a
	.zero		1
	.zero		1


	//----- nvinfo : EIATTR_EXIT_INSTR_OFFSETS
	.align		4
        /*00b4*/ 	.byte	0x04, 0x1c
        /*00b6*/ 	.short	(.L_3209 - .L_3208)


	//   ....[0]....
.L_3208:
        /*00b8*/ 	.word	0x000003d0


	//   ....[1]....
        /*00bc*/ 	.word	0x00000410


	//----- nvinfo : EIATTR_CRS_STACK_SIZE
	.align		4
.L_3209:
        /*00c0*/ 	.byte	0x04, 0x1e
        /*00c2*/ 	.short	(.L_3211 - .L_3210)
.L_3210:
        /*00c4*/ 	.word	0x00000000


	//----- nvinfo : EIATTR_CBANK_PARAM_SIZE
	.align		4
.L_3211:
        /*00c8*/ 	.byte	0x03, 0x19
        /*00ca*/ 	.short	0x0014


	//----- nvinfo : EIATTR_PARAM_CBANK
	.align		4
        /*00cc*/ 	.byte	0x04, 0x0a
        /*00ce*/ 	.short	(.L_3213 - .L_3212)
	.align		4
.L_3212:
        /*00d0*/ 	.word	index@(.nv.constant0._Z7reduce4IiLj8EEvPT_S1_j)
        /*00d4*/ 	.short	0x0380
        /*00d6*/ 	.short	0x0014


	//----- nvinfo : EIATTR_SW_WAR
	.align		4
.L_3213:
        /*00d8*/ 	.byte	0x04, 0x36
        /*00da*/ 	.short	(.L_3215 - .L_3214)
.L_3214:
        /*00dc*/ 	.word	0x00000008
.L_3215:


//--------------------- .nv.info._Z7reduce4IiLj16EEvPT_S1_j --------------------------
	.section	.nv.info._Z7reduce4IiLj16EEvPT_S1_j,"",@"SHT_CUDA_INFO"
	.sectionflags	@""
	.align	4


	//----- nvinfo : EIATTR_CUDA_API_VERSION
	.align		4
        /*0000*/ 	.byte	0x04, 0x37
        /*0002*/ 	.short	(.L_3217 - .L_3216)
.L_3216:
        /*0004*/ 	.word	0x00000082


	//----- nvinfo : EIATTR_KPARAM_INFO
	.align		4
.L_3217:
        /*0008*/ 	.byte	0x04, 0x17
        /*000a*/ 	.short	(.L_3219 - .L_3218)
.L_3218:
        /*000c*/ 	.word	0x00000000
        /*0010*/ 	.short	0x0002
        /*0012*/ 	.short	0x0010
        /*0014*/ 	.byte	0x00, 0xf0, 0x11, 0x00


	//----- nvinfo : EIATTR_KPARAM_INFO
	.align		4
.L_3219:
        /*0018*/ 	.byte	0x04, 0x17
        /*001a*/ 	.short	(.L_3221 - .L_3220)
.L_3220:
        /*001c*/ 	.word	0x00000000
        /*0020*/ 	.short	0x0001
        /*0022*/ 	.short	0x0008
        /*0024*/ 	.byte	0x00, 0xf5, 0x21, 0x00


	//----- nvinfo : EIATTR_KPARAM_INFO
	.align		4
.L_3221:
        /*0028*/ 	.byte	0x04, 0x17
        /*002a*/ 	.short	(.L_3223 - .L_3222)
.L_3222:
        /*002c*/ 	.word	0x00000000
        /*0030*/ 	.short	0x0000
        /*0032*/ 	.short	0x0000
        /*0034*/ 	.byte	0x00, 0xf5, 0x21, 0x00


	//----- nvinfo : EIATTR_SPARSE_MMA_MASK
	.align		4
.L_3223:
        /*0038*/ 	.byte	0x03, 0x50
        /*003a*/ 	.short	0x0000


	//----- nvinfo : EIATTR_MAXREG_COUNT
	.align		4
        /*003c*/ 	.byte	0x03, 0x1b
        /*003e*/ 	.short	0x00ff


	//----- nvinfo : EIATTR_NUM_BARRIERS
	.align		4
        /*0040*/ 	.byte	0x02, 0x4c
        /*0042*/ 	.byte	0x01
	.zero		1


	//----- nvinfo : EIATTR_MERCURY_ISA_VERSION
	.align		4
        /*0044*/ 	.byte	0x03, 0x5f
        /*0046*/ 	.short	0x0101


	//----- nvinfo : EIATTR_COOP_GROUP_MASK_REGIDS
	.align		4
        /*0048*/ 	.byte	0x04, 0x29
        /*004a*/ 	.short	(.L_3225 - .L_3224)


	//   ....[0]....
.L_3224:
        /*004c*/ 	.word	0xffffffff


	//   ....[1]....
        /*0050*/ 	.word	0xffffffff


	//   ....[2]....
        /*0054*/ 	.word	0xffffffff


	//   ....[3]....
        /*0058*/ 	.word	0xffffffff


	//   ....[4]....
        /*005c*/ 	.word	0xffffffff


	//   ....[5]....
        /*0060*/ 	.word	0xffffffff


	//   ....[6]....
        /*0064*/ 	.word	0xffffffff


	//   ....[7]....
        /*0068*/ 	.word	0x0500000a


	//   ....[8]....
        /*006c*/ 	.word	0x0500000a


	//   ....[9]....
        /*0070*/ 	.word	0x0500000a


	//   ....[10]....
        /*0074*/ 	.word	0x0500000a


	//   ....[11]....
        /*0078*/ 	.word	0x0500000a


	//----- nvinfo : EIATTR_COOP_GROUP_INSTR_OFFSETS
	.align		4
.L_3225:
        /*007c*/ 	.byte	0x04, 0x28
        /*007e*/ 	.short	(.L_3227 - .L_3226)


	//   ....[0]....
.L_3226:
        /*0080*/ 	.word	0x00000200


	//   ....[1]....
        /*0084*/ 	.word	0x00000290


	//   ....[2]....
        /*0088*/ 	.word	0x00000310


	//   ....[3]....
        /*008c*/ 	.word	0x00000330


	//   ....[4]....
        /*0090*/ 	.word	0x00000350


	//   ....[5]....
        /*0094*/ 	.word	0x00000370


	//   ....[6]....
        /*0098*/ 	.word	0x00000390


	//   ....[7]....
        /*009c*/ 	.word	0x00000460


	//   ....[8]....
        /*00a0*/ 	.word	0x000004d0


	//   ....[9]....
        /*00a4*/ 	.word	0x00000540


	//   ....[10]....
        /*00a8*/ 	.word	0x000005b0


	//   ....[11]....
        /*00ac*/ 	.word	0x00000620


	//----- nvinfo : EIATTR_VRC_CTA_INIT_COUNT
	.align		4
.L_3227:
        /*00b0*/ 	.byte	0x02, 0x4a
	.zero		1
	.zero		1


	//----- nvinfo : EIATTR_EXIT_INSTR_OFFSETS
	.align		4
        /*00b4*/ 	.byte	0x04, 0x1c
        /*00b6*/ 	.short	(.L_3229 - .L_3228)


	//   ....[0]....
.L_3228:
        /*00b8*/ 	.word	0x000003d0


	//   ....[1]....
        /*00bc*/ 	.word	0x00000410


	//----- nvinfo : EIATTR_CRS_STACK_SIZE
	.align		4
.L_3229:
        /*00c0*/ 	.byte	0x04, 0x1e
        /*00c2*/ 	.short	(.L_3231 - .L_3230)
.L_3230:
        /*00c4*/ 	.word	0x00000000


	//----- nvinfo : EIATTR_CBANK_PARAM_SIZE
	.align		4
.L_3231:
        /*00c8*/ 	.byte	0x03, 0x19
        /*00ca*/ 	.short	0x0014


	//----- nvinfo : EIATTR_PARAM_CBANK
	.align		4
        /*00cc*/ 	.byte	0x04, 0x0a
        /*00ce*/ 	.short	(.L_3233 - .L_3232)
	.align		4
.L_3232:
        /*00d0*/ 	.word	index@(.nv.constant0._Z7reduce4IiLj16EEvPT_S1_j)
        /*00d4*/ 	.short	0x0380
        /*00d6*/ 	.short	0x0014


	//----- nvinfo : EIATTR_SW_WAR
	.align		4
.L_3233:
        /*00d8*/ 	.byte	0x04, 0x36
        /*00da*/ 	.short	(.L_3235 - .L_3234)
.L_3234:
        /*00dc*/ 	.word	0x00000008
.L_3235:


//--------------------- .nv.info._Z7reduce4IiLj32EEvPT_S1_j --------------------------
	.section	.nv.info._Z7reduce4IiLj32EEvPT_S1_j,"",@"SHT_CUDA_INFO"
	.sectionflags	@""
	.align	4


	//----- nvinfo : EIATTR_CUDA_API_VERSION
	.align		4
        /*0000*/ 	.byte	0x04, 0x37
        /*0002*/ 	.short	(.L_3237 - .L_3236)
.L_3236:
        /*0004*/ 	.word	0x00000082


	//----- nvinfo : EIATTR_KPARAM_INFO
	.align		4
.L_3237:
        /*0008*/ 	.byte	0x04, 0x17
        /*000a*/ 	.short	(.L_3239 - .L_3238)
.L_3238:
        /*000c*/ 	.word	0x00000000
        /*0010*/ 	.short	0x0002
        /*0012*/ 	.short	0x0010
        /*0014*/ 	.byte	0x00, 0xf0, 0x11, 0x00


	//----- nvinfo : EIATTR_KPARAM_INFO
	.align		4
.L_3239:
        /*0018*/ 	.byte	0x04, 0x17
        /*001a*/ 	.short	(.L_3241 - .L_3240)
.L_3240:
        /*001c*/ 	.word	0x00000000
        /*0020*/ 	.short	0x0001
        /*0022*/ 	.short	0x0008
        /*0024*/ 	.byte	0x00, 0xf5, 0x21, 0x00


	//----- nvinfo : EIATTR_KPARAM_INFO
	.align		4
.L_3241:
        /*0028*/ 	.byte	0x04, 0x17
        /*002a*/ 	.short	(.L_3243 - .L_3242)
.L_3242:
        /*002c*/ 	.word	0x00000000
        /*0030*/ 	.short	0x0000
        /*0032*/ 	.short	0x0000
        /*0034*/ 	.byte	0x00, 0xf5, 0x21, 0x00


	//----- nvinfo : EIATTR_SPARSE_MMA_MASK
	.align		4
.L_3243:
        /*0038*/ 	.byte	0x03, 0x50
        /*003a*/ 	.short	0x0000


	//----- nvinfo : EIATTR_MAXREG_COUNT
	.align		4
        /*003c*/ 	.byte	0x03, 0x1b
        /*003e*/ 	.short	0x00ff


	//----- nvinfo : EIATTR_NUM_BARRIERS
	.align		4
        /*0040*/ 	.byte	0x02, 0x4c
        /*0042*/ 	.byte	0x01
	.zero		1


	//----- nvinfo : EIATTR_MERCURY_ISA_VERSION
	.align		4
        /*0044*/ 	.byte	0x03, 0x5f
        /*0046*/ 	.short	0x0101


	//----- nvinfo : EIATTR_COOP_GROUP_MASK_REGIDS
	.align		4
        /*0048*/ 	.byte	0x04, 0x29
        /*004a*/ 	.short	(.L_3245 - .L_3244)


	//   ....[0]....
.L_3244:
        /*004c*/ 	.word	0xffffffff


	//   ....[1]....
        /*0050*/ 	.word	0xffffffff


	//   ....[2]....
        /*0054*/ 	.word	0xffffffff


	//   ....[3]....
        /*0058*/ 	.word	0xffffffff


	//   ....[4]....
        /*005c*/ 	.word	0xffffffff


	//   ....[5]....
        /*0060*/ 	.word	0xffffffff


	//   ....[6]....
        /*0064*/ 	.word	0xffffffff


	//   ....[7]....
        /*0068*/ 	.word	0x0500000a


	//   ....[8]....
        /*006c*/ 	.word	0x0500000a


	//   ....[9]....
        /*0070*/ 	.word	0x0500000a


	//   ....[10]....
        /*0074*/ 	.word	0x0500000a


	//   ....[11]....
        /*0078*/ 	.word	0x0500000a


	//----- nvinfo : EIATTR_COOP_GROUP_INSTR_OFFSETS
	.align		4
.L_3245:
        /*007c*/ 	.byte	0x04, 0x28
        /*007e*/ 	.short	(.L_3247 - .L_3246)


	//   ....[0]....
.L_3246:
        /*0080*/ 	.word	0x00000200


	//   ....[1]....
        /*0084*/ 	.word	0x00000290


	//   ....[2]....
        /*0088*/ 	.word	0x00000310


	//   ....[3]....
        /*008c*/ 	.word	0x00000330


	//   ....[4]....
        /*0090*/ 	.word	0x00000350


	//   ....[5]....
        /*0094*/ 	.word	0x00000370


	//   ....[6]....
        /*0098*/ 	.word	0x00000390


	//   ....[7]....
        /*009c*/ 	.word	0x00000460


	//   ....[8]....
        /*00a0*/ 	.word	0x000004d0


	//   ....[9]....
        /*00a4*/ 	.word	0x00000540


	//   ....[10]....
        /*00a8*/ 	.word	0x000005b0


	//   ....[11]....
        /*00ac*/ 	.word	0x00000620


	//----- nvinfo : EIATTR_VRC_CTA_INIT_COUNT
	.align		4
.L_3247:
        /*00b0*/ 	.byte	0x02, 0x4a
	.zero		1
	.zero		1


	//----- nvinfo : EIATTR_EXIT_INSTR_OFFSETS
	.align		4
        /*00b4*/ 	.byte	0x04, 0x1c
        /*00b6*/ 	.short	(.L_3249 - .L_3248)


	//   ....[0]....
.L_3248:
        /*00b8*/ 	.word	0x000003d0


	//   ....[1]....
        /*00bc*/ 	.word	0x00000410


	//----- nvinfo : EIATTR_CRS_STACK_SIZE
	.align		4
.L_3249:
        /*00c0*/ 	.byte	0x04, 0x1e
        /*00c2*/ 	.short	(.L_3251 - .L_3250)
.L_3250:
        /*00c4*/ 	.word	0x00000000


	//----- nvinfo : EIATTR_CBANK_PARAM_SIZE
	.align		4
.L_3251:
        /*00c8*/ 	.byte	0x03, 0x19
        /*00ca*/ 	.short	0x0014


	//----- nvinfo : EIATTR_PARAM_CBANK
	.align		4
        /*00cc*/ 	.byte	0x04, 0x0a
        /*00ce*/ 	.short	(.L_3253 - .L_3252)
	.align		4
.L_3252:
        /*00d0*/ 	.word	index@(.nv.constant0._Z7reduce4IiLj32EEvPT_S1_j)
        /*00d4*/ 	.short	0x0380
        /*00d6*/ 	.short	0x0014


	//----- nvinfo : EIATTR_SW_WAR
	.align		4
.L_3253:
        /*00d8*/ 	.byte	0x04, 0x36
        /*00da*/ 	.short	(.L_3255 - .L_3254)
.L_3254:
        /*00dc*/ 	.word	0x00000008
.L_3255:


//--------------------- .nv.info._Z7reduce4IiLj64EEvPT_S1_j --------------------------
	.section	.nv.info._Z7reduce4IiLj64EEvPT_S1_j,"",@"SHT_CUDA_INFO"
	.sectionflags	@""
	.align	4


	//----- nvinfo : EIATTR_CUDA_API_VERSION
	.align		4
        /*0000*/ 	.byte	0x04, 0x37
        /*0002*/ 	.short	(.L_3257 - .L_3256)
.L_3256:
        /*0004*/ 	.word	0x00000082


	//----- nvinfo : EIATTR_KPARAM_INFO
	.align		4
.L_3257:
        /*0008*/ 	.byte	0x04, 0x17
        /*000a*/ 	.short	(.L_3259 - .L_3258)
.L_3258:
        /*000c*/ 	.word	0x00000000
        /*0010*/ 	.short	0x0002
        /*0012*/ 	.short	0x0010
        /*0014*/ 	.byte	0x00, 0xf0, 0x11, 0x00


	//----- nvinfo : EIATTR_KPARAM_INFO
	.align		4
.L_3259:
        /*0018*/ 	.byte	0x04, 0x17
        /*001a*/ 	.short	(.L_3261 - .L_3260)
.L_3260:
        /*001c*/ 	.word	0x00000000
        /*0020*/ 	.short	0x0001
        /*0022*/ 	.short	0x0008
        /*0024*/ 	.byte	0x00, 0xf5, 0x21, 0x00


	//----- nvinfo : EIATTR_KPARAM_INFO
	.align		4
.L_3261:
        /*0028*/ 	.byte	0x04, 0x17
        /*002a*/ 	.short	(.L_3263 - .L_3262)
.L_3262:
        /*002c*/ 	.word	0x00000000
        /*0030*/ 	.short	0x0000
        /*0032*/ 	.short	0x0000
        /*0034*/ 	.byte	0x00, 0xf5, 0x21, 0x00


	//----- nvinfo : EIATTR_SPARSE_MMA_MASK
	.align		4
.L_3263:
        /*0038*/ 	.byte	0x03, 0x50
        /*003a*/ 	.short	0x0000


	//----- nvinfo : EIATTR_MAXREG_COUNT
	.align		4
        /*003c*/ 	.byte	0x03, 0x1b
        /*003e*/ 	.short	0x00ff


	//----- nvinfo : EIATTR_NUM_BARRIERS
	.align		4
        /*0040*/ 	.byte	0x02, 0x4c
        /*0042*/ 	.byte	0x01
	.zero		1


	//----- nvinfo : EIATTR_MERCURY_ISA_VERSION
	.align		4
        /*0044*/ 	.byte	0x03, 0x5f
        /*0046*/ 	.short	0x0101


	//----- nvinfo : EIATTR_COOP_GROUP_MASK_REGIDS
	.align		4
        /*0048*/ 	.byte	0x04, 0x29
        /*004a*/ 	.short	(.L_3265 - .L_3264)


	//   ....[0]....
.L_3264:
        /*004c*/ 	.word	0xffffffff


	//   ....[1]....
        /*0050*/ 	.word	0xffffffff


	//   ....[2]....
        /*0054*/ 	.word	0xffffffff


	//   ....[3]....
        /*0058*/ 	.word	0xffffffff


	//   ....[4]....
        /*005c*/ 	.word	0xffffffff


	//   ....[5]....
        /*0060*/ 	.word	0xffffffff


	//   ....[6]....
        /*0064*/ 	.word	0xffffffff


	//   ....[7]....
        /*0068*/ 	.word	0x05000007


	//   ....[8]....
        /*006c*/ 	.word	0x05000007


	//   ....[9]....
        /*0070*/ 	.word	0x05000007


	//   ....[10]....
        /*0074*/ 	.word	0x05000007


	//   ....[11]....
        /*0078*/ 	.word	0x05000007


	//----- nvinfo : EIATTR_COOP_GROUP_INSTR_OFFSETS
	.align		4
.L_3265:
        /*007c*/ 	.byte	0x04, 0x28
        /*007e*/ 	.short	(.L_3267 - .L_3266)


	//   ....[0]....
.L_3266:
        /*0080*/ 	.word	0x00000200


	//   ....[1]....
        /*0084*/ 	.word	0x00000290


	//   ....[2]....
        /*0088*/ 	.word	0x00000330


	//   ....[3]....
        /*008c*/ 	.word	0x00000350


	//   ....[4]....
        /*0090*/ 	.word	0x00000370


	//   ....[5]....
        /*0094*/ 	.word	0x00000390


	//   ....[6]....
        /*0098*/ 	.word	0x000003b0


	//   ....[7]....
        /*009c*/ 	.word	0x00000480


	//   ....[8]....
        /*00a0*/ 	.word	0x000004f0


	//   ....[9]....
        /*00a4*/ 	.word	0x00000560


	//   ....[10]....
        /*00a8*/ 	.word	0x000005d0


	//   ....[11]....
        /*00ac*/ 	.word	0x00000640


	//----- nvinfo : EIATTR_VRC_CTA_INIT_COUNT
	.align		4
.L_3267:
        /*00b0*/ 	.byte	0x02, 0x4a
	.zero		1
	.zero		1


	//----- nvinfo : EIATTR_EXIT_INSTR_OFFSETS
	.align		4
        /*00b4*/ 	.byte	0x04, 0x1c
        /*00b6*/ 	.short	(.L_3269 - .L_3268)


	//   ....[0]....
.L_3268:
        /*00b8*/ 	.word	0x000003f0


	//   ....[1]....
        /*00bc*/ 	.word	0x00000430


	//----- nvinfo : EIATTR_CRS_STACK_SIZE
	.align		4
.L_3269:
        /*00c0*/ 	.byte	0x04, 0x1e
        /*00c2*/ 	.short	(.L_3271 - .L_3270)
.L_3270:
        /*00c4*/ 	.word	0x00000000


	//----- nvinfo : EIATTR_CBANK_PARAM_SIZE
	.align		4
.L_3271:
        /*00c8*/ 	.byte	0x03, 0x19
        /*00ca*/ 	.short	0x0014


	//----- nvinfo : EIATTR_PARAM_CBANK
	.align		4
        /*00cc*/ 	.byte	0x04, 0x0a
        /*00ce*/ 	.short	(.L_3273 - .L_3272)
	.align		4
.L_3272:
        /*00d0*/ 	.word	index@(.nv.constant0._Z7reduce4IiLj64EEvPT_S1_j)
        /*00d4*/ 	.short	0x0380
        /*00d6*/ 	.short	0x0014


	//----- nvinfo : EIATTR_SW_WAR
	.align		4
.L_3273:
        /*00d8*/ 	.byte	0x04, 0x36
        /*00da*/ 	.short	(.L_3275 - .L_3274)
.L_3274:
        /*00dc*/ 	.word	0x00000008
.L_3275:


//--------------------- .nv.info._Z7reduce4IiLj128EEvPT_S1_j --------------------------
	.section	.nv.info._Z7reduce4IiLj128EEvPT_S1_j,"",@"SHT_CUDA_INFO"
	.sectionflags	@""
	.align	4


	//----- nvinfo : EIATTR_CUDA_API_VERSION
	.align		4
        /*0000*/ 	.byte	0x04, 0x37
        /*0002*/ 	.short	(.L_3277 - .L_3276)
.L_3276:
        /*0004*/ 	.word	0x00000082


	//----- nvinfo : EIATTR_KPARAM_INFO
	.align		4
.L_3277:
        /*0008*/ 	.byte	0x04, 0x17
        /*000a*/ 	.short	(.L_3279 - .L_3278)
.L_3278:
        /*000c*/ 	.word	0x00000000
        /*0010*/ 	.short	0x0002
        /*0012*/ 	.short	0x0010
        /*0014*/ 	.byte	0x00, 0xf0, 0x11, 0x00


	//----- nvinfo : EIATTR_KPARAM_INFO
	.align		4
.L_3279:
        /*0018*/ 	.byte	0x04, 0x17
        /*001a*/ 	.short	(.L_3281 - .L_3280)
.L_3280:
        /*001c*/ 	.word	0x00000000
        /*0020*/ 	.short	0x0001
        /*0022*/ 	.short	0x0008
        /*0024*/ 	.byte	0x00, 0xf5, 0x21, 0x00


	//----- nvinfo : EIATTR_KPARAM_INFO
	.align		4
.L_3281:
        /*0028*/ 	.byte	0x04, 0x17
        /*002a*/ 	.short	(.L_3283 - .L_3282)
.L_3282:
        /*002c*/ 	.word	0x00000000
        /*0030*/ 	.short	0x0000
        /*0032*/ 	.short	0x0000
        /*0034*/ 	.byte	0x00, 0xf5, 0x21, 0x00


	//----- nvinfo : EIATTR_SPARSE_MMA_MASK
	.align		4
.L_3283:
        /*0038*/ 	.byte	0x03, 0x50
        /*003a*/ 	.short	0x0000


	//----- nvinfo : EIATTR_MAXREG_COUNT
	.align		4
        /*003c*/ 	.byte	0x03, 0x1b
        /*003e*/ 	.short	0x00ff


	//----- nvinfo : EIATTR_NUM_BARRIERS
	.align		4
        /*0040*/ 	.byte	0x02, 0x4c
        /*0042*/ 	.byte	0x01
	.zero		1


	//----- nvinfo : EIATTR_MERCURY_ISA_VERSION
	.align		4
        /*0044*/ 	.byte	0x03, 0x5f
        /*0046*/ 	.short	0x0101


	//----- nvinfo : EIATTR_COOP_GROUP_MASK_REGIDS
	.align		4
        /*0048*/ 	.byte	0x04, 0x29
        /*004a*/ 	.short	(.L_3285 - .L_3284)


	//   ....[0]....
.L_3284:
        /*004c*/ 	.word	0xffffffff


	//   ....[1]....
        /*0050*/ 	.word	0xffffffff


	//   ....[2]....
        /*0054*/ 	.word	0xffffffff


	//   ....[3]....
        /*0058*/ 	.word	0xffffffff


	//   ....[4]....
        /*005c*/ 	.word	0xffffffff


	//   ....[5]....
        /*0060*/ 	.word	0xffffffff


	//   ....[6]....
        /*0064*/ 	.word	0xffffffff


	//   ....[7]....
        /*0068*/ 	.word	0x05000007


	//   ....[8]....
        /*006c*/ 	.word	0x05000007


	//   ....[9]....
        /*0070*/ 	.word	0x05000007


	//   ....[10]....
        /*0074*/ 	.word	0x05000007


	//   ....[11]....
        /*0078*/ 	.word	0x05000007


	//----- nvinfo : EIATTR_COOP_GROUP_INSTR_OFFSETS
	.align		4
.L_3285:
        /*007c*/ 	.byte	0x04, 0x28
        /*007e*/ 	.short	(.L_3287 - .L_3286)


	//   ....[0]....
.L_3286:
        /*0080*/ 	.word	0x00000200


	//   ....[1]....
        /*0084*/ 	.word	0x00000290


	//   ....[2]....
        /*0088*/ 	.word	0x00000330


	//   ....[3]....
        /*008c*/ 	.word	0x00000350


	//   ....[4]....
        /*0090*/ 	.word	0x00000370


	//   ....[5]....
        /*0094*/ 	.word	0x00000390


	//   ....[6]....
        /*0098*/ 	.word	0x000003b0


	//   ....[7]....
        /*009c*/ 	.word	0x00000480


	//   ....[8]....
        /*00a0*/ 	.word	0x000004f0


	//   ....[9]....
        /*00a4*/ 	.word	0x00000560


	//   ....[10]....
        /*00a8*/ 	.word	0x000005d0


	//   ....[11]....
        /*00ac*/ 	.word	0x00000640


	//----- nvinfo : EIATTR_VRC_CTA_INIT_COUNT
	.align		4
.L_3287:
        /*00b0*/ 	.byte	0x02, 0x4a
	.zero		1
	.zero		1


	//----- nvinfo : EIATTR_EXIT_INSTR_OFFSETS
	.align		4
        /*00b4*/ 	.byte	0x04, 0x1c
        /*00b6*/ 	.short	(.L_3289 - .L_3288)


	//   ....[0]....
.L_3288:
        /*00b8*/ 	.word	0x000003f0


	//   ....[1]....
        /*00bc*/ 	.word	0x00000430


	//----- nvinfo : EIATTR_CRS_STACK_SIZE
	.align		4
.L_3289:
        /*00c0*/ 	.byte	0x04, 0x1e
        /*00c2*/ 	.short	(.L_3291 - .L_3290)
.L_3290:
        /*00c4*/ 	.word	0x00000000


	//----- nvinfo : EIATTR_CBANK_PARAM_SIZE
	.align		4
.L_3291:
        /*00c8*/ 	.byte	0x03, 0x19
        /*00ca*/ 	.short	0x0014


	//----- nvinfo : EIATTR_PARAM_CBANK
	.align		4
        /*00cc*/ 	.byte	0x04, 0x0a
        /*00ce*/ 	.short	(.L_3293 - .L_3292)
	.align		4
.L_3292:
        /*00d0*/ 	.word	index@(.nv.constant0._Z7reduce4IiLj128EEvPT_S1_j)
        /*00d4*/ 	.short	0x0380
        /*00d6*/ 	.short	0x0014


	//----- nvinfo : EIATTR_SW_WAR
	.align		4
.L_3293:
        /*00d8*/ 	.byte	0x04, 0x36
        /*00da*/ 	.short	(.L_3295 - .L_3294)
.L_3294:
        /*00dc*/ 	.word	0x00000008
.L_3295:


//--------------------- .nv.info._Z7reduce4IiLj256EEvPT_S1_j --------------------------
	.section	.nv.info._Z7reduce4IiLj256EEvPT_S1_j,"",@"SHT_CUDA_INFO"
	.sectionflags	@""
	.align	4


	//----- nvinfo : EIATTR_CUDA_API_VERSION
	.align		4
        /*0000*/ 	.byte	0x04, 0x37
        /*0002*/ 	.short	(.L_3297 - .L_3296)
.L_3296:
        /*0004*/ 	.word	0x00000082


	//----- nvinfo : EIATTR_KPARAM_INFO
	.align		4
.L_3297:
        /*0008*/ 	.byte	0x04, 0x17
        /*000a*/ 	.short	(.L_3299 - .L_3298)
.L_3298:
        /*000c*/ 	.word	0x00000000
        /*0010*/ 	.short	0x0002
        /*0012*/ 	.short	0x0010
        /*0014*/ 	.byte	0x00, 0xf0, 0x11, 0x00


	//----- nvinfo : EIATTR_KPARAM_INFO
	.align		4
.L_3299:
        /*0018*/ 	.byte	0x04, 0x17
        /*001a*/ 	.short	(.L_3301 - .L_3300)
.L_3300:
        /*001c*/ 	.word	0x00000000
        /*0020*/ 	.short	0x0001
        /*0022*/ 	.short	0x0008
        /*0024*/ 	.byte	0x00, 0xf5, 0x21, 0x00


	//----- nvinfo : EIATTR_KPARAM_INFO
	.align		4
.L_3301:
        /*0028*/ 	.byte	0x04, 0x17
        /*002a*/ 	.short	(.L_3303 - .L_3302)
.L_3302:
        /*002c*/ 	.word	0x00000000
        /*0030*/ 	.short	0x0000
        /*0032*/ 	.short	0x0000
        /*0034*/ 	.byte	0x00, 0xf5, 0x21, 0x00


	//----- nvinfo : EIATTR_SPARSE_MMA_MASK
	.align		4
.L_3303:
        /*0038*/ 	.byte	0x03, 0x50
        /*003a*/ 	.short	0x0000


	//----- nvinfo : EIATTR_MAXREG_COUNT
	.align		4
        /*003c*/ 	.byte	0x03, 0x1b
        /*003e*/ 	.short	0x00ff


	//----- nvinfo : EIATTR_NUM_BARRIERS
	.align		4
        /*0040*/ 	.byte	0x02, 0x4c
        /*0042*/ 	.byte	0x01
	.zero		1


	//----- nvinfo : EIATTR_MERCURY_ISA_VERSION
	.align		4
        /*0044*/ 	.byte	0x03, 0x5f
        /*0046*/ 	.short	0x0101


	//----- nvinfo : EIATTR_COOP_GROUP_MASK_REGIDS
	.align		4
        /*0048*/ 	.byte	0x04, 0x29
        /*004a*/ 	.short	(.L_3305 - .L_3304)


	//   ....[0]....
.L_3304:
        /*004c*/ 	.word	0xffffffff


	//   ....[1]....
        /*0050*/ 	.word	0xffffffff


	//   ....[2]....
        /*0054*/ 	.word	0xffffffff


	//   ....[3]....
        /*0058*/ 	.word	0xffffffff


	//   ....[4]....
        /*005c*/ 	.word	0xffffffff


	//   ....[5]....
        /*0060*/ 	.word	0xffffffff


	//   ....[6]....
        /*0064*/ 	.word	0xffffffff


	//   ....[7]....
        /*0068*/ 	.word	0x05000007


	//   ....[8]....
        /*006c*/ 	.word	0x05000007


	//   ....[9]....
        /*0070*/ 	.word	0x05000007


	//   ....[10]....
        /*0074*/ 	.word	0x05000007


	//   ....[11]....
        /*0078*/ 	.word	0x05000007


	//----- nvinfo : EIATTR_COOP_GROUP_INSTR_OFFSETS
	.align		4
.L_3305:
        /*007c*/ 	.byte	0x04, 0x28
        /*007e*/ 	.short	(.L_3307 - .L_3306)


	//   ....[0]....
.L_3306:
        /*0080*/ 	.word	0x00000200


	//   ....[1]....
        /*0084*/ 	.word	0x00000290


	//   ....[2]....
        /*0088*/ 	.word	0x00000330


	//   ....[3]....
        /*008c*/ 	.word	0x00000350


	//   ....[4]....
        /*0090*/ 	.word	0x00000370


	//   ....[5]....
        /*0094*/ 	.word	0x00000390


	//   ....[6]....
        /*0098*/ 	.word	0x000003b0


	//   ....[7]....
        /*009c*/ 	.word	0x00000480


	//   ....[8]....
        /*00a0*/ 	.word	0x000004f0


	//   ....[9]....
        /*00a4*/ 	.word	0x00000560


	//   ....[10]....
        /*00a8*/ 	.word	0x000005d0


	//   ....[11]....
        /*00ac*/ 	.word	0x00000640


	//----- nvinfo : EIATTR_VRC_CTA_INIT_COUNT
	.align		4
.L_3307:
        /*00b0*/ 	.byte	0x02, 0x4a
	.zero		1
	.zero		1


	//----- nvinfo : EIATTR_EXIT_INSTR_OFFSETS
	.align		4
        /*00b4*/ 	.byte	0x04, 0x1c
        /*00b6*/ 	.short	(.L_3309 - .L_3308)


	//   ....[0]....
.L_3308:
        /*00b8*/ 	.word	0x000003f0


	//   ....[1]....
        /*00bc*/ 	.word	0x00000430


	//----- nvinfo : EIATTR_CRS_STACK_SIZE
	.align		4
.L_3309:
        /*00c0*/ 	.byte	0x04, 0x1e
        /*00c2*/ 	.short	(.L_3311 - .L_3310)
.L_3310:
        /*00c4*/ 	.word	0x00000000


	//----- nvinfo : EIATTR_CBANK_PARAM_SIZE
	.align		4
.L_3311:
        /*00c8*/ 	.byte	0x03, 0x19
        /*00ca*/ 	.short	0x0014


	//----- nvinfo : EIATTR_PARAM_CBANK
	.align		4
        /*00cc*/ 	.byte	0x04, 0x0a
        /*00ce*/ 	.short	(.L_3313 - .L_3312)
	.align		4
.L_3312:
        /*00d0*/ 	.word	index@(.nv.constant0._Z7reduce4IiLj256EEvPT_S1_j)
        /*00d4*/ 	.short	0x0380
        /*00d6*/ 	.short	0x0014


	//----- nvinfo : EIATTR_SW_WAR
	.align		4
.L_3313:
        /*00d8*/ 	.byte	0x04, 0x36
        /*00da*/ 	.short	(.L_3315 - .L_3314)
.L_3314:
        /*00dc*/ 	.word	0x00000008
.L_3315:


//--------------------- .nv.info._Z7reduce4IiLj512EEvPT_S1_j --------------------------
	.section	.nv.info._Z7reduce4IiLj512EEvPT_S1_j,"",@"SHT_CUDA_INFO"
	.sectionflags	@""
	.align	4


	//----- nvinfo : EIATTR_CUDA_API_VERSION
	.align		4
        /*0000*/ 	.byte	0x04, 0x37
        /*0002*/ 	.short	(.L_3317 - .L_3316)
.L_3316:
        /*0004*/ 	.word	0x00000082


	//----- nvinfo : EIATTR_KPARAM_INFO
	.align		4
.L_3317:
        /*0008*/ 	.byte	0x04, 0x17
        /*000a*/ 	.short	(.L_3319 - .L_3318)
.L_3318:
        /*000c*/ 	.word	0x00000000
        /*0010*/ 	.short	0x0002
        /*0012*/ 	.short	0x0010
        /*0014*/ 	.byte	0x00, 0xf0, 0x11, 0x00


	//----- nvinfo : EIATTR_KPARAM_INFO
	.align		4
.L_3319:
        /*0018*/ 	.byte	0x04, 0x17
        /*001a*/ 	.short	(.L_3321 - .L_3320)
.L_3320:
        /*001c*/ 	.word	0x00000000
        /*0020*/ 	.short	0x0001
        /*0022*/ 	.short	0x0008
        /*0024*/ 	.byte	0x00, 0xf5, 0x21, 0x00


	//----- nvinfo : EIATTR_KPARAM_INFO
	.align		4
.L_3321:
        /*0028*/ 	.byte	0x04, 0x17
        /*002a*/ 	.short	(.L_3323 - .L_3322)
.L_3322:
        /*002c*/ 	.word	0x00000000
        /*0030*/ 	.short	0x0000
        /*0032*/ 	.short	0x0000
        /*0034*/ 	.byte	0x00, 0xf5, 0x21, 0x00


	//----- nvinfo : EIATTR_SPARSE_MMA_MASK
	.align		4
.L_3323:
        /*0038*/ 	.byte	0x03, 0x50
        /*003a*/ 	.short	0x0000


	//----- nvinfo : EIATTR_MAXREG_COUNT
	.align		4
        /*003c*/ 	.byte	0x03, 0x1b
        /*003e*/ 	.short	0x00ff


	//----- nvinfo : EIATTR_NUM_BARRIERS
	.align		4
        /*0040*/ 	.byte	0x02, 0x4c
        /*0042*/ 	.byte	0x01
	.zero		1


	//----- nvinfo : EIATTR_MERCURY_ISA_VERSION
	.align		4
        /*0044*/ 	.byte	0x03, 0x5f
        /*0046*/ 	.short	0x0101


	//----- nvinfo : EIATTR_COOP_GROUP_MASK_REGIDS
	.align		4
        /*0048*/ 	.byte	0x04, 0x29
        /*004a*/ 	.short	(.L_3325 - .L_3324)


	//   ....[0]....
.L_3324:
        /*004c*/ 	.word	0xffffffff


	//   ....[1]....
        /*0050*/ 	.word	0xffffffff


	//   ....[2]....
        /*0054*/ 	.word	0xffffffff


	//   ....[3]....
        /*0058*/ 	.word	0xffffffff


	//   ....[4]....
        /*005c*/ 	.word	0xffffffff


	//   ....[5]....
        /*0060*/ 	.word	0xffffffff


	//   ....[6]....
        /*0064*/ 	.word	0xffffffff


	//   ....[7]....
        /*0068*/ 	.word	0x05000007


	//   ....[8]....
        /*006c*/ 	.word	0x05000007


	//   ....[9]....
        /*0070*/ 	.word	0x05000007


	//   ....[10]....
        /*0074*/ 	.word	0x05000007


	//   ....[11]....
        /*0078*/ 	.word	0x05000007


	//----- nvinfo : EIATTR_COOP_GROUP_INSTR_OFFSETS
	.align		4
.L_3325:
        /*007c*/ 	.byte	0x04, 0x28
        /*007e*/ 	.short	(.L_3327 - .L_3326)


	//   ....[0]....
.L_3326:
        /*0080*/ 	.word	0x00000200


	//   ....[1]....
        /*0084*/ 	.word	0x00000290


	//   ....[2]....
        /*0088*/ 	.word	0x00000330


	//   ....[3]....
        /*008c*/ 	.word	0x00000350


	//   ....[4]....
        /*0090*/ 	.word	0x00000370


	//   ....[5]....
        /*0094*/ 	.word	0x00000390


	//   ....[6]....
        /*0098*/ 	.word	0x000003b0


	//   ....[7]....
        /*009c*/ 	.word	0x00000480


	//   ....[8]....
        /*00a0*/ 	.word	0x000004f0


	//   ....[9]....
        /*00a4*/ 	.word	0x00000560


	//   ....[10]....
        /*00a8*/ 	.word	0x000005d0


	//   ....[11]....
        /*00ac*/ 	.word	0x00000640


	//----- nvinfo : EIATTR_VRC_CTA_INIT_COUNT
	.align		4
.L_3327:
        /*00b0*/ 	.byte	0x02, 0x4a
	.zero		1
	.zero		1


	//----- nvinfo : EIATTR_EXIT_INSTR_OFFSETS
	.align		4
        /*00b4*/ 	.byte	0x04, 0x1c
        /*00b6*/ 	.short	(.L_3329 - .L_3328)


	//   ....[0]....
.L_3328:
        /*00b8*/ 	.word	0x000003f0


	//   ....[1]....
        /*00bc*/ 	.word	0x00000430


	//----- nvinfo : EIATTR_CRS_STACK_SIZE
	.align		4
.L_3329:
        /*00c0*/ 	.byte	0x04, 0x1e
        /*00c2*/ 	.short	(.L_3331 - .L_3330)
.L_3330:
        /*00c4*/ 	.word	0x00000000


	//----- nvinfo : EIATTR_CBANK_PARAM_SIZE
	.align		4
.L_3331:
        /*00c8*/ 	.byte	0x03, 0x19
        /*00ca*/ 	.short	0x0014


	//----- nvinfo : EIATTR_PARAM_CBANK
	.align		4
        /*00cc*/ 	.byte	0x04, 0x0a
        /*00ce*/ 	.short	(.L_3333 - .L_3332)
	.align		4
.L_3332:
        /*00d0*/ 	.word	index@(.nv.constant0._Z7reduce4IiLj512EEvPT_S1_j)
        /*00d4*/ 	.short	0x0380
        /*00d6*/ 	.short	0x0014


	//----- nvinfo : EIATTR_SW_WAR
	.align		4
.L_3333:
        /*00d8*/ 	.byte	0x04, 0x36
        /*00da*/ 	.short	(.L_3335 - .L_3334)
.L_3334:
        /*00dc*/ 	.word	0x00000008
.L_3335:


//--------------------- .nv.info._Z7reduce3IiEvPT_S1_j --------------------------
	.section	.nv.info._Z7reduce3IiEvPT_S1_j,"",@"SHT_CUDA_INFO"
	.sectionflags	@""
	.align	4


	//----- nvinfo : EIATTR_CUDA_API_VERSION
	.align		4
        /*0000*/ 	.byte	0x04, 0x37
        /*0002*/ 	.short	(.L_3337 - .L_3336)
.L_3336:
        /*0004*/ 	.word	0x00000082


	//----- nvinfo : EIATTR_KPARAM_INFO
	.align		4
.L_3337:
        /*0008*/ 	.byte	0x04, 0x17
        /*000a*/ 	.short	(.L_3339 - .L_3338)
.L_3338:
        /*000c*/ 	.word	0x00000000
        /*0010*/ 	.short	0x0002
        /*0012*/ 	.short	0x0010
        /*0014*/ 	.byte	0x00, 0xf0, 0x11, 0x00


	//----- nvinfo : EIATTR_KPARAM_INFO
	.align		4
.L_3339:
        /*0018*/ 	.byte	0x04, 0x17
        /*001a*/ 	.short	(.L_3341 - .L_3340)
.L_3340:
        /*001c*/ 	.word	0x00000000
        /*0020*/ 	.short	0x0001
        /*0022*/ 	.short	0x0008
        /*0024*/ 	.byte	0x00, 0xf5, 0x21, 0x00


	//----- nvinfo : EIATTR_KPARAM_INFO
	.align		4
.L_3341:
        /*0028*/ 	.byte	0x04, 0x17
        /*002a*/ 	.short	(.L_3343 - .L_3342)
.L_3342:
        /*002c*/ 	.word	0x00000000
        /*0030*/ 	.short	0x0000
        /*0032*/ 	.short	0x0000
        /*0034*/ 	.byte	0x00, 0xf5, 0x21, 0x00


	//----- nvinfo : EIATTR_SPARSE_MMA_MASK
	.align		4
.L_3343:
        /*0038*/ 	.byte	0x03, 0x50
        /*003a*/ 	.short	0x0000


	//----- nvinfo : EIATTR_MAXREG_COUNT
	.align		4
        /*003c*/ 	.byte	0x03, 0x1b
        /*003e*/ 	.short	0x00ff


	//----- nvinfo : EIATTR_NUM_BARRIERS
	.align		4
        /*0040*/ 	.byte	0x02, 0x4c
        /*0042*/ 	.byte	0x01
	.zero		1


	//----- nvinfo : EIATTR_MERCURY_ISA_VERSION
	.align		4
        /*0044*/ 	.byte	0x03, 0x5f
        /*0046*/ 	.short	0x0101


	//----- nvinfo : EIATTR_COOP_GROUP_MASK_REGIDS
	.align		4
        /*0048*/ 	.byte	0x04, 0x29
        /*004a*/ 	.short	(.L_3345 - .L_3344)


	//   ....[0]....
.L_3344:
        /*004c*/ 	.word	0xffffffff


	//   ....[1]....
        /*0050*/ 	.word	0xffffffff


	//   ....[2]....
        /*0054*/ 	.word	0xffffffff


	//   ....[3]....
        /*0058*/ 	.word	0xffffffff


	//   ....[4]....
        /*005c*/ 	.word	0xffffffff


	//   ....[5]....
        /*0060*/ 	.word	0xffffffff


	//   ....[6]....
        /*0064*/ 	.word	0xffffffff


	//   ....[7]....
        /*0068*/ 	.word	0xffffffff


	//   ....[8]....
        /*006c*/ 	.word	0xffffffff


	//   ....[9]....
        /*0070*/ 	.word	0xffffffff


	//   ....[10]....
        /*0074*/ 	.word	0xffffffff


	//----- nvinfo : EIATTR_COOP_GROUP_INSTR_OFFSETS
	.align		4
.L_3345:
        /*0078*/ 	.byte	0x04, 0x28
        /*007a*/ 	.short	(.L_3347 - .L_3346)


	//   ....[0]....
.L_3346:
        /*007c*/ 	.word	0x00000170


	//   ....[1]....
        /*0080*/ 	.word	0x000001c0


	//   ....[2]....
        /*0084*/ 	.word	0x00000220


	//   ....[3]....
        /*0088*/ 	.word	0x00000240


	//   ....[4]....
        /*008c*/ 	.word	0x00000260


	//   ....[5]....
        /*0090*/ 	.word	0x000002a0


	//   ....[6]....
        /*0094*/ 	.word	0x000002e0


	//   ....[7]....
        /*0098*/ 	.word	0x00000310


	//   ....[8]....
        /*009c*/ 	.word	0x00000330


	//   ....[9]....
        /*00a0*/ 	.word	0x00000350


	//   ....[10]....
        /*00a4*/ 	.word	0x00000370


	//----- nvinfo : EIATTR_VRC_CTA_INIT_COUNT
	.align		4
.L_3347:
        /*00a8*/ 	.byte	0x02, 0x4a
	.zero		1
	.zero		1


	//----- nvinfo : EIATTR_EXIT_INSTR_OFFSETS
	.align		4
        /*00ac*/ 	.byte	0x04, 0x1c
        /*00ae*/ 	.short	(.L_3349 - .L_3348)


	//   ....[0]....
.L_3348:
        /*00b0*/ 	.word	0x000002d0


	//   ....[1]....
        /*00b4*/ 	.word	0x00000380


	//   ....[2]....
        /*00b8*/ 	.word	0x000003d0


	//----- nvinfo : EIATTR_CBANK_PARAM_SIZE
	.align		4
.L_3349:
        /*00bc*/ 	.byte	0x03, 0x19
        /*00be*/ 	.short	0x0014


	//----- nvinfo : EIATTR_PARAM_CBANK
	.align		4
        /*00c0*/ 	.byte	0x04, 0x0a
        /*00c2*/ 	.short	(.L_3351 - .L_3350)
	.align		4
.L_3350:
        /*00c4*/ 	.word	index@(.nv.constant0._Z7reduce3IiEvPT_S1_j)
        /*00c8*/ 	.short	0x0380
        /*00ca*/ 	.short	0x0014


	//----- nvinfo : EIATTR_SW_WAR
	.align		4
.L_3351:
        /*00cc*/ 	.byte	0x04, 0x36
        /*00ce*/ 	.short	(.L_3353 - .L_3352)
.L_3352:
        /*00d0*/ 	.word	0x00000008
.L_3353:


//--------------------- .nv.info._Z7reduce2IiEvPT_S1_j --------------------------
	.section	.nv.info._Z7reduce2IiEvPT_S1_j,"",@"SHT_CUDA_INFO"
	.sectionflags	@""
	.align	4


	//----- nvinfo : EIATTR_CUDA_API_VERSION
	.align		4
        /*0000*/ 	.byte	0x04, 0x37
        /*0002*/ 	.short	(.L_3355 - .L_3354)
.L_3354:
        /*0004*/ 	.word	0x00000082


	//----- nvinfo : EIATTR_KPARAM_INFO
	.align		4
.L_3355:
        /*0008*/ 	.byte	0x04, 0x17
        /*000a*/ 	.short	(.L_3357 - .L_3356)
.L_3356:
        /*000c*/ 	.word	0x00000000
        /*0010*/ 	.short	0x0002
        /*0012*/ 	.short	0x0010
        /*0014*/ 	.byte	0x00, 0xf0, 0x11, 0x00


	//----- nvinfo : EIATTR_KPARAM_INFO
	.align		4
.L_3357:
        /*0018*/ 	.byte	0x04, 0x17
        /*001a*/ 	.short	(.L_3359 - .L_3358)
.L_3358:
        /*001c*/ 	.word	0x00000000
        /*0020*/ 	.short	0x0001
        /*0022*/ 	.short	0x0008
        /*0024*/ 	.byte	0x00, 0xf5, 0x21, 0x00


	//----- nvinfo : EIATTR_KPARAM_INFO
	.align		4
.L_3359:
        /*0028*/ 	.byte	0x04, 0x17
        /*002a*/ 	.short	(.L_3361 - .L_3360)
.L_3360:
        /*002c*/ 	.word	0x00000000
        /*0030*/ 	.short	0x0000
        /*0032*/ 	.short	0x0000
        /*0034*/ 	.byte	0x00, 0xf5, 0x21, 0x00


	//----- nvinfo : EIATTR_SPARSE_MMA_MASK
	.align		4
.L_3361:
        /*0038*/ 	.byte	0x03, 0x50
        /*003a*/ 	.short	0x0000


	//----- nvinfo : EIATTR_MAXREG_COUNT
	.align		4
        /*003c*/ 	.byte	0x03, 0x1b
        /*003e*/ 	.short	0x00ff


	//----- nvinfo : EIATTR_NUM_BARRIERS
	.align		4
        /*0040*/ 	.byte	0x02, 0x4c
        /*0042*/ 	.byte	0x01
	.zero		1


	//----- nvinfo : EIATTR_MERCURY_ISA_VERSION
	.align		4
        /*0044*/ 	.byte	0x03, 0x5f
        /*0046*/ 	.short	0x0101


	//----- nvinfo : EIATTR_COOP_GROUP_MASK_REGIDS
	.align		4
        /*0048*/ 	.byte	0x04, 0x29
        /*004a*/ 	.short	(.L_3363 - .L_3362)


	//   ....[0]....
.L_3362:
        /*004c*/ 	.word	0xffffffff


	//   ....[1]....
        /*0050*/ 	.word	0xffffffff


	//----- nvinfo : EIATTR_COOP_GROUP_INSTR_OFFSETS
	.align		4
.L_3363:
        /*0054*/ 	.byte	0x04, 0x28
        /*0056*/ 	.short	(.L_3365 - .L_3364)


	//   ....[0]....
.L_3364:
        /*0058*/ 	.word	0x00000140


	//   ....[1]....
        /*005c*/ 	.word	0x000001d0


	//----- nvinfo : EIATTR_VRC_CTA_INIT_COUNT
	.align		4
.L_3365:
        /*0060*/ 	.byte	0x02, 0x4a
	.zero		1
	.zero		1


	//----- nvinfo : EIATTR_EXIT_INSTR_OFFSETS
	.align		4
        /*0064*/ 	.byte	0x04, 0x1c
        /*0066*/ 	.short	(.L_3367 - .L_3366)


	//   ....[0]....
.L_3366:
        /*0068*/ 	.word	0x00000210


	//   ....[1]....
        /*006c*/ 	.word	0x00000290


	//----- nvinfo : EIATTR_CBANK_PARAM_SIZE
	.align		4
.L_3367:
        /*0070*/ 	.byte	0x03, 0x19
        /*0072*/ 	.short	0x0014


	//----- nvinfo : EIATTR_PARAM_CBANK
	.align		4
        /*0074*/ 	.byte	0x04, 0x0a
        /*0076*/ 	.short	(.L_3369 - .L_3368)
	.align		4
.L_3368:
        /*0078*/ 	.word	index@(.nv.constant0._Z7reduce2IiEvPT_S1_j)
        /*007c*/ 	.short	0x0380
        /*007e*/ 	.short	0x0014


	//----- nvinfo : EIATTR_SW_WAR
	.align		4
.L_3369:
        /*0080*/ 	.byte	0x04, 0x36
        /*0082*/ 	.short	(.L_3371 - .L_3370)
.L_3370:
        /*0084*/ 	.word	0x00000008
.L_3371:


//--------------------- .nv.info._Z7reduce1IiEvPT_S1_j --------------------------
	.section	.nv.info._Z7reduce1IiEvPT_S1_j,"",@"SHT_CUDA_INFO"
	.sectionflags	@""
	.align	4


	//----- nvinfo : EIATTR_CUDA_API_VERSION
	.align		4
        /*0000*/ 	.byte	0x04, 0x37
        /*0002*/ 	.short	(.L_3373 - .L_3372)
.L_3372:
        /*0004*/ 	.word	0x00000082


	//----- nvinfo : EIATTR_KPARAM_INFO
	.align		4
.L_3373:
        /*0008*/ 	.byte	0x04, 0x17
        /*000a*/ 	.short	(.L_3375 - .L_3374)
.L_3374:
        /*000c*/ 	.word	0x00000000
        /*0010*/ 	.short	0x0002
        /*0012*/ 	.short	0x0010
        /*0014*/ 	.byte	0x00, 0xf0, 0x11, 0x00


	//----- nvinfo : EIATTR_KPARAM_INFO
	.align		4
.L_3375:
        /*0018*/ 	.byte	0x04, 0x17
        /*001a*/ 	.short	(.L_3377 - .L_3376)
.L_3376:
        /*001c*/ 	.word	0x00000000
        /*0020*/ 	.short	0x0001
        /*0022*/ 	.short	0x0008
        /*0024*/ 	.byte	0x00, 0xf5, 0x21, 0x00


	//----- nvinfo : EIATTR_KPARAM_INFO
	.align		4
.L_3377:
        /*0028*/ 	.byte	0x04, 0x17
        /*002a*/ 	.short	(.L_3379 - .L_3378)
.L_3378:
        /*002c*/ 	.word	0x00000000
        /*0030*/ 	.short	0x0000
        /*0032*/ 	.short	0x0000
        /*0034*/ 	.byte	0x00, 0xf5, 0x21, 0x00


	//----- nvinfo : EIATTR_SPARSE_MMA_MASK
	.align		4
.L_3379:
        /*0038*/ 	.byte	0x03, 0x50
        /*003a*/ 	.short	0x0000


	//----- nvinfo : EIATTR_MAXREG_COUNT
	.align		4
        /*003c*/ 	.byte	0x03, 0x1b
        /*003e*/ 	.short	0x00ff


	//----- nvinfo : EIATTR_NUM_BARRIERS
	.align		4
        /*0040*/ 	.byte	0x02, 0x4c
        /*0042*/ 	.byte	0x01
	.zero		1


	//----- nvinfo : EIATTR_MERCURY_ISA_VERSION
	.align		4
        /*0044*/ 	.byte	0x03, 0x5f
        /*0046*/ 	.short	0x0101


	//----- nvinfo : EIATTR_COOP_GROUP_MASK_REGIDS
	.align		4
        /*0048*/ 	.byte	0x04, 0x29
        /*004a*/ 	.short	(.L_3381 - .L_3380)


	//   ....[0]....
.L_3380:
        /*004c*/ 	.word	0xffffffff


	//   ....[1]....
        /*0050*/ 	.word	0xffffffff


	//----- nvinfo : EIATTR_COOP_GROUP_INSTR_OFFSETS
	.align		4
.L_3381:
        /*0054*/ 	.byte	0x04, 0x28
        /*0056*/ 	.short	(.L_3383 - .L_3382)


	//   ....[0]....
.L_3382:
        /*0058*/ 	.word	0x00000130


	//   ....[1]....
        /*005c*/ 	.word	0x00000220


	//----- nvinfo : EIATTR_VRC_CTA_INIT_COUNT
	.align		4
.L_3383:
        /*0060*/ 	.byte	0x02, 0x4a
	.zero		1
	.zero		1


	//----- nvinfo : EIATTR_EXIT_INSTR_OFFSETS
	.align		4
        /*0064*/ 	.byte	0x04, 0x1c
        /*0066*/ 	.short	(.L_3385 - .L_3384)


	//   ....[0]....
.L_3384:
        /*0068*/ 	.word	0x00000240


	//   ....[1]....
        /*006c*/ 	.word	0x000002c0


	//----- nvinfo : EIATTR_CBANK_PARAM_SIZE
	.align		4
.L_3385:
        /*0070*/ 	.byte	0x03, 0x19
        /*0072*/ 	.short	0x0014


	//----- nvinfo : EIATTR_PARAM_CBANK
	.align		4
        /*0074*/ 	.byte	0x04, 0x0a
        /*0076*/ 	.short	(.L_3387 - .L_3386)
	.align		4
.L_3386:
        /*0078*/ 	.word	index@(.nv.constant0._Z7reduce1IiEvPT_S1_j)
        /*007c*/ 	.short	0x0380
        /*007e*/ 	.short	0x0014


	//----- nvinfo : EIATTR_SW_WAR
	.align		4
.L_3387:
        /*0080*/ 	.byte	0x04, 0x36
        /*0082*/ 	.short	(.L_3389 - .L_3388)
.L_3388:
        /*0084*/ 	.word	0x00000008
.L_3389:


//--------------------- .nv.info._Z7reduce0IiEvPT_S1_j --------------------------
	.section	.nv.info._Z7reduce0IiEvPT_S1_j,"",@"SHT_CUDA_INFO"
	.sectionflags	@""
	.align	4


	//----- nvinfo : EIATTR_CUDA_API_VERSION
	.align		4
        /*0000*/ 	.byte	0x04, 0x37
        /*0002*/ 	.short	(.L_3391 - .L_3390)
.L_3390:
        /*0004*/ 	.word	0x00000082


	//----- nvinfo : EIATTR_KPARAM_INFO
	.align		4
.L_3391:
        /*0008*/ 	.byte	0x04, 0x17
        /*000a*/ 	.short	(.L_3393 - .L_3392)
.L_3392:
        /*000c*/ 	.word	0x00000000
        /*0010*/ 	.short	0x0002
        /*0012*/ 	.short	0x0010
        /*0014*/ 	.byte	0x00, 0xf0, 0x11, 0x00


	//----- nvinfo : EIATTR_KPARAM_INFO
	.align		4
.L_3393:
        /*0018*/ 	.byte	0x04, 0x17
        /*001a*/ 	.short	(.L_3395 - .L_3394)
.L_3394:
        /*001c*/ 	.word	0x00000000
        /*0020*/ 	.short	0x0001
        /*0022*/ 	.short	0x0008
        /*0024*/ 	.byte	0x00, 0xf5, 0x21, 0x00


	//----- nvinfo : EIATTR_KPARAM_INFO
	.align		4
.L_3395:
        /*0028*/ 	.byte	0x04, 0x17
        /*002a*/ 	.short	(.L_3397 - .L_3396)
.L_3396:
        /*002c*/ 	.word	0x00000000
        /*0030*/ 	.short	0x0000
        /*0032*/ 	.short	0x0000
        /*0034*/ 	.byte	0x00, 0xf5, 0x21, 0x00


	//----- nvinfo : EIATTR_SPARSE_MMA_MASK
	.align		4
.L_3397:
        /*0038*/ 	.byte	0x03, 0x50
        /*003a*/ 	.short	0x0000


	//----- nvinfo : EIATTR_MAXREG_COUNT
	.align		4
        /*003c*/ 	.byte	0x03, 0x1b
        /*003e*/ 	.short	0x00ff


	//----- nvinfo : EIATTR_NUM_BARRIERS
	.align		4
        /*0040*/ 	.byte	0x02, 0x4c
        /*0042*/ 	.byte	0x01
	.zero		1


	//----- nvinfo : EIATTR_MERCURY_ISA_VERSION
	.align		4
        /*0044*/ 	.byte	0x03, 0x5f
        /*0046*/ 	.short	0x0101


	//----- nvinfo : EIATTR_COOP_GROUP_MASK_REGIDS
	.align		4
        /*0048*/ 	.byte	0x04, 0x29
        /*004a*/ 	.short	(.L_3399 - .L_3398)


	//   ....[0]....
.L_3398:
        /*004c*/ 	.word	0xffffffff


	//   ....[1]....
        /*0050*/ 	.word	0xffffffff


	//----- nvinfo : EIATTR_COOP_GROUP_INSTR_OFFSETS
	.align		4
.L_3399:
        /*0054*/ 	.byte	0x04, 0x28
        /*0056*/ 	.short	(.L_3401 - .L_3400)


	//   ....[0]....
.L_3400:
        /*0058*/ 	.word	0x00000130


	//   ....[1]....
        /*005c*/ 	.word	0x000001f0


	//----- nvinfo : EIATTR_VRC_CTA_INIT_COUNT
	.align		4
.L_3401:
        /*0060*/ 	.byte	0x02, 0x4a
	.zero		1
	.zero		1


	//----- nvinfo : EIATTR_EXIT_INSTR_OFFSETS
	.align		4
        /*0064*/ 	.byte	0x04, 0x1c
        /*0066*/ 	.short	(.L_3403 - .L_3402)


	//   ....[0]....
.L_3402:
        /*0068*/ 	.word	0x00000220


	//   ....[1]....
        /*006c*/ 	.word	0x000002a0


	//----- nvinfo : EIATTR_CBANK_PARAM_SIZE
	.align		4
.L_3403:
        /*0070*/ 	.byte	0x03, 0x19
        /*0072*/ 	.short	0x0014


	//----- nvinfo : EIATTR_PARAM_CBANK
	.align		4
        /*0074*/ 	.byte	0x04, 0x0a
        /*0076*/ 	.short	(.L_3405 - .L_3404)
	.align		4
.L_3404:
        /*0078*/ 	.word	index@(.nv.constant0._Z7reduce0IiEvPT_S1_j)
        /*007c*/ 	.short	0x0380
        /*007e*/ 	.short	0x0014


	//----- nvinfo : EIATTR_SW_WAR
	.align		4
.L_3405:
        /*0080*/ 	.byte	0x04, 0x36
        /*0082*/ 	.short	(.L_3407 - .L_3406)
.L_3406:
        /*0084*/ 	.word	0x00000008
.L_3407:


//--------------------- .nv.callgraph             --------------------------
	.section	.nv.callgraph,"",@"SHT_CUDA_CALLGRAPH"
	.align	4
	.sectionentsize	8
	.align		4
        /*0000*/ 	.word	0x00000000
	.align		4
        /*0004*/ 	.word	0xffffffff
	.align		4
        /*0008*/ 	.word	0x00000000
	.align		4
        /*000c*/ 	.word	0xfffffffe
	.align		4
        /*0010*/ 	.word	0x00000000
	.align		4
        /*0014*/ 	.word	0xfffffffd
	.align		4
        /*0018*/ 	.word	0x00000000
	.align		4
        /*001c*/ 	.word	0xfffffffc


//--------------------- .text._Z7reduce6IdLj1ELb0EEvPT_S1_j --------------------------
	.section	.text._Z7reduce6IdLj1ELb0EEvPT_S1_j,"ax",@progbits
	.align	128
        .global         _Z7reduce6IdLj1ELb0EEvPT_S1_j
        .type           _Z7reduce6IdLj1ELb0EEvPT_S1_j,@function
        .size           _Z7reduce6IdLj1ELb0EEvPT_S1_j,(.L_x_1670 - _Z7reduce6IdLj1ELb0EEvPT_S1_j)
        .other          _Z7reduce6IdLj1ELb0EEvPT_S1_j,@"STO_CUDA_ENTRY STV_DEFAULT"
_Z7reduce6IdLj1ELb0EEvPT_S1_j:
.text._Z7reduce6IdLj1ELb0EEvPT_S1_j:
[----:B------:R-:W-:Y:S01]  /*0000*/  LDC R1, c[0x0][0x37c] ;  /* 0x0000df00ff017b82 */ /* 0x000fe20000000800 */
[----:B------:R-:W0:Y:S01]  /*0010*/  S2R R3, SR_TID.X ;  /* 0x0000000000037919 */ /* 0x000e220000002100 */
[----:B------:R-:W1:Y:S01]  /*0020*/  LDCU UR4, c[0x0][0x390] ;  /* 0x00007200ff0477ac */ /* 0x000e620008000800 */
[----:B------:R-:W-:Y:S01]  /*0030*/  BSSY.RECONVERGENT B0, `(.L_x_0) ;  /* 0x0000015000007945 */ /* 0x000fe20003800200 */
[----:B------:R-:W-:Y:S01]  /*0040*/  CS2R R4, SRZ ;  /* 0x0000000000047805 */ /* 0x000fe2000001ff00 */
[----:B------:R-:W0:Y:S01]  /*0050*/  S2R R0, SR_CTAID.X ;  /* 0x0000000000007919 */ /* 0x000e220000002500 */
[----:B------:R-:W2:Y:S01]  /*0060*/  LDCU.64 UR6, c[0x0][0x358] ;  /* 0x00006b00ff0677ac */ /* 0x000ea20008000a00 */
[----:B0-----:R-:W-:-:S05]  /*0070*/  IMAD R2, R0, 0x2, R3 ;  /* 0x0000000200027824 */ /* 0x001fca00078e0203 */
[----:B-1----:R-:W-:Y:S01]  /*0080*/  ISETP.GE.U32.AND P0, PT, R2, UR4, PT ;  /* 0x0000000402007c0c */ /* 0x002fe2000bf06070 */
[----:B------:R-:W0:-:S12]  /*0090*/  LDCU UR4, c[0x0][0x390] ;  /* 0x00007200ff0477ac */ /* 0x000e180008000800 */
[----:B--2---:R-:W-:Y:S05]  /*00a0*/  @P0 BRA `(.L_x_1) ;  /* 0x0000000000340947 */ /* 0x004fea0003800000 */
[----:B------:R-:W1:Y:S01]  /*00b0*/  LDC R15, c[0x0][0x370] ;  /* 0x0000dc00ff0f7b82 */ /* 0x000e620000000800 */
[----:B------:R-:W-:-:S07]  /*00c0*/  CS2R R4, SRZ ;  /* 0x0000000000047805 */ /* 0x000fce000001ff00 */
[----:B------:R-:W2:Y:S02]  /*00d0*/  LDC.64 R10, c[0x0][0x380] ;  /* 0x0000e000ff0a7b82 */ /* 0x000ea40000000a00 */
.L_x_2:
[C---:B------:R-:W-:Y:S02]  /*00e0*/  VIADD R6, R2.reuse, 0x1 ;  /* 0x0000000102067836 */ /* 0x040fe40000000000 */
[----:B--2---:R-:W-:-:S03]  /*00f0*/  IMAD.WIDE.U32 R12, R2, 0x8, R10 ;  /* 0x00000008020c7825 */ /* 0x004fc600078e000a */
[----:B0-----:R-:W-:Y:S02]  /*0100*/  ISETP.GE.U32.AND P0, PT, R6, UR4, PT ;  /* 0x0000000406007c0c */ /* 0x001fe4000bf06070 */
[----:B------:R-:W2:Y:S11]  /*0110*/  LDG.E.64 R6, desc[UR6][R12.64] ;  /* 0x000000060c067981 */ /* 0x000eb6000c1e1b00 */
[----:B------:R-:W3:Y:S01]  /*0120*/  @!P0 LDG.E.64 R8, desc[UR6][R12.64+0x8] ;  /* 0x000008060c088981 */ /* 0x000ee2000c1e1b00 */
[----:B-1----:R-:W-:-:S04]  /*0130*/  LEA R2, R15, R2, 0x1 ;  /* 0x000000020f027211 */ /* 0x002fc800078e08ff */
[----:B------:R-:W-:Y:S01]  /*0140*/  ISETP.GE.U32.AND P1, PT, R2, UR4, PT ;  /* 0x0000000402007c0c */ /* 0x000fe2000bf26070 */
[----:B--2---:R-:W-:-:S08]  /*0150*/  DADD R4, R6, R4 ;  /* 0x0000000006047229 */ /* 0x004fd00000000004 */
[----:B---3--:R-:W-:-:S04]  /*0160*/  @!P0 DADD R4, R4, R8 ;  /* 0x0000000004048229 */ /* 0x008fc80000000008 */
[----:B------:R-:W-:Y:S07]  /*0170*/  @!P1 BRA `(.L_x_2) ;  /* 0xfffffffc00d89947 */ /* 0x000fee000383ffff */
.L_x_1:
[----:B0-----:R-:W-:Y:S05]  /*0180*/  BSYNC.RECONVERGENT B0 ;  /* 0x0000000000007941 */ /* 0x001fea0003800200 */
.L_x_0:
[----:B------:R-:W0:Y:S01]  /*0190*/  S2R R2, SR_TID.Y ;  /* 0x0000000000027919 */ /* 0x000e220000002200 */
[----:B------:R-:W1:Y:S01]  /*01a0*/  LDCU UR8, c[0x0][0x360] ;  /* 0x00006c00ff0877ac */ /* 0x000e620008000800 */
[----:B------:R-:W2:Y:S01]  /*01b0*/  S2UR UR5, SR_CgaCtaId ;  /* 0x00000000000579c3 */ /* 0x000ea20000008800 */
[----:B------:R-:W-:Y:S01]  /*01c0*/  BSSY B0, `(.L_x_3) ;  /* 0x0000029000007945 */ /* 0x000fe20003800000 */
[----:B------:R-:W0:Y:S01]  /*01d0*/  S2R R7, SR_TID.Z ;  /* 0x0000000000077919 */ /* 0x000e220000002300 */
[----:B------:R-:W0:Y:S01]  /*01e0*/  LDCU UR9, c[0x0][0x364] ;  /* 0x00006c80ff0977ac */ /* 0x000e220008000800 */
[----:B------:R-:W-:Y:S02]  /*01f0*/  UMOV UR4, 0x400 ;  /* 0x0000040000047882 */ /* 0x000fe40000000000 */
[----:B--2---:R-:W-:-:S06]  /*0200*/  ULEA UR4, UR5, UR4, 0x18 ;  /* 0x0000000405047291 */ /* 0x004fcc000f8ec0ff */
[----:B------:R-:W-:Y:S01]  /*0210*/  LEA R9, R3, UR4, 0x3 ;  /* 0x0000000403097c11 */ /* 0x000fe2000f8e18ff */
[----:B0-----:R-:W-:-:S04]  /*0220*/  IMAD R2, R7, UR9, R2 ;  /* 0x0000000907027c24 */ /* 0x001fc8000f8e0202 */
[----:B------:R0:W-:Y:S01]  /*0230*/  STS.64 [R9], R4 ;  /* 0x0000000409007388 */ /* 0x0001e20000000a00 */
[----:B------:R-:W-:Y:S02]  /*0240*/  IMAD.MOV.U32 R7, RZ, RZ, R5 ;  /* 0x000000ffff077224 */ /* 0x000fe400078e0005 */
[----:B-1----:R-:W-:-:S04]  /*0250*/  IMAD R2, R2, UR8, RZ ;  /* 0x0000000802027c24 */ /* 0x002fc8000f8e02ff */
[----:B------:R-:W-:Y:S01]  /*0260*/  IMAD.IADD R6, R2, 0x1, R3 ;  /* 0x0000000102067824 */ /* 0x000fe200078e0203 */
[----:B------:R-:W-:Y:S08]  /*0270*/  BAR.SYNC.DEFER_BLOCKING 0x0 ;  /* 0x0000000000007b1d */ /* 0x000ff00000010000 */
[----:B------:R-:W-:Y:S08]  /*0280*/  BAR.SYNC.DEFER_BLOCKING 0x0 ;  /* 0x0000000000007b1d */ /* 0x000ff00000010000 */
[----:B------:R-:W-:Y:S08]  /*0290*/  BAR.SYNC.DEFER_BLOCKING 0x0 ;  /* 0x0000000000007b1d */ /* 0x000ff00000010000 */
[----:B------:R-:W-:Y:S01]  /*02a0*/  BAR.SYNC.DEFER_BLOCKING 0x0 ;  /* 0x0000000000007b1d */ /* 0x000fe20000010000 */
[----:B------:R-:W-:-:S02]  /*02b0*/  ISETP.GT.U32.AND P0, PT, R6, 0x1f, PT ;  /* 0x0000001f0600780c */ /* 0x000fc40003f04070 */
[----:B------:R-:W-:-:S11]  /*02c0*/  MOV R6, R4 ;  /* 0x0000000400067202 */ /* 0x000fd60000000f00 */
[----:B0-----:R-:W-:Y:S05]  /*02d0*/  @P0 BRA `(.L_x_4) ;  /* 0x00000000005c0947 */ /* 0x001fea0003800000 */
[----:B------:R-:W-:-:S03]  /*02e0*/  UMOV UR4, 0xffffffff ;  /* 0xffffffff00047882 */ /* 0x000fc60000000000 */
[----:B------:R-:W-:Y:S05]  /*02f0*/  BRA.DIV UR4, `(.L_x_5) ;  /* 0x0000000204707947 */ /* 0x000fea000b800000 */
[----:B------:R-:W-:Y:S04]  /*0300*/  SHFL.DOWN PT, R5, R7, 0x10, 0x1f ;  /* 0x0a001f0007057f89 */ /* 0x000fe800000e0000 */
[----:B------:R-:W0:Y:S02]  /*0310*/  SHFL.DOWN PT, R4, R6, 0x10, 0x1f ;  /* 0x0a001f0006047f89 */ /* 0x000e2400000e0000 */
[----:B0-----:R-:W-:-:S07]  /*0320*/  DADD R4, R4, R6 ;  /* 0x0000000004047229 */ /* 0x001fce0000000006 */
[----:B------:R-:W0:Y:S04]  /*0330*/  SHFL.DOWN PT, R9, R5, 0x8, 0x1f ;  /* 0x09001f0005097f89 */ /* 0x000e2800000e0000 */
[----:B------:R-:W1:Y:S01]  /*0340*/  SHFL.DOWN PT, R8, R4, 0x8, 0x1f ;  /* 0x09001f0004087f89 */ /* 0x000e6200000e0000 */
[----:B0-----:R-:W-:Y:S01]  /*0350*/  IMAD.MOV.U32 R7, RZ, RZ, R9 ;  /* 0x000000ffff077224 */ /* 0x001fe200078e0009 */
[----:B-1----:R-:W-:-:S06]  /*0360*/  MOV R6, R8 ;  /* 0x0000000800067202 */ /* 0x002fcc0000000f00 */
[----:B------:R-:W-:-:S07]  /*0370*/  DADD R8, R4, R6 ;  /* 0x0000000004087229 */ /* 0x000fce0000000006 */
        /* <DEDUP_REMOVED lines=10> */
[----:B------:R0:W1:Y:S04]  /*0420*/  SHFL.DOWN PT, R5, R7, 0x1, 0x1f ;  /* 0x08201f0007057f89 */ /* 0x00006800000e0000 */
[----:B------:R0:W2:Y:S02]  /*0430*/  SHFL.DOWN PT, R4, R6, 0x1, 0x1f ;  /* 0x08201f0006047f89 */ /* 0x0000a400000e0000 */
.L_x_16:
[----:B012---:R-:W-:-:S11]  /*0440*/  DADD R6, R6, R4 ;  /* 0x0000000006067229 */ /* 0x007fd60000000004 */
.L_x_4:
[----:B------:R-:W-:Y:S05]  /*0450*/  BSYNC B0 ;  /* 0x0000000000007941 */ /* 0x000fea0003800000 */
.L_x_3:
[----:B------:R-:W-:-:S13]  /*0460*/  LOP3.LUT P0, RZ, R2, R3, RZ, 0xfc, !PT ;  /* 0x0000000302ff7212 */ /* 0x000fda000780fcff */
[----:B------:R-:W-:Y:S05]  /*0470*/  @P0 EXIT ;  /* 0x000000000000094d */ /* 0x000fea0003800000 */
[----:B------:R-:W0:Y:S02]  /*0480*/  LDC.64 R2, c[0x0][0x388] ;  /* 0x0000e200ff027b82 */ /* 0x000e240000000a00 */
[----:B0-----:R-:W-:-:S05]  /*0490*/  IMAD.WIDE.U32 R2, R0, 0x8, R2 ;  /* 0x0000000800027825 */ /* 0x001fca00078e0002 */
[----:B------:R-:W-:Y:S01]  /*04a0*/  STG.E.64 desc[UR6][R2.64], R6 ;  /* 0x0000000602007986 */ /* 0x000fe2000c101b06 */
[----:B------:R-:W-:Y:S05]  /*04b0*/  EXIT ;  /* 0x000000000000794d */ /* 0x000fea0003800000 */
.L_x_5:
[----:B------:R-:W-:Y:S01]  /*04c0*/  HFMA2 R17, -RZ, RZ, 0, 1.847743988037109375e-06 ;  /* 0x0000001fff117431 */ /* 0x000fe200000001ff */
[----:B------:R-:W-:Y:S01]  /*04d0*/  MOV R15, R7 ;  /* 0x00000007000f7202 */ /* 0x000fe20000000f00 */
[----:B------:R-:W-:Y:S02]  /*04e0*/  IMAD.MOV.U32 R14, RZ, RZ, 0x10 ;  /* 0x00000010ff0e7424 */ /* 0x000fe400078e00ff */
[----:B------:R-:W-:-:S07]  /*04f0*/  IMAD.MOV.U32 R12, RZ, RZ, -0x1 ;  /* 0xffffffffff0c7424 */ /* 0x000fce00078e00ff */
[----:B------:R-:W-:Y:S05]  /*0500*/  WARPSYNC.COLLECTIVE R12, `(.L_x_6) ;  /* 0x000000000c087348 */ /* 0x000fea0003c00000 */
[----:B------:R0:W1:Y:S02]  /*0510*/  SHFL.DOWN P0, R13, R15, R14, R17 ;  /* 0x0800000e0f0d7389 */ /* 0x0000640000000011 */
[----:B01----:R-:W-:Y:S05]  /*0520*/  ENDCOLLECTIVE ;  /* 0x000000000000791b */ /* 0x003fea0003800000 */
.L_x_6:
[----:B------:R-:W-:Y:S01]  /*0530*/  IMAD.MOV.U32 R15, RZ, RZ, R6 ;  /* 0x000000ffff0f7224 */ /* 0x000fe200078e0006 */
[----:B------:R-:W-:-:S07]  /*0540*/  MOV R5, R13 ;  /* 0x0000000d00057202 */ /* 0x000fce0000000f00 */
[----:B------:R-:W-:Y:S05]  /*0550*/  WARPSYNC.COLLECTIVE R12, `(.L_x_7) ;  /* 0x000000000c087348 */ /* 0x000fea0003c00000 */
[----:B------:R0:W1:Y:S02]  /*0560*/  SHFL.DOWN P0, R13, R15, R14, R17 ;  /* 0x0800000e0f0d7389 */ /* 0x0000640000000011 */
[----:B01----:R-:W-:Y:S05]  /*0570*/  ENDCOLLECTIVE ;  /* 0x000000000000791b */ /* 0x003fea0003800000 */
.L_x_7:
[----:B------:R-:W-:Y:S02]  /*0580*/  MOV R14, 0x8 ;  /* 0x00000008000e7802 */ /* 0x000fe40000000f00 */
[----:B------:R-:W-:-:S06]  /*0590*/  MOV R4, R13 ;  /* 0x0000000d00047202 */ /* 0x000fcc0000000f00 */
[----:B------:R-:W-:-:S10]  /*05a0*/  DADD R4, R4, R6 ;  /* 0x0000000004047229 */ /* 0x000fd40000000006 */
[----:B------:R-:W-:-:S07]  /*05b0*/  IMAD.MOV.U32 R15, RZ, RZ, R5 ;  /* 0x000000ffff0f7224 */ /* 0x000fce00078e0005 */
[----:B------:R-:W-:Y:S05]  /*05c0*/  WARPSYNC.COLLECTIVE R12, `(.L_x_8) ;  /* 0x000000000c087348 */ /* 0x000fea0003c00000 */
[----:B------:R0:W1:Y:S02]  /*05d0*/  SHFL.DOWN P0, R13, R15, R14, R17 ;  /* 0x0800000e0f0d7389 */ /* 0x0000640000000011 */
[----:B01----:R-:W-:Y:S05]  /*05e0*/  ENDCOLLECTIVE ;  /* 0x000000000000791b */ /* 0x003fea0003800000 */
.L_x_8:
[----:B------:R-:W-:Y:S01]  /*05f0*/  MOV R15, R4 ;  /* 0x00000004000f7202 */ /* 0x000fe20000000f00 */
[----:B------:R-:W-:-:S07]  /*0600*/  IMAD.MOV.U32 R9, RZ, RZ, R13 ;  /* 0x000000ffff097224 */ /* 0x000fce00078e000d */
[----:B------:R-:W-:Y:S05]  /*0610*/  WARPSYNC.COLLECTIVE R12, `(.L_x_9) ;  /* 0x000000000c087348 */ /* 0x000fea0003c00000 */
[----:B------:R0:W1:Y:S02]  /*0620*/  SHFL.DOWN P0, R13, R15, R14, R17 ;  /* 0x0800000e0f0d7389 */ /* 0x0000640000000011 */
[----:B01----:R-:W-:Y:S05]  /*0630*/  ENDCOLLECTIVE ;  /* 0x000000000000791b */ /* 0x003fea0003800000 */
.L_x_9:
[----:B------:R-:W-:Y:S02]  /*0640*/  IMAD.MOV.U32 R14, RZ, RZ, 0x4 ;  /* 0x00000004ff0e7424 */ /* 0x000fe400078e00ff */
[----:B------:R-:W-:-:S06]  /*0650*/  IMAD.MOV.U32 R8, RZ, RZ, R13 ;  /* 0x000000ffff087224 */ /* 0x000fcc00078e000d */
[----:B------:R-:W-:-:S10]  /*0660*/  DADD R8, R4, R8 ;  /* 0x0000000004087229 */ /* 0x000fd40000000008 */
[----:B------:R-:W-:-:S07]  /*0670*/  MOV R15, R9 ;  /* 0x00000009000f7202 */ /* 0x000fce0000000f00 */
[----:B------:R-:W-:Y:S05]  /*0680*/  WARPSYNC.COLLECTIVE R12, `(.L_x_10) ;  /* 0x000000000c087348 */ /* 0x000fea0003c00000 */
[----:B------:R0:W1:Y:S02]  /*0690*/  SHFL.DOWN P0, R13, R15, R14, R17 ;  /* 0x0800000e0f0d7389 */ /* 0x0000640000000011 */
[----:B01----:R-:W-:Y:S05]  /*06a0*/  ENDCOLLECTIVE ;  /* 0x000000000000791b */ /* 0x003fea0003800000 */
.L_x_10:
[----:B------:R-:W-:Y:S01]  /*06b0*/  IMAD.MOV.U32 R15, RZ, RZ, R8 ;  /* 0x000000ffff0f7224 */ /* 0x000fe200078e0008 */
[----:B------:R-:W-:-:S07]  /*06c0*/  MOV R11, R13 ;  /* 0x0000000d000b7202 */ /* 0x000fce0000000f00 */
[----:B------:R-:W-:Y:S05]  /*06d0*/  WARPSYNC.COLLECTIVE R12, `(.L_x_11) ;  /* 0x000000000c087348 */ /* 0x000fea0003c00000 */
[----:B------:R0:W1:Y:S02]  /*06e0*/  SHFL.DOWN P0, R13, R15, R14, R17 ;  /* 0x0800000e0f0d7389 */ /* 0x0000640000000011 */
[----:B01----:R-:W-:Y:S05]  /*06f0*/  ENDCOLLECTIVE ;  /* 0x000000000000791b */ /* 0x003fea0003800000 */
.L_x_11:
[----:B------:R-:W-:Y:S02]  /*0700*/  MOV R14, 0x2 ;  /* 0x00000002000e7802 */ /* 0x000fe40000000f00 */
[----:B------:R-:W-:-:S06]  /*0710*/  MOV R10, R13 ;  /* 0x0000000d000a7202 */ /* 0x000fcc0000000f00 */
[----:B------:R-:W-:-:S10]  /*0720*/  DADD R10, R8, R10 ;  /* 0x00000000080a7229 */ /* 0x000fd4000000000a */
[----:B------:R-:W-:-:S07]  /*0730*/  IMAD.MOV.U32 R15, RZ, RZ, R11 ;  /* 0x000000ffff0f7224 */ /* 0x000fce00078e000b */
[----:B------:R-:W-:Y:S05]  /*0740*/  WARPSYNC.COLLECTIVE R12, `(.L_x_12) ;  /* 0x000000000c087348 */ /* 0x000fea0003c00000 */
[----:B------:R0:W1:Y:S02]  /*0750*/  SHFL.DOWN P0, R13, R15, R14, R17 ;  /* 0x0800000e0f0d7389 */ /* 0x0000640000000011 */
[----:B01----:R-:W-:Y:S05]  /*0760*/  ENDCOLLECTIVE ;  /* 0x000000000000791b */ /* 0x003fea0003800000 */
.L_x_12:
[----:B------:R-:W-:Y:S01]  /*0770*/  MOV R15, R10 ;  /* 0x0000000a000f7202 */ /* 0x000fe20000000f00 */
[----:B------:R-:W-:-:S07]  /*0780*/  IMAD.MOV.U32 R7, RZ, RZ, R13 ;  /* 0x000000ffff077224 */ /* 0x000fce00078e000d */
[----:B------:R-:W-:Y:S05]  /*0790*/  WARPSYNC.COLLECTIVE R12, `(.L_x_13) ;  /* 0x000000000c087348 */ /* 0x000fea0003c00000 */
[----:B------:R0:W1:Y:S02]  /*07a0*/  SHFL.DOWN P0, R13, R15, R14, R17 ;  /* 0x0800000e0f0d7389 */ /* 0x0000640000000011 */
[----:B01----:R-:W-:Y:S05]  /*07b0*/  ENDCOLLECTIVE ;  /* 0x000000000000791b */ /* 0x003fea0003800000 */
.L_x_13:
[----:B------:R-:W-:Y:S02]  /*07c0*/  IMAD.MOV.U32 R14, RZ, RZ, 0x1 ;  /* 0x00000001ff0e7424 */ /* 0x000fe400078e00ff */
[----:B------:R-:W-:-:S06]  /*07d0*/  IMAD.MOV.U32 R6, RZ, RZ, R13 ;  /* 0x000000ffff067224 */ /* 0x000fcc00078e000d */
[----:B------:R-:W-:-:S10]  /*07e0*/  DADD R6, R10, R6 ;  /* 0x000000000a067229 */ /* 0x000fd40000000006 */
[----:B------:R-:W-:-:S07]  /*07f0*/  MOV R15, R7 ;  /* 0x00000007000f7202 */ /* 0x000fce0000000f00 */
[----:B------:R-:W-:Y:S05]  /*0800*/  WARPSYNC.COLLECTIVE R12, `(.L_x_14) ;  /* 0x000000000c087348 */ /* 0x000fea0003c00000 */
[----:B------:R0:W1:Y:S02]  /*0810*/  SHFL.DOWN P0, R13, R15, R14, R17 ;  /* 0x0800000e0f0d7389 */ /* 0x0000640000000011 */
[----:B01----:R-:W-:Y:S05]  /*0820*/  ENDCOLLECTIVE ;  /* 0x000000000000791b */ /* 0x003fea0003800000 */
.L_x_14:
[----:B------:R-:W-:Y:S01]  /*0830*/  IMAD.MOV.U32 R15, RZ, RZ, R6 ;  /* 0x000000ffff0f7224 */ /* 0x000fe200078e0006 */
[----:B------:R-:W-:-:S07]  /*0840*/  MOV R5, R13 ;  /* 0x0000000d00057202 */ /* 0x000fce0000000f00 */
[----:B------:R-:W-:Y:S05]  /*0850*/  WARPSYNC.COLLECTIVE R12, `(.L_x_15) ;  /* 0x000000000c087348 */ /* 0x000fea0003c00000 */
[----:B------:R0:W1:Y:S02]  /*0860*/  SHFL.DOWN P0, R13, R15, R14, R17 ;  /* 0x0800000e0f0d7389 */ /* 0x0000640000000011 */
[----:B01----:R-:W-:Y:S05]  /*0870*/  ENDCOLLECTIVE ;  /* 0x000000000000791b */ /* 0x003fea0003800000 */
.L_x_15:
[----:B------:R-:W-:Y:S01]  /*0880*/  MOV R4, R13 ;  /* 0x0000000d00047202 */ /* 0x000fe20000000f00 */
[----:B------:R-:W-:Y:S06]  /*0890*/  BRA `(.L_x_16) ;  /* 0xfffffff800e87947 */ /* 0x000fec000383ffff */
.L_x_17:
[----:B------:R-:W-:-:S00]  /*08a0*/  BRA `(.L_x_17) ;  /* 0xfffffffc00fc7947 */ /* 0x000fc0000383ffff */
[----:B------:R-:W-:-:S00]  /*08b0*/  NOP ;  /* 0x0000000000007918 */ /* 0x000fc00000000000 */
        /* <DEDUP_REMOVED lines=12> */
.L_x_1670:


//--------------------- .text._Z7reduce6IdLj2ELb0EEvPT_S1_j --------------------------
	.section	.text._Z7reduce6IdLj2ELb0EEvPT_S1_j,"ax",@progbits
	.align	128
        .global         _Z7reduce6IdLj2ELb0EEvPT_S1_j
        .type           _Z7reduce6IdLj2ELb0EEvPT_S1_j,@function
        .size           _Z7reduce6IdLj2ELb0EEvPT_S1_j,(.L_x_1671 - _Z7reduce6IdLj2ELb0EEvPT_S1_j)
        .other          _Z7reduce6IdLj2ELb0EEvPT_S1_j,@"STO_CUDA_ENTRY STV_DEFAULT"
_Z7reduce6IdLj2ELb0EEvPT_S1_j:
.text._Z7reduce6IdLj2ELb0EEvPT_S1_j:
        /* <DEDUP_REMOVED lines=14> */
.L_x_20:
[C---:B------:R-:W-:Y:S02]  /*00e0*/  VIADD R9, R2.reuse, 0x2 ;  /* 0x0000000202097836 */ /* 0x040fe40000000000 */
[----:B--2---:R-:W-:-:S03]  /*00f0*/  IMAD.WIDE.U32 R6, R2, 0x8, R10 ;  /* 0x0000000802067825 */ /* 0x004fc600078e000a */
[----:B0-----:R-:W-:-:S03]  /*0100*/  ISETP.GE.U32.AND P0, PT, R9, UR4, PT ;  /* 0x0000000409007c0c */ /* 0x001fc6000bf06070 */
[----:B------:R-:W2:Y:S10]  /*0110*/  LDG.E.64 R6, desc[UR6][R6.64] ;  /* 0x0000000606067981 */ /* 0x000eb4000c1e1b00 */
[----:B------:R-:W-:-:S06]  /*0120*/  @!P0 IMAD.WIDE.U32 R8, R9, 0x8, R10 ;  /* 0x0000000809088825 */ /* 0x000fcc00078e000a */
[----:B------:R-:W3:Y:S01]  /*0130*/  @!P0 LDG.E.64 R8, desc[UR6][R8.64] ;  /* 0x0000000608088981 */ /* 0x000ee2000c1e1b00 */
[----:B-1----:R-:W-:-:S04]  /*0140*/  LEA R2, R13, R2, 0x2 ;  /* 0x000000020d027211 */ /* 0x002fc800078e10ff */
[----:B------:R-:W-:Y:S01]  /*0150*/  ISETP.GE.U32.AND P1, PT, R2, UR4, PT ;  /* 0x0000000402007c0c */ /* 0x000fe2000bf26070 */
[----:B--2---:R-:W-:-:S08]  /*0160*/  DADD R4, R6, R4 ;  /* 0x0000000006047229 */ /* 0x004fd00000000004 */
[----:B---3--:R-:W-:-:S04]  /*0170*/  @!P0 DADD R4, R4, R8 ;  /* 0x0000000004048229 */ /* 0x008fc80000000008 */
[----:B------:R-:W-:Y:S07]  /*0180*/  @!P1 BRA `(.L_x_20) ;  /* 0xfffffffc00d49947 */ /* 0x000fee000383ffff */
.L_x_19:
[----:B0-----:R-:W-:Y:S05]  /*0190*/  BSYNC.RECONVERGENT B0 ;  /* 0x0000000000007941 */ /* 0x001fea0003800200 */
.L_x_18:
        /* <DEDUP_REMOVED lines=43> */
.L_x_34:
[----:B012---:R-:W-:-:S11]  /*0450*/  DADD R6, R6, R4 ;  /* 0x0000000006067229 */ /* 0x007fd60000000004 */
.L_x_22:
[----:B------:R-:W-:Y:S05]  /*0460*/  BSYNC B0 ;  /* 0x0000000000007941 */ /* 0x000fea0003800000 */
.L_x_21:
[----:B------:R-:W-:-:S13]  /*0470*/  LOP3.LUT P0, RZ, R2, R3, RZ, 0xfc, !PT ;  /* 0x0000000302ff7212 */ /* 0x000fda000780fcff */
[----:B------:R-:W-:Y:S05]  /*0480*/  @P0 EXIT ;  /* 0x000000000000094d */ /* 0x000fea0003800000 */
[----:B------:R-:W0:Y:S02]  /*0490*/  LDC.64 R2, c[0x0][0x388] ;  /* 0x0000e200ff027b82 */ /* 0x000e240000000a00 */
[----:B0-----:R-:W-:-:S05]  /*04a0*/  IMAD.WIDE.U32 R2, R0, 0x8, R2 ;  /* 0x0000000800027825 */ /* 0x001fca00078e0002 */
[----:B------:R-:W-:Y:S01]  /*04b0*/  STG.E.64 desc[UR6][R2.64], R6 ;  /* 0x0000000602007986 */ /* 0x000fe2000c101b06 */
[----:B------:R-:W-:Y:S05]  /*04c0*/  EXIT ;  /* 0x000000000000794d */ /* 0x000fea0003800000 */
.L_x_23:
[----:B------:R-:W-:Y:S01]  /*04d0*/  HFMA2 R17, -RZ, RZ, 0, 1.847743988037109375e-06 ;  /* 0x0000001fff117431 */ /* 0x000fe200000001ff */
[----:B------:R-:W-:Y:S01]  /*04e0*/  MOV R15, R7 ;  /* 0x00000007000f7202 */ /* 0x000fe20000000f00 */
[----:B------:R-:W-:Y:S02]  /*04f0*/  IMAD.MOV.U32 R14, RZ, RZ, 0x10 ;  /* 0x00000010ff0e7424 */ /* 0x000fe400078e00ff */
[----:B------:R-:W-:-:S07]  /*0500*/  IMAD.MOV.U32 R12, RZ, RZ, -0x1 ;  /* 0xffffffffff0c7424 */ /* 0x000fce00078e00ff */
[----:B------:R-:W-:Y:S05]  /*0510*/  WARPSYNC.COLLECTIVE R12, `(.L_x_24) ;  /* 0x000000000c087348 */ /* 0x000fea0003c00000 */
[----:B------:R0:W1:Y:S02]  /*0520*/  SHFL.DOWN P0, R13, R15, R14, R17 ;  /* 0x0800000e0f0d7389 */ /* 0x0000640000000011 */
[----:B01----:R-:W-:Y:S05]  /*0530*/  ENDCOLLECTIVE ;  /* 0x000000000000791b */ /* 0x003fea0003800000 */
.L_x_24:
[----:B------:R-:W-:Y:S01]  /*0540*/  IMAD.MOV.U32 R15, RZ, RZ, R6 ;  /* 0x000000ffff0f7224 */ /* 0x000fe200078e0006 */
[----:B------:R-:W-:-:S07]  /*0550*/  MOV R5, R13 ;  /* 0x0000000d00057202 */ /* 0x000fce0000000f00 */
[----:B------:R-:W-:Y:S05]  /*0560*/  WARPSYNC.COLLECTIVE R12, `(.L_x_25) ;  /* 0x000000000c087348 */ /* 0x000fea0003c00000 */
[----:B------:R0:W1:Y:S02]  /*0570*/  SHFL.DOWN P0, R13, R15, R14, R17 ;  /* 0x0800000e0f0d7389 */ /* 0x0000640000000011 */
[----:B01----:R-:W-:Y:S05]  /*0580*/  ENDCOLLECTIVE ;  /* 0x000000000000791b */ /* 0x003fea0003800000 */
.L_x_25:
[----:B------:R-:W-:Y:S02]  /*0590*/  MOV R14, 0x8 ;  /* 0x00000008000e7802 */ /* 0x000fe40000000f00 */
[----:B------:R-:W-:-:S06]  /*05a0*/  MOV R4, R13 ;  /* 0x0000000d00047202 */ /* 0x000fcc0000000f00 */
[----:B------:R-:W-:-:S10]  /*05b0*/  DADD R4, R4, R6 ;  /* 0x0000000004047229 */ /* 0x000fd40000000006 */
[----:B------:R-:W-:-:S07]  /*05c0*/  IMAD.MOV.U32 R15, RZ, RZ, R5 ;  /* 0x000000ffff0f7224 */ /* 0x000fce00078e0005 */
[----:B------:R-:W-:Y:S05]  /*05d0*/  WARPSYNC.COLLECTIVE R12, `(.L_x_26) ;  /* 0x000000000c087348 */ /* 0x000fea0003c00000 */
[----:B------:R0:W1:Y:S02]  /*05e0*/  SHFL.DOWN P0, R13, R15, R14, R17 ;  /* 0x0800000e0f0d7389 */ /* 0x0000640000000011 */
[----:B01----:R-:W-:Y:S05]  /*05f0*/  ENDCOLLECTIVE ;  /* 0x000000000000791b */ /* 0x003fea0003800000 */
.L_x_26:
[----:B------:R-:W-:Y:S01]  /*0600*/  MOV R15, R4 ;  /* 0x00000004000f7202 */ /* 0x000fe20000000f00 */
[----:B------:R-:W-:-:S07]  /*0610*/  IMAD.MOV.U32 R9, RZ, RZ, R13 ;  /* 0x000000ffff097224 */ /* 0x000fce00078e000d */
[----:B------:R-:W-:Y:S05]  /*0620*/  WARPSYNC.COLLECTIVE R12, `(.L_x_27) ;  /* 0x000000000c087348 */ /* 0x000fea0003c00000 */
[----:B------:R0:W1:Y:S02]  /*0630*/  SHFL.DOWN P0, R13, R15, R14, R17 ;  /* 0x0800000e0f0d7389 */ /* 0x0000640000000011 */
[----:B01----:R-:W-:Y:S05]  /*0640*/  ENDCOLLECTIVE ;  /* 0x000000000000791b */ /* 0x003fea0003800000 */
.L_x_27:
[----:B------:R-:W-:Y:S02]  /*0650*/  IMAD.MOV.U32 R14, RZ, RZ, 0x4 ;  /* 0x00000004ff0e7424 */ /* 0x000fe400078e00ff */
[----:B------:R-:W-:-:S06]  /*0660*/  IMAD.MOV.U32 R8, RZ, RZ, R13 ;  /* 0x000000ffff087224 */ /* 0x000fcc00078e000d */
[----:B------:R-:W-:-:S10]  /*0670*/  DADD R8, R4, R8 ;  /* 0x0000000004087229 */ /* 0x000fd40000000008 */
[----:B------:R-:W-:-:S07]  /*0680*/  MOV R15, R9 ;  /* 0x00000009000f7202 */ /* 0x000fce0000000f00 */
[----:B------:R-:W-:Y:S05]  /*0690*/  WARPSYNC.COLLECTIVE R12, `(.L_x_28) ;  /* 0x000000000c087348 */ /* 0x000fea0003c00000 */
[----:B------:R0:W1:Y:S02]  /*06a0*/  SHFL.DOWN P0, R13, R15, R14, R17 ;  /* 0x0800000e0f0d7389 */ /* 0x0000640000000011 */
[----:B01----:R-:W-:Y:S05]  /*06b0*/  ENDCOLLECTIVE ;  /* 0x000000000000791b */ /* 0x003fea0003800000 */
.L_x_28:
[----:B------:R-:W-:Y:S01]  /*06c0*/  IMAD.MOV.U32 R15, RZ, RZ, R8 ;  /* 0x000000ffff0f7224 */ /* 0x000fe200078e0008 */
[----:B------:R-:W-:-:S07]  /*06d0*/  MOV R11, R13 ;  /* 0x0000000d000b7202 */ /* 0x000fce0000000f00 */
[----:B------:R-:W-:Y:S05]  /*06e0*/  WARPSYNC.COLLECTIVE R12, `(.L_x_29) ;  /* 0x000000000c087348 */ /* 0x000fea0003c00000 */
[----:B------:R0:W1:Y:S02]  /*06f0*/  SHFL.DOWN P0, R13, R15, R14, R17 ;  /* 0x0800000e0f0d7389 */ /* 0x0000640000000011 */
[----:B01----:R-:W-:Y:S05]  /*0700*/  ENDCOLLECTIVE ;  /* 0x000000000000791b */ /* 0x003fea0003800000 */
.L_x_29:
[----:B------:R-:W-:Y:S02]  /*0710*/  MOV R14, 0x2 ;  /* 0x00000002000e7802 */ /* 0x000fe40000000f00 */
[----:B------:R-:W-:-:S06]  /*0720*/  MOV R10, R13 ;  /* 0x0000000d000a7202 */ /* 0x000fcc0000000f00 */
[----:B------:R-:W-:-:S10]  /*0730*/  DADD R10, R8, R10 ;  /* 0x00000000080a7229 */ /* 0x000fd4000000000a */
[----:B------:R-:W-:-:S07]  /*0740*/  IMAD.MOV.U32 R15, RZ, RZ, R11 ;  /* 0x000000ffff0f7224 */ /* 0x000fce00078e000b */
[----:B------:R-:W-:Y:S05]  /*0750*/  WARPSYNC.COLLECTIVE R12, `(.L_x_30) ;  /* 0x000000000c087348 */ /* 0x000fea0003c00000 */
[----:B------:R0:W1:Y:S02]  /*0760*/  SHFL.DOWN P0, R13, R15, R14, R17 ;  /* 0x0800000e0f0d7389 */ /* 0x0000640000000011 */
[----:B01----:R-:W-:Y:S05]  /*0770*/  ENDCOLLECTIVE ;  /* 0x000000000000791b */ /* 0x003fea0003800000 */
.L_x_30:
[----:B------:R-:W-:Y:S01]  /*0780*/  MOV R15, R10 ;  /* 0x0000000a000f7202 */ /* 0x000fe20000000f00 */
[----:B------:R-:W-:-:S07]  /*0790*/  IMAD.MOV.U32 R7, RZ, RZ, R13 ;  /* 0x000000ffff077224 */ /* 0x000fce00078e000d */
[----:B------:R-:W-:Y:S05]  /*07a0*/  WARPSYNC.COLLECTIVE R12, `(.L_x_31) ;  /* 0x000000000c087348 */ /* 0x000fea0003c00000 */
[----:B------:R0:W1:Y:S02]  /*07b0*/  SHFL.DOWN P0, R13, R15, R14, R17 ;  /* 0x0800000e0f0d7389 */ /* 0x0000640000000011 */
[----:B01----:R-:W-:Y:S05]  /*07c0*/  ENDCOLLECTIVE ;  /* 0x000000000000791b */ /* 0x003fea0003800000 */
.L_x_31:
[----:B------:R-:W-:Y:S02]  /*07d0*/  IMAD.MOV.U32 R14, RZ, RZ, 0x1 ;  /* 0x00000001ff0e7424 */ /* 0x000fe400078e00ff */
[----:B------:R-:W-:-:S06]  /*07e0*/  IMAD.MOV.U32 R6, RZ, RZ, R13 ;  /* 0x000000ffff067224 */ /* 0x000fcc00078e000d */
[----:B------:R-:W-:-:S10]  /*07f0*/  DADD R6, R10, R6 ;  /* 0x000000000a067229 */ /* 0x000fd40000000006 */
[----:B------:R-:W-:-:S07]  /*0800*/  MOV R15, R7 ;  /* 0x00000007000f7202 */ /* 0x000fce0000000f00 */
[----:B------:R-:W-:Y:S05]  /*0810*/  WARPSYNC.COLLECTIVE R12, `(.L_x_32) ;  /* 0x000000000c087348 */ /* 0x000fea0003c00000 */
[----:B------:R0:W1:Y:S02]  /*0820*/  SHFL.DOWN P0, R13, R15, R14, R17 ;  /* 0x0800000e0f0d7389 */ /* 0x0000640000000011 */
[----:B01----:R-:W-:Y:S05]  /*0830*/  ENDCOLLECTIVE ;  /* 0x000000000000791b */ /* 0x003fea0003800000 */
.L_x_32:
[----:B------:R-:W-:Y:S01]  /*0840*/  IMAD.MOV.U32 R15, RZ, RZ, R6 ;  /* 0x000000ffff0f7224 */ /* 0x000fe200078e0006 */
[----:B------:R-:W-:-:S07]  /*0850*/  MOV R5, R13 ;  /* 0x0000000d00057202 */ /* 0x000fce0000000f00 */
[----:B------:R-:W-:Y:S05]  /*0860*/  WARPSYNC.COLLECTIVE R12, `(.L_x_33) ;  /* 0x000000000c087348 */ /* 0x000fea0003c00000 */
[----:B------:R0:W1:Y:S02]  /*0870*/  SHFL.DOWN P0, R13, R15, R14, R17 ;  /* 0x0800000e0f0d7389 */ /* 0x0000640000000011 */
[----:B01----:R-:W-:Y:S05]  /*0880*/  ENDCOLLECTIVE ;  /* 0x000000000000791b */ /* 0x003fea0003800000 */
.L_x_33:
[----:B------:R-:W-:Y:S01]  /*0890*/  MOV R4, R13 ;  /* 0x0000000d00047202 */ /* 0x000fe20000000f00 */
[----:B------:R-:W-:Y:S06]  /*08a0*/  BRA `(.L_x_34) ;  /* 0xfffffff800e87947 */ /* 0x000fec000383ffff */
.L_x_35:
        /* <DEDUP_REMOVED lines=13> */
.L_x_1671:


//--------------------- .text._Z7reduce6IdLj4ELb0EEvPT_S1_j --------------------------
	.section	.text._Z7reduce6IdLj4ELb0EEvPT_S1_j,"ax",@progbits
	.align	128
        .global         _Z7reduce6IdLj4ELb0EEvPT_S1_j
        .type           _Z7reduce6IdLj4ELb0EEvPT_S1_j,@function
        .size           _Z7reduce6IdLj4ELb0EEvPT_S1_j,(.L_x_1672 - _Z7reduce6IdLj4ELb0EEvPT_S1_j)
        .other          _Z7reduce6IdLj4ELb0EEvPT_S1_j,@"STO_CUDA_ENTRY STV_DEFAULT"
_Z7reduce6IdLj4ELb0EEvPT_S1_j:
.text._Z7reduce6IdLj4ELb0EEvPT_S1_j:
        /* <DEDUP_REMOVED lines=14> */
.L_x_38:
        /* <DEDUP_REMOVED lines=11> */
.L_x_37:
[----:B0-----:R-:W-:Y:S05]  /*0190*/  BSYNC.RECONVERGENT B0 ;  /* 0x0000000000007941 */ /* 0x001fea0003800200 */
.L_x_36:
        /* <DEDUP_REMOVED lines=43> */
.L_x_52:
[----:B012---:R-:W-:-:S11]  /*0450*/  DADD R6, R6, R4 ;  /* 0x0000000006067229 */ /* 0x007fd60000000004 */
.L_x_40:
[----:B------:R-:W-:Y:S05]  /*0460*/  BSYNC B0 ;  /* 0x0000000000007941 */ /* 0x000fea0003800000 */
.L_x_39:
[----:B------:R-:W-:-:S13]  /*0470*/  LOP3.LUT P0, RZ, R2, R3, RZ, 0xfc, !PT ;  /* 0x0000000302ff7212 */ /* 0x000fda000780fcff */
[----:B------:R-:W-:Y:S05]  /*0480*/  @P0 EXIT ;  /* 0x000000000000094d */ /* 0x000fea0003800000 */
[----:B------:R-:W0:Y:S02]  /*0490*/  LDC.64 R2, c[0x0][0x388] ;  /* 0x0000e200ff027b82 */ /* 0x000e240000000a00 */
[----:B0-----:R-:W-:-:S05]  /*04a0*/  IMAD.WIDE.U32 R2, R0, 0x8, R2 ;  /* 0x0000000800027825 */ /* 0x001fca00078e0002 */
[----:B------:R-:W-:Y:S01]  /*04b0*/  STG.E.64 desc[UR6][R2.64], R6 ;  /* 0x0000000602007986 */ /* 0x000fe2000c101b06 */
[----:B------:R-:W-:Y:S05]  /*04c0*/  EXIT ;  /* 0x000000000000794d */ /* 0x000fea0003800000 */
.L_x_41:
[----:B------:R-:W-:Y:S01]  /*04d0*/  HFMA2 R17, -RZ, RZ, 0, 1.847743988037109375e-06 ;  /* 0x0000001fff117431 */ /* 0x000fe200000001ff */
[----:B------:R-:W-:Y:S01]  /*04e0*/  MOV R15, R7 ;  /* 0x00000007000f7202 */ /* 0x000fe20000000f00 */
[----:B------:R-:W-:Y:S02]  /*04f0*/  IMAD.MOV.U32 R14, RZ, RZ, 0x10 ;  /* 0x00000010ff0e7424 */ /* 0x000fe400078e00ff */
[----:B------:R-:W-:-:S07]  /*0500*/  IMAD.MOV.U32 R12, RZ, RZ, -0x1 ;  /* 0xffffffffff0c7424 */ /* 0x000fce00078e00ff */
[----:B------:R-:W-:Y:S05]  /*0510*/  WARPSYNC.COLLECTIVE R12, `(.L_x_42) ;  /* 0x000000000c087348 */ /* 0x000fea0003c00000 */
[----:B------:R0:W1:Y:S02]  /*0520*/  SHFL.DOWN P0, R13, R15, R14, R17 ;  /* 0x0800000e0f0d7389 */ /* 0x0000640000000011 */
[----:B01----:R-:W-:Y:S05]  /*0530*/  ENDCOLLECTIVE ;  /* 0x000000000000791b */ /* 0x003fea0003800000 */
.L_x_42:
[----:B------:R-:W-:Y:S01]  /*0540*/  IMAD.MOV.U32 R15, RZ, RZ, R6 ;  /* 0x000000ffff0f7224 */ /* 0x000fe200078e0006 */
[----:B------:R-:W-:-:S07]  /*0550*/  MOV R5, R13 ;  /* 0x0000000d00057202 */ /* 0x000fce0000000f00 */
[----:B------:R-:W-:Y:S05]  /*0560*/  WARPSYNC.COLLECTIVE R12, `(.L_x_43) ;  /* 0x000000000c087348 */ /* 0x000fea0003c00000 */
[----:B------:R0:W1:Y:S02]  /*0570*/  SHFL.DOWN P0, R13, R15, R14, R17 ;  /* 0x0800000e0f0d7389 */ /* 0x0000640000000011 */
[----:B01----:R-:W-:Y:S05]  /*0580*/  ENDCOLLECTIVE ;  /* 0x000000000000791b */ /* 0x003fea0003800000 */
.L_x_43:
[----:B------:R-:W-:Y:S02]  /*0590*/  MOV R14, 0x8 ;  /* 0x00000008000e7802 */ /* 0x000fe40000000f00 */
[----:B------:R-:W-:-:S06]  /*05a0*/  MOV R4, R13 ;  /* 0x0000000d00047202 */ /* 0x000fcc0000000f00 */
[----:B------:R-:W-:-:S10]  /*05b0*/  DADD R4, R4, R6 ;  /* 0x0000000004047229 */ /* 0x000fd40000000006 */
[----:B------:R-:W-:-:S07]  /*05c0*/  IMAD.MOV.U32 R15, RZ, RZ, R5 ;  /* 0x000000ffff0f7224 */ /* 0x000fce00078e0005 */
[----:B------:R-:W-:Y:S05]  /*05d0*/  WARPSYNC.COLLECTIVE R12, `(.L_x_44) ;  /* 0x000000000c087348 */ /* 0x000fea0003c00000 */
[----:B------:R0:W1:Y:S02]  /*05e0*/  SHFL.DOWN P0, R13, R15, R14, R17 ;  /* 0x0800000e0f0d7389 */ /* 0x0000640000000011 */
[----:B01----:R-:W-:Y:S05]  /*05f0*/  ENDCOLLECTIVE ;  /* 0x000000000000791b */ /* 0x003fea0003800000 */
.L_x_44:
[----:B------:R-:W-:Y:S01]  /*0600*/  MOV R15, R4 ;  /* 0x00000004000f7202 */ /* 0x000fe20000000f00 */
[----:B------:R-:W-:-:S07]  /*0610*/  IMAD.MOV.U32 R9, RZ, RZ, R13 ;  /* 0x000000ffff097224 */ /* 0x000fce00078e000d */
[----:B------:R-:W-:Y:S05]  /*0620*/  WARPSYNC.COLLECTIVE R12, `(.L_x_45) ;  /* 0x000000000c087348 */ /* 0x000fea0003c00000 */
[----:B------:R0:W1:Y:S02]  /*0630*/  SHFL.DOWN P0, R13, R15, R14, R17 ;  /* 0x0800000e0f0d7389 */ /* 0x0000640000000011 */
[----:B01----:R-:W-:Y:S05]  /*0640*/  ENDCOLLECTIVE ;  /* 0x000000000000791b */ /* 0x003fea0003800000 */
.L_x_45:
[----:B------:R-:W-:Y:S02]  /*0650*/  IMAD.MOV.U32 R14, RZ, RZ, 0x4 ;  /* 0x00000004ff0e7424 */ /* 0x000fe400078e00ff */
[----:B------:R-:W-:-:S06]  /*0660*/  IMAD.MOV.U32 R8, RZ, RZ, R13 ;  /* 0x000000ffff087224 */ /* 0x000fcc00078e000d */
[----:B------:R-:W-:-:S10]  /*0670*/  DADD R8, R4, R8 ;  /* 0x0000000004087229 */ /* 0x000fd40000000008 */
[----:B------:R-:W-:-:S07]  /*0680*/  MOV R15, R9 ;  /* 0x00000009000f7202 */ /* 0x000fce0000000f00 */
[----:B------:R-:W-:Y:S05]  /*0690*/  WARPSYNC.COLLECTIVE R12, `(.L_x_46) ;  /* 0x000000000c087348 */ /* 0x000fea0003c00000 */
[----:B------:R0:W1:Y:S02]  /*06a0*/  SHFL.DOWN P0, R13, R15, R14, R17 ;  /* 0x0800000e0f0d7389 */ /* 0x0000640000000011 */
[----:B01----:R-:W-:Y:S05]  /*06b0*/  ENDCOLLECTIVE ;  /* 0x000000000000791b */ /* 0x003fea0003800000 */
.L_x_46:
[----:B------:R-:W-:Y:S01]  /*06c0*/  IMAD.MOV.U32 R15, RZ, RZ, R8 ;  /* 0x000000ffff0f7224 */ /* 0x000fe200078e0008 */
[----:B------:R-:W-:-:S07]  /*06d0*/  MOV R11, R13 ;  /* 0x0000000d000b7202 */ /* 0x000fce0000000f00 */
[----:B------:R-:W-:Y:S05]  /*06e0*/  WARPSYNC.COLLECTIVE R12, `(.L_x_47) ;  /* 0x000000000c087348 */ /* 0x000fea0003c00000 */
[----:B------:R0:W1:Y:S02]  /*06f0*/  SHFL.DOWN P0, R13, R15, R14, R17 ;  /* 0x0800000e0f0d7389 */ /* 0x0000640000000011 */
[----:B01----:R-:W-:Y:S05]  /*0700*/  ENDCOLLECTIVE ;  /* 0x000000000000791b */ /* 0x003fea0003800000 */
.L_x_47:
[----:B------:R-:W-:Y:S02]  /*0710*/  MOV R14, 0x2 ;  /* 0x00000002000e7802 */ /* 0x000fe40000000f00 */
[----:B------:R-:W-:-:S06]  /*0720*/  MOV R10, R13 ;  /* 0x0000000d000a7202 */ /* 0x000fcc0000000f00 */
[----:B------:R-:W-:-:S10]  /*0730*/  DADD R10, R8, R10 ;  /* 0x00000000080a7229 */ /* 0x000fd4000000000a */
[----:B------:R-:W-:-:S07]  /*0740*/  IMAD.MOV.U32 R15, RZ, RZ, R11 ;  /* 0x000000ffff0f7224 */ /* 0x000fce00078e000b */
[----:B------:R-:W-:Y:S05]  /*0750*/  WARPSYNC.COLLECTIVE R12, `(.L_x_48) ;  /* 0x000000000c087348 */ /* 0x000fea0003c00000 */
[----:B------:R0:W1:Y:S02]  /*0760*/  SHFL.DOWN P0, R13, R15, R14, R17 ;  /* 0x0800000e0f0d7389 */ /* 0x0000640000000011 */
[----:B01----:R-:W-:Y:S05]  /*0770*/  ENDCOLLECTIVE ;  /* 0x000000000000791b */ /* 0x003fea0003800000 */
.L_x_48:
[----:B------:R-:W-:Y:S01]  /*0780*/  MOV R15, R10 ;  /* 0x0000000a000f7202 */ /* 0x000fe20000000f00 */
[----:B------:R-:W-:-:S07]  /*0790*/  IMAD.MOV.U32 R7, RZ, RZ, R13 ;  /* 0x000000ffff077224 */ /* 0x000fce00078e000d */
[----:B------:R-:W-:Y:S05]  /*07a0*/  WARPSYNC.COLLECTIVE R12, `(.L_x_49) ;  /* 0x000000000c087348 */ /* 0x000fea0003c00000 */
[----:B------:R0:W1:Y:S02]  /*07b0*/  SHFL.DOWN P0, R13, R15, R14, R17 ;  /* 0x0800000e0f0d7389 */ /* 0x0000640000000011 */
[----:B01----:R-:W-:Y:S05]  /*07c0*/  ENDCOLLECTIVE ;  /* 0x000000000000791b */ /* 0x003fea0003800000 */
.L_x_49:
[----:B------:R-:W-:Y:S02]  /*07d0*/  IMAD.MOV.U32 R14, RZ, RZ, 0x1 ;  /* 0x00000001ff0e7424 */ /* 0x000fe400078e00ff */
[----:B------:R-:W-:-:S06]  /*07e0*/  IMAD.MOV.U32 R6, RZ, RZ, R13 ;  /* 0x000000ffff067224 */ /* 0x000fcc00078e000d */
[----:B------:R-:W-:-:S10]  /*07f0*/  DADD R6, R10, R6 ;  /* 0x000000000a067229 */ /* 0x000fd40000000006 */
[----:B------:R-:W-:-:S07]  /*0800*/  MOV R15, R7 ;  /* 0x00000007000f7202 */ /* 0x000fce0000000f00 */
[----:B------:R-:W-:Y:S05]  /*0810*/  WARPSYNC.COLLECTIVE R12, `(.L_x_50) ;  /* 0x000000000c087348 */ /* 0x000fea0003c00000 */
[----:B------:R0:W1:Y:S02]  /*0820*/  SHFL.DOWN P0, R13, R15, R14, R17 ;  /* 0x0800000e0f0d7389 */ /* 0x0000640000000011 */
[----:B01----:R-:W-:Y:S05]  /*0830*/  ENDCOLLECTIVE ;  /* 0x000000000000791b */ /* 0x003fea0003800000 */
.L_x_50:
[----:B------:R-:W-:Y:S01]  /*0840*/  IMAD.MOV.U32 R15, RZ, RZ, R6 ;  /* 0x000000ffff0f7224 */ /* 0x000fe200078e0006 */
[----:B------:R-:W-:-:S07]  /*0850*/  MOV R5, R13 ;  /* 0x0000000d00057202 */ /* 0x000fce0000000f00 */
[----:B------:R-:W-:Y:S05]  /*0860*/  WARPSYNC.COLLECTIVE R12, `(.L_x_51) ;  /* 0x000000000c087348 */ /* 0x000fea0003c00000 */
[----:B------:R0:W1:Y:S02]  /*0870*/  SHFL.DOWN P0, R13, R15, R14, R17 ;  /* 0x0800000e0f0d7389 */ /* 0x0000640000000011 */
[----:B01----:R-:W-:Y:S05]  /*0880*/  ENDCOLLECTIVE ;  /* 0x000000000000791b */ /* 0x003fea0003800000 */
.L_x_51:
[----:B------:R-:W-:Y:S01]  /*0890*/  MOV R4, R13 ;  /* 0x0000000d00047202 */ /* 0x000fe20000000f00 */
[----:B------:R-:W-:Y:S06]  /*08a0*/  BRA `(.L_x_52) ;  /* 0xfffffff800e87947 */ /* 0x000fec000383ffff */
.L_x_53:
        /* <DEDUP_REMOVED lines=13> */
.L_x_1672:


//--------------------- .text._Z7reduce6IdLj8ELb0EEvPT_S1_j --------------------------
	.section	.text._Z7reduce6IdLj8ELb0EEvPT_S1_j,"ax",@progbits
	.align	128
        .global         _Z7reduce6IdLj8ELb0EEvPT_S1_j
        .type           _Z7reduce6IdLj8ELb0EEvPT_S1_j,@function
        .size           _Z7reduce6IdLj8ELb0EEvPT_S1_j,(.L_x_1673 - _Z7reduce6IdLj8ELb0EEvPT_S1_j)
        .other          _Z7reduce6IdLj8ELb0EEvPT_S1_j,@"STO_CUDA_ENTRY STV_DEFAULT"
_Z7reduce6IdLj8ELb0EEvPT_S1_j:
.text._Z7reduce6IdLj8ELb0EEvPT_S1_j:
        /* <DEDUP_REMOVED lines=14> */
.L_x_56:
        /* <DEDUP_REMOVED lines=11> */
.L_x_55:
[----:B0-----:R-:W-:Y:S05]  /*0190*/  BSYNC.RECONVERGENT B0 ;  /* 0x0000000000007941 */ /* 0x001fea0003800200 */
.L_x_54:
        /* <DEDUP_REMOVED lines=43> */
.L_x_70:
[----:B012---:R-:W-:-:S11]  /*0450*/  DADD R6, R6, R4 ;  /* 0x0000000006067229 */ /* 0x007fd60000000004 */
.L_x_58:
[----:B------:R-:W-:Y:S05]  /*0460*/  BSYNC B0 ;  /* 0x0000000000007941 */ /* 0x000fea0003800000 */
.L_x_57:
[----:B------:R-:W-:-:S13]  /*0470*/  LOP3.LUT P0, RZ, R2, R3, RZ, 0xfc, !PT ;  /* 0x0000000302ff7212 */ /* 0x000fda000780fcff */
[----:B------:R-:W-:Y:S05]  /*0480*/  @P0 EXIT ;  /* 0x000000000000094d */ /* 0x000fea0003800000 */
[----:B------:R-:W0:Y:S02]  /*0490*/  LDC.64 R2, c[0x0][0x388] ;  /* 0x0000e200ff027b82 */ /* 0x000e240000000a00 */
[----:B0-----:R-:W-:-:S05]  /*04a0*/  IMAD.WIDE.U32 R2, R0, 0x8, R2 ;  /* 0x0000000800027825 */ /* 0x001fca00078e0002 */
[----:B------:R-:W-:Y:S01]  /*04b0*/  STG.E.64 desc[UR6][R2.64], R6 ;  /* 0x0000000602007986 */ /* 0x000fe2000c101b06 */
[----:B------:R-:W-:Y:S05]  /*04c0*/  EXIT ;  /* 0x000000000000794d */ /* 0x000fea0003800000 */
.L_x_59:
[----:B------:R-:W-:Y:S01]  /*04d0*/  HFMA2 R17, -RZ, RZ, 0, 1.847743988037109375e-06 ;  /* 0x0000001fff117431 */ /* 0x000fe200000001ff */
[----:B------:R-:W-:Y:S01]  /*04e0*/  MOV R15, R7 ;  /* 0x00000007000f7202 */ /* 0x000fe20000000f00 */
[----:B------:R-:W-:Y:S02]  /*04f0*/  IMAD.MOV.U32 R14, RZ, RZ, 0x10 ;  /* 0x00000010ff0e7424 */ /* 0x000fe400078e00ff */
[----:B------:R-:W-:-:S07]  /*0500*/  IMAD.MOV.U32 R12, RZ, RZ, -0x1 ;  /* 0xffffffffff0c7424 */ /* 0x000fce00078e00ff */
[----:B------:R-:W-:Y:S05]  /*0510*/  WARPSYNC.COLLECTIVE R12, `(.L_x_60) ;  /* 0x000000000c087348 */ /* 0x000fea0003c00000 */
[----:B------:R0:W1:Y:S02]  /*0520*/  SHFL.DOWN P0, R13, R15, R14, R17 ;  /* 0x0800000e0f0d7389 */ /* 0x0000640000000011 */
[----:B01----:R-:W-:Y:S05]  /*0530*/  ENDCOLLECTIVE ;  /* 0x000000000000791b */ /* 0x003fea0003800000 */
.L_x_60:
[----:B------:R-:W-:Y:S01]  /*0540*/  IMAD.MOV.U32 R15, RZ, RZ, R6 ;  /* 0x000000ffff0f7224 */ /* 0x000fe200078e0006 */
[----:B------:R-:W-:-:S07]  /*0550*/  MOV R5, R13 ;  /* 0x0000000d00057202 */ /* 0x000fce0000000f00 */
[----:B------:R-:W-:Y:S05]  /*0560*/  WARPSYNC.COLLECTIVE R12, `(.L_x_61) ;  /* 0x000000000c087348 */ /* 0x000fea0003c00000 */
[----:B------:R0:W1:Y:S02]  /*0570*/  SHFL.DOWN P0, R13, R15, R14, R17 ;  /* 0x0800000e0f0d7389 */ /* 0x0000640000000011 */
[----:B01----:R-:W-:Y:S05]  /*0580*/  ENDCOLLECTIVE ;  /* 0x000000000000791b */ /* 0x003fea0003800000 */
.L_x_61:
[----:B------:R-:W-:Y:S02]  /*0590*/  MOV R14, 0x8 ;  /* 0x00000008000e7802 */ /* 0x000fe40000000f00 */
[----:B------:R-:W-:-:S06]  /*05a0*/  MOV R4, R13 ;  /* 0x0000000d00047202 */ /* 0x000fcc0000000f00 */
[----:B------:R-:W-:-:S10]  /*05b0*/  DADD R4, R4, R6 ;  /* 0x0000000004047229 */ /* 0x000fd40000000006 */
[----:B------:R-:W-:-:S07]  /*05c0*/  IMAD.MOV.U32 R15, RZ, RZ, R5 ;  /* 0x000000ffff0f7224 */ /* 0x000fce00078e0005 */
[----:B------:R-:W-:Y:S05]  /*05d0*/  WARPSYNC.COLLECTIVE R12, `(.L_x_62) ;  /* 0x000000000c087348 */ /* 0x000fea0003c00000 */
[----:B------:R0:W1:Y:S02]  /*05e0*/  SHFL.DOWN P0, R13, R15, R14, R17 ;  /* 0x0800000e0f0d7389 */ /* 0x0000640000000011 */
[----:B01----:R-:W-:Y:S05]  /*05f0*/  ENDCOLLECTIVE ;  /* 0x000000000000791b */ /* 0x003fea0003800000 */
.L_x_62:
[----:B------:R-:W-:Y:S01]  /*0600*/  MOV R15, R4 ;  /* 0x00000004000f7202 */ /* 0x000fe20000000f00 */
[----:B------:R-:W-:-:S07]  /*0610*/  IMAD.MOV.U32 R9, RZ, RZ, R13 ;  /* 0x000000ffff097224 */ /* 0x000fce00078e000d */
[----:B------:R-:W-:Y:S05]  /*0620*/  WARPSYNC.COLLECTIVE R12, `(.L_x_63) ;  /* 0x000000000c087348 */ /* 0x000fea0003c00000 */
[----:B------:R0:W1:Y:S02]  /*0630*/  SHFL.DOWN P0, R13, R15, R14, R17 ;  /* 0x0800000e0f0d7389 */ /* 0x0000640000000011 */
[----:B01----:R-:W-:Y:S05]  /*0640*/  ENDCOLLECTIVE ;  /* 0x000000000000791b */ /* 0x003fea0003800000 */
.L_x_63:
[----:B------:R-:W-:Y:S02]  /*0650*/  IMAD.MOV.U32 R14, RZ, RZ, 0x4 ;  /* 0x00000004ff0e7424 */ /* 0x000fe400078e00ff */
[----:B------:R-:W-:-:S06]  /*0660*/  IMAD.MOV.U32 R8, RZ, RZ, R13 ;  /* 0x000000ffff087224 */ /* 0x000fcc00078e000d */
[----:B------:R-:W-:-:S10]  /*0670*/  DADD R8, R4, R8 ;  /* 0x0000000004087229 */ /* 0x000fd40000000008 */
[----:B------:R-:W-:-:S07]  /*0680*/  MOV R15, R9 ;  /* 0x00000009000f7202 */ /* 0x000fce0000000f00 */
[----:B------:R-:W-:Y:S05]  /*0690*/  WARPSYNC.COLLECTIVE R12, `(.L_x_64) ;  /* 0x000000000c087348 */ /* 0x000fea0003c00000 */
[----:B------:R0:W1:Y:S02]  /*06a0*/  SHFL.DOWN P0, R13, R15, R14, R17 ;  /* 0x0800000e0f0d7389 */ /* 0x0000640000000011 */
[----:B01----:R-:W-:Y:S05]  /*06b0*/  ENDCOLLECTIVE ;  /* 0x000000000000791b */ /* 0x003fea0003800000 */
.L_x_64:
[----:B------:R-:W-:Y:S01]  /*06c0*/  IMAD.MOV.U32 R15, RZ, RZ, R8 ;  /* 0x000000ffff0f7224 */ /* 0x000fe200078e0008 */
[----:B------:R-:W-:-:S07]  /*06d0*/  MOV R11, R13 ;  /* 0x0000000d000b7202 */ /* 0x000fce0000000f00 */
[----:B------:R-:W-:Y:S05]  /*06e0*/  WARPSYNC.COLLECTIVE R12, `(.L_x_65) ;  /* 0x000000000c087348 */ /* 0x000fea0003c00000 */
[----:B------:R0:W1:Y:S02]  /*06f0*/  SHFL.DOWN P0, R13, R15, R14, R17 ;  /* 0x0800000e0f0d7389 */ /* 0x0000640000000011 */
[----:B01----:R-:W-:Y:S05]  /*0700*/  ENDCOLLECTIVE ;  /* 0x000000000000791b */ /* 0x003fea0003800000 */
.L_x_65:
[----:B------:R-:W-:Y:S02]  /*0710*/  MOV R14, 0x2 ;  /* 0x00000002000e7802 */ /* 0x000fe40000000f00 */
[----:B------:R-:W-:-:S06]  /*0720*/  MOV R10, R13 ;  /* 0x0000000d000a7202 */ /* 0x000fcc0000000f00 */
[----:B------:R-:W-:-:S10]  /*0730*/  DADD R10, R8, R10 ;  /* 0x00000000080a7229 */ /* 0x000fd4000000000a */
[----:B------:R-:W-:-:S07]  /*0740*/  IMAD.MOV.U32 R15, RZ, RZ, R11 ;  /* 0x000000ffff0f7224 */ /* 0x000fce00078e000b */
[----:B------:R-:W-:Y:S05]  /*0750*/  WARPSYNC.COLLECTIVE R12, `(.L_x_66) ;  /* 0x000000000c087348 */ /* 0x000fea0003c00000 */
[----:B------:R0:W1:Y:S02]  /*0760*/  SHFL.DOWN P0, R13, R15, R14, R17 ;  /* 0x0800000e0f0d7389 */ /* 0x0000640000000011 */
[----:B01----:R-:W-:Y:S05]  /*0770*/  ENDCOLLECTIVE ;  /* 0x000000000000791b */ /* 0x003fea0003800000 */
.L_x_66:
[----:B------:R-:W-:Y:S01]  /*0780*/  MOV R15, R10 ;  /* 0x0000000a000f7202 */ /* 0x000fe20000000f00 */
[----:B------:R-:W-:-:S07]  /*0790*/  IMAD.MOV.U32 R7, RZ, RZ, R13 ;  /* 0x000000ffff077224 */ /* 0x000fce00078e000d */
[----:B------:R-:W-:Y:S05]  /*07a0*/  WARPSYNC.COLLECTIVE R12, `(.L_x_67) ;  /* 0x000000000c087348 */ /* 0x000fea0003c00000 */
[----:B------:R0:W1:Y:S02]  /*07b0*/  SHFL.DOWN P0, R13, R15, R14, R17 ;  /* 0x0800000e0f0d7389 */ /* 0x0000640000000011 */
[----:B01----:R-:W-:Y:S05]  /*07c0*/  ENDCOLLECTIVE ;  /* 0x000000000000791b */ /* 0x003fea0003800000 */
.L_x_67:
[----:B------:R-:W-:Y:S02]  /*07d0*/  IMAD.MOV.U32 R14, RZ, RZ, 0x1 ;  /* 0x00000001ff0e7424 */ /* 0x000fe400078e00ff */
[----:B------:R-:W-:-:S06]  /*07e0*/  IMAD.MOV.U32 R6, RZ, RZ, R13 ;  /* 0x000000ffff067224 */ /* 0x000fcc00078e000d */
[----:B------:R-:W-:-:S10]  /*07f0*/  DADD R6, R10, R6 ;  /* 0x000000000a067229 */ /* 0x000fd40000000006 */
[----:B------:R-:W-:-:S07]  /*0800*/  MOV R15, R7 ;  /* 0x00000007000f7202 */ /* 0x000fce0000000f00 */
[----:B------:R-:W-:Y:S05]  /*0810*/  WARPSYNC.COLLECTIVE R12, `(.L_x_68) ;  /* 0x000000000c087348 */ /* 0x000fea0003c00000 */
[----:B------:R0:W1:Y:S02]  /*0820*/  SHFL.DOWN P0, R13, R15, R14, R17 ;  /* 0x0800000e0f0d7389 */ /* 0x0000640000000011 */
[----:B01----:R-:W-:Y:S05]  /*0830*/  ENDCOLLECTIVE ;  /* 0x000000000000791b */ /* 0x003fea0003800000 */
.L_x_68:
[----:B------:R-:W-:Y:S01]  /*0840*/  IMAD.MOV.U32 R15, RZ, RZ, R6 ;  /* 0x000000ffff0f7224 */ /* 0x000fe200078e0006 */
[----:B------:R-:W-:-:S07]  /*0850*/  MOV R5, R13 ;  /* 0x0000000d00057202 */ /* 0x000fce0000000f00 */
[----:B------:R-:W-:Y:S05]  /*0860*/  WARPSYNC.COLLECTIVE R12, `(.L_x_69) ;  /* 0x000000000c087348 */ /* 0x000fea0003c00000 */
[----:B------:R0:W1:Y:S02]  /*0870*/  SHFL.DOWN P0, R13, R15, R14, R17 ;  /* 0x0800000e0f0d7389 */ /* 0x0000640000000011 */
[----:B01----:R-:W-:Y:S05]  /*0880*/  ENDCOLLECTIVE ;  /* 0x000000000000791b */ /* 0x003fea0003800000 */
.L_x_69:
[----:B------:R-:W-:Y:S01]  /*0890*/  MOV R4, R13 ;  /* 0x0000000d00047202 */ /* 0x000fe20000000f00 */
[----:B------:R-:W-:Y:S06]  /*08a0*/  BRA `(.L_x_70) ;  /* 0xfffffff800e87947 */ /* 0x000fec000383ffff */
.L_x_71:
        /* <DEDUP_REMOVED lines=13> */
.L_x_1673:


//--------------------- .text._Z7reduce6IdLj16ELb0EEvPT_S1_j --------------------------
	.section	.text._Z7reduce6IdLj16ELb0EEvPT_S1_j,"ax",@progbits
	.align	128
        .global         _Z7reduce6IdLj16ELb0EEvPT_S1_j
        .type           _Z7reduce6IdLj16ELb0EEvPT_S1_j,@function
        .size           _Z7reduce6IdLj16ELb0EEvPT_S1_j,(.L_x_1674 - _Z7reduce6IdLj16ELb0EEvPT_S1_j)
        .other          _Z7reduce6IdLj16ELb0EEvPT_S1_j,@"STO_CUDA_ENTRY STV_DEFAULT"
_Z7reduce6IdLj16ELb0EEvPT_S1_j:
.text._Z7reduce6IdLj16ELb0EEvPT_S1_j:
        /* <DEDUP_REMOVED lines=14> */
.L_x_74:
        /* <DEDUP_REMOVED lines=11> */
.L_x_73:
[----:B0-----:R-:W-:Y:S05]  /*0190*/  BSYNC.RECONVERGENT B0 ;  /* 0x0000000000007941 */ /* 0x001fea0003800200 */
.L_x_72:
        /* <DEDUP_REMOVED lines=43> */
.L_x_88:
[----:B012---:R-:W-:-:S11]  /*0450*/  DADD R6, R6, R4 ;  /* 0x0000000006067229 */ /* 0x007fd60000000004 */
.L_x_76:
[----:B------:R-:W-:Y:S05]  /*0460*/  BSYNC B0 ;  /* 0x0000000000007941 */ /* 0x000fea0003800000 */
.L_x_75:
[----:B------:R-:W-:-:S13]  /*0470*/  LOP3.LUT P0, RZ, R2, R3, RZ, 0xfc, !PT ;  /* 0x0000000302ff7212 */ /* 0x000fda000780fcff */
[----:B------:R-:W-:Y:S05]  /*0480*/  @P0 EXIT ;  /* 0x000000000000094d */ /* 0x000fea0003800000 */
[----:B------:R-:W0:Y:S02]  /*0490*/  LDC.64 R2, c[0x0][0x388] ;  /* 0x0000e200ff027b82 */ /* 0x000e240000000a00 */
[----:B0-----:R-:W-:-:S05]  /*04a0*/  IMAD.WIDE.U32 R2, R0, 0x8, R2 ;  /* 0x0000000800027825 */ /* 0x001fca00078e0002 */
[----:B------:R-:W-:Y:S01]  /*04b0*/  STG.E.64 desc[UR6][R2.64], R6 ;  /* 0x0000000602007986 */ /* 0x000fe2000c101b06 */
[----:B------:R-:W-:Y:S05]  /*04c0*/  EXIT ;  /* 0x000000000000794d */ /* 0x000fea0003800000 */
.L_x_77:
[----:B------:R-:W-:Y:S01]  /*04d0*/  HFMA2 R17, -RZ, RZ, 0, 1.847743988037109375e-06 ;  /* 0x0000001fff117431 */ /* 0x000fe200000001ff */
[----:B------:R-:W-:Y:S01]  /*04e0*/  MOV R15, R7 ;  /* 0x00000007000f7202 */ /* 0x000fe20000000f00 */
[----:B------:R-:W-:Y:S02]  /*04f0*/  IMAD.MOV.U32 R14, RZ, RZ, 0x10 ;  /* 0x00000010ff0e7424 */ /* 0x000fe400078e00ff */
[----:B------:R-:W-:-:S07]  /*0500*/  IMAD.MOV.U32 R12, RZ, RZ, -0x1 ;  /* 0xffffffffff0c7424 */ /* 0x000fce00078e00ff */
[----:B------:R-:W-:Y:S05]  /*0510*/  WARPSYNC.COLLECTIVE R12, `(.L_x_78) ;  /* 0x000000000c087348 */ /* 0x000fea0003c00000 */
[----:B------:R0:W1:Y:S02]  /*0520*/  SHFL.DOWN P0, R13, R15, R14, R17 ;  /* 0x0800000e0f0d7389 */ /* 0x0000640000000011 */
[----:B01----:R-:W-:Y:S05]  /*0530*/  ENDCOLLECTIVE ;  /* 0x000000000000791b */ /* 0x003fea0003800000 */
.L_x_78:
[----:B------:R-:W-:Y:S01]  /*0540*/  IMAD.MOV.U32 R15, RZ, RZ, R6 ;  /* 0x000000ffff0f7224 */ /* 0x000fe200078e0006 */
[----:B------:R-:W-:-:S07]  /*0550*/  MOV R5, R13 ;  /* 0x0000000d00057202 */ /* 0x000fce0000000f00 */
[----:B------:R-:W-:Y:S05]  /*0560*/  WARPSYNC.COLLECTIVE R12, `(.L_x_79) ;  /* 0x000000000c087348 */ /* 0x000fea0003c00000 */
[----:B------:R0:W1:Y:S02]  /*0570*/  SHFL.DOWN P0, R13, R15, R14, R17 ;  /* 0x0800000e0f0d7389 */ /* 0x0000640000000011 */
[----:B01----:R-:W-:Y:S05]  /*0580*/  ENDCOLLECTIVE ;  /* 0x000000000000791b */ /* 0x003fea0003800000 */
.L_x_79:
[----:B------:R-:W-:Y:S02]  /*0590*/  MOV R14, 0x8 ;  /* 0x00000008000e7802 */ /* 0x000fe40000000f00 */
[----:B------:R-:W-:-:S06]  /*05a0*/  MOV R4, R13 ;  /* 0x0000000d00047202 */ /* 0x000fcc0000000f00 */
[----:B------:R-:W-:-:S10]  /*05b0*/  DADD R4, R4, R6 ;  /* 0x0000000004047229 */ /* 0x000fd40000000006 */
[----:B------:R-:W-:-:S07]  /*05c0*/  IMAD.MOV.U32 R15, RZ, RZ, R5 ;  /* 0x000000ffff0f7224 */ /* 0x000fce00078e0005 */
[----:B------:R-:W-:Y:S05]  /*05d0*/  WARPSYNC.COLLECTIVE R12, `(.L_x_80) ;  /* 0x000000000c087348 */ /* 0x000fea0003c00000 */
[----:B------:R0:W1:Y:S02]  /*05e0*/  SHFL.DOWN P0, R13, R15, R14, R17 ;  /* 0x0800000e0f0d7389 */ /* 0x0000640000000011 */
[----:B01----:R-:W-:Y:S05]  /*05f0*/  ENDCOLLECTIVE ;  /* 0x000000000000791b */ /* 0x003fea0003800000 */
.L_x_80:
[----:B------:R-:W-:Y:S01]  /*0600*/  MOV R15, R4 ;  /* 0x00000004000f7202 */ /* 0x000fe20000000f00 */
[----:B------:R-:W-:-:S07]  /*0610*/  IMAD.MOV.U32 R9, RZ, RZ, R13 ;  /* 0x000000ffff097224 */ /* 0x000fce00078e000d */
[----:B------:R-:W-:Y:S05]  /*0620*/  WARPSYNC.COLLECTIVE R12, `(.L_x_81) ;  /* 0x000000000c087348 */ /* 0x000fea0003c00000 */
[----:B------:R0:W1:Y:S02]  /*0630*/  SHFL.DOWN P0, R13, R15, R14, R17 ;  /* 0x0800000e0f0d7389 */ /* 0x0000640000000011 */
[----:B01----:R-:W-:Y:S05]  /*0640*/  ENDCOLLECTIVE ;  /* 0x000000000000791b */ /* 0x003fea0003800000 */
.L_x_81:
[----:B------:R-:W-:Y:S02]  /*0650*/  IMAD.MOV.U32 R14, RZ, RZ, 0x4 ;  /* 0x00000004ff0e7424 */ /* 0x000fe400078e00ff */
[----:B------:R-:W-:-:S06]  /*0660*/  IMAD.MOV.U32 R8, RZ, RZ, R13 ;  /* 0x000000ffff087224 */ /* 0x000fcc00078e000d */
[----:B------:R-:W-:-:S10]  /*0670*/  DADD R8, R4, R8 ;  /* 0x0000000004087229 */ /* 0x000fd40000000008 */
[----:B------:R-:W-:-:S07]  /*0680*/  MOV R15, R9 ;  /* 0x00000009000f7202 */ /* 0x000fce0000000f00 */
[----:B------:R-:W-:Y:S05]  /*0690*/  WARPSYNC.COLLECTIVE R12, `(.L_x_82) ;  /* 0x000000000c087348 */ /* 0x000fea0003c00000 */
[----:B------:R0:W1:Y:S02]  /*06a0*/  SHFL.DOWN P0, R13, R15, R14, R17 ;  /* 0x0800000e0f0d7389 */ /* 0x0000640000000011 */
[----:B01----:R-:W-:Y:S05]  /*06b0*/  ENDCOLLECTIVE ;  /* 0x000000000000791b */ /* 0x003fea0003800000 */
.L_x_82:
[----:B------:R-:W-:Y:S01]  /*06c0*/  IMAD.MOV.U32 R15, RZ, RZ, R8 ;  /* 0x000000ffff0f7224 */ /* 0x000fe200078e0008 */
[----:B------:R-:W-:-:S07]  /*06d0*/  MOV R11, R13 ;  /* 0x0000000d000b7202 */ /* 0x000fce0000000f00 */
[----:B------:R-:W-:Y:S05]  /*06e0*/  WARPSYNC.COLLECTIVE R12, `(.L_x_83) ;  /* 0x000000000c087348 */ /* 0x000fea0003c00000 */
[----:B------:R0:W1:Y:S02]  /*06f0*/  SHFL.DOWN P0, R13, R15, R14, R17 ;  /* 0x0800000e0f0d7389 */ /* 0x0000640000000011 */
[----:B01----:R-:W-:Y:S05]  /*0700*/  ENDCOLLECTIVE ;  /* 0x000000000000791b */ /* 0x003fea0003800000 */
.L_x_83:
[----:B------:R-:W-:Y:S02]  /*0710*/  MOV R14, 0x2 ;  /* 0x00000002000e7802 */ /* 0x000fe40000000f00 */
[----:B------:R-:W-:-:S06]  /*0720*/  MOV R10, R13 ;  /* 0x0000000d000a7202 */ /* 0x000fcc0000000f00 */
[----:B------:R-:W-:-:S10]  /*0730*/  DADD R10, R8, R10 ;  /* 0x00000000080a7229 */ /* 0x000fd4000000000a */
[----:B------:R-:W-:-:S07]  /*0740*/  IMAD.MOV.U32 R15, RZ, RZ, R11 ;  /* 0x000000ffff0f7224 */ /* 0x000fce00078e000b */
[----:B------:R-:W-:Y:S05]  /*0750*/  WARPSYNC.COLLECTIVE R12, `(.L_x_84) ;  /* 0x000000000c087348 */ /* 0x000fea0003c00000 */
[----:B------:R0:W1:Y:S02]  /*0760*/  SHFL.DOWN P0, R13, R15, R14, R17 ;  /* 0x0800000e0f0d7389 */ /* 0x0000640000000011 */
[----:B01----:R-:W-:Y:S05]  /*0770*/  ENDCOLLECTIVE ;  /* 0x000000000000791b */ /* 0x003fea0003800000 */
.L_x_84:
[----:B------:R-:W-:Y:S01]  /*0780*/  MOV R15, R10 ;  /* 0x0000000a000f7202 */ /* 0x000fe20000000f00 */
[----:B------:R-:W-:-:S07]  /*0790*/  IMAD.MOV.U32 R7, RZ, RZ, R13 ;  /* 0x000000ffff077224 */ /* 0x000fce00078e000d */
[----:B------:R-:W-:Y:S05]  /*07a0*/  WARPSYNC.COLLECTIVE R12, `(.L_x_85) ;  /* 0x000000000c087348 */ /* 0x000fea0003c00000 */
[----:B------:R0:W1:Y:S02]  /*07b0*/  SHFL.DOWN P0, R13, R15, R14, R17 ;  /* 0x0800000e0f0d7389 */ /* 0x0000640000000011 */
[----:B01----:R-:W-:Y:S05]  /*07c0*/  ENDCOLLECTIVE ;  /* 0x000000000000791b */ /* 0x003fea0003800000 */
.L_x_85:
[----:B------:R-:W-:Y:S02]  /*07d0*/  IMAD.MOV.U32 R14, RZ, RZ, 0x1 ;  /* 0x00000001ff0e7424 */ /* 0x000fe400078e00ff */
[----:B------:R-:W-:-:S06]  /*07e0*/  IMAD.MOV.U32 R6, RZ, RZ, R13 ;  /* 0x000000ffff067224 */ /* 0x000fcc00078e000d */
[----:B------:R-:W-:-:S10]  /*07f0*/  DADD R6, R10, R6 ;  /* 0x000000000a067229 */ /* 0x000fd40000000006 */
[----:B------:R-:W-:-:S07]  /*0800*/  MOV R15, R7 ;  /* 0x00000007000f7202 */ /* 0x000fce0000000f00 */
[----:B------:R-:W-:Y:S05]  /*0810*/  WARPSYNC.COLLECTIVE R12, `(.L_x_86) ;  /* 0x000000000c087348 */ /* 0x000fea0003c00000 */
[----:B------:R0:W1:Y:S02]  /*0820*/  SHFL.DOWN P0, R13, R15, R14, R17 ;  /* 0x0800000e0f0d7389 */ /* 0x0000640000000011 */
[----:B01----:R-:W-:Y:S05]  /*0830*/  ENDCOLLECTIVE ;  /* 0x000000000000791b */ /* 0x003fea0003800000 */
.L_x_86:
[----:B------:R-:W-:Y:S01]  /*0840*/  IMAD.MOV.U32 R15, RZ, RZ, R6 ;  /* 0x000000ffff0f7224 */ /* 0x000fe200078e0006 */
[----:B------:R-:W-:-:S07]  /*0850*/  MOV R5, R13 ;  /* 0x0000000d00057202 */ /* 0x000fce0000000f00 */
[----:B------:R-:W-:Y:S05]  /*0860*/  WARPSYNC.COLLECTIVE R12, `(.L_x_87) ;  /* 0x000000000c087348 */ /* 0x000fea0003c00000 */
[----:B------:R0:W1:Y:S02]  /*0870*/  SHFL.DOWN P0, R13, R15, R14, R17 ;  /* 0x0800000e0f0d7389 */ /* 0x0000640000000011 */
[----:B01----:R-:W-:Y:S05]  /*0880*/  ENDCOLLECTIVE ;  /* 0x000000000000791b */ /* 0x003fea0003800000 */
.L_x_87:
[----:B------:R-:W-:Y:S01]  /*0890*/  MOV R4, R13 ;  /* 0x0000000d00047202 */ /* 0x000fe20000000f00 */
[----:B------:R-:W-:Y:S06]  /*08a0*/  BRA `(.L_x_88) ;  /* 0xfffffff800e87947 */ /* 0x000fec000383ffff */
.L_x_89:
        /* <DEDUP_REMOVED lines=13> */
.L_x_1674:


//--------------------- .text._Z7reduce6IdLj32ELb0EEvPT_S1_j --------------------------
	.section	.text._Z7reduce6IdLj32ELb0EEvPT_S1_j,"ax",@progbits
	.align	128
        .global         _Z7reduce6IdLj32ELb0EEvPT_S1_j
        .type           _Z7reduce6IdLj32ELb0EEvPT_S1_j,@function
        .size           _Z7reduce6IdLj32ELb0EEvPT_S1_j,(.L_x_1675 - _Z7reduce6IdLj32ELb0EEvPT_S1_j)
        .other          _Z7reduce6IdLj32ELb0EEvPT_S1_j,@"STO_CUDA_ENTRY STV_DEFAULT"
_Z7reduce6IdLj32ELb0EEvPT_S1_j:
.text._Z7reduce6IdLj32ELb0EEvPT_S1_j:
        /* <DEDUP_REMOVED lines=14> */
.L_x_92:
        /* <DEDUP_REMOVED lines=11> */
.L_x_91:
[----:B0-----:R-:W-:Y:S05]  /*0190*/  BSYNC.RECONVERGENT B0 ;  /* 0x0000000000007941 */ /* 0x001fea0003800200 */
.L_x_90:
        /* <DEDUP_REMOVED lines=43> */
.L_x_106:
[----:B012---:R-:W-:-:S11]  /*0450*/  DADD R6, R6, R4 ;  /* 0x0000000006067229 */ /* 0x007fd60000000004 */
.L_x_94:
[----:B------:R-:W-:Y:S05]  /*0460*/  BSYNC B0 ;  /* 0x0000000000007941 */ /* 0x000fea0003800000 */
.L_x_93:
[----:B------:R-:W-:-:S13]  /*0470*/  LOP3.LUT P0, RZ, R2, R3, RZ, 0xfc, !PT ;  /* 0x0000000302ff7212 */ /* 0x000fda000780fcff */
[----:B------:R-:W-:Y:S05]  /*0480*/  @P0 EXIT ;  /* 0x000000000000094d */ /* 0x000fea0003800000 */
[----:B------:R-:W0:Y:S02]  /*0490*/  LDC.64 R2, c[0x0][0x388] ;  /* 0x0000e200ff027b82 */ /* 0x000e240000000a00 */
[----:B0-----:R-:W-:-:S05]  /*04a0*/  IMAD.WIDE.U32 R2, R0, 0x8, R2 ;  /* 0x0000000800027825 */ /* 0x001fca00078e0002 */
[----:B------:R-:W-:Y:S01]  /*04b0*/  STG.E.64 desc[UR6][R2.64], R6 ;  /* 0x0000000602007986 */ /* 0x000fe2000c101b06 */
[----:B------:R-:W-:Y:S05]  /*04c0*/  EXIT ;  /* 0x000000000000794d */ /* 0x000fea0003800000 */
.L_x_95:
[----:B------:R-:W-:Y:S01]  /*04d0*/  HFMA2 R17, -RZ, RZ, 0, 1.847743988037109375e-06 ;  /* 0x0000001fff117431 */ /* 0x000fe200000001ff */
[----:B------:R-:W-:Y:S01]  /*04e0*/  MOV R15, R7 ;  /* 0x00000007000f7202 */ /* 0x000fe20000000f00 */
[----:B------:R-:W-:Y:S02]  /*04f0*/  IMAD.MOV.U32 R14, RZ, RZ, 0x10 ;  /* 0x00000010ff0e7424 */ /* 0x000fe400078e00ff */
[----:B------:R-:W-:-:S07]  /*0500*/  IMAD.MOV.U32 R12, RZ, RZ, -0x1 ;  /* 0xffffffffff0c7424 */ /* 0x000fce00078e00ff */
[----:B------:R-:W-:Y:S05]  /*0510*/  WARPSYNC.COLLECTIVE R12, `(.L_x_96) ;  /* 0x000000000c087348 */ /* 0x000fea0003c00000 */
[----:B------:R0:W1:Y:S02]  /*0520*/  SHFL.DOWN P0, R13, R15, R14, R17 ;  /* 0x0800000e0f0d7389 */ /* 0x0000640000000011 */
[----:B01----:R-:W-:Y:S05]  /*0530*/  ENDCOLLECTIVE ;  /* 0x000000000000791b */ /* 0x003fea0003800000 */
.L_x_96:
[----:B------:R-:W-:Y:S01]  /*0540*/  IMAD.MOV.U32 R15, RZ, RZ, R6 ;  /* 0x000000ffff0f7224 */ /* 0x000fe200078e0006 */
[----:B------:R-:W-:-:S07]  /*0550*/  MOV R5, R13 ;  /* 0x0000000d00057202 */ /* 0x000fce0000000f00 */
[----:B------:R-:W-:Y:S05]  /*0560*/  WARPSYNC.COLLECTIVE R12, `(.L_x_97) ;  /* 0x000000000c087348 */ /* 0x000fea0003c00000 */
[----:B------:R0:W1:Y:S02]  /*0570*/  SHFL.DOWN P0, R13, R15, R14, R17 ;  /* 0x0800000e0f0d7389 */ /* 0x0000640000000011 */
[----:B01----:R-:W-:Y:S05]  /*0580*/  ENDCOLLECTIVE ;  /* 0x000000000000791b */ /* 0x003fea0003800000 */
.L_x_97:
[----:B------:R-:W-:Y:S02]  /*0590*/  MOV R14, 0x8 ;  /* 0x00000008000e7802 */ /* 0x000fe40000000f00 */
[----:B------:R-:W-:-:S06]  /*05a0*/  MOV R4, R13 ;  /* 0x0000000d00047202 */ /* 0x000fcc0000000f00 */
[----:B------:R-:W-:-:S10]  /*05b0*/  DADD R4, R4, R6 ;  /* 0x0000000004047229 */ /* 0x000fd40000000006 */
[----:B------:R-:W-:-:S07]  /*05c0*/  IMAD.MOV.U32 R15, RZ, RZ, R5 ;  /* 0x000000ffff0f7224 */ /* 0x000fce00078e0005 */
[----:B------:R-:W-:Y:S05]  /*05d0*/  WARPSYNC.COLLECTIVE R12, `(.L_x_98) ;  /* 0x000000000c087348 */ /* 0x000fea0003c00000 */
[----:B------:R0:W1:Y:S02]  /*05e0*/  SHFL.DOWN P0, R13, R15, R14, R17 ;  /* 0x0800000e0f0d7389 */ /* 0x0000640000000011 */
[----:B01----:R-:W-:Y:S05]  /*05f0*/  ENDCOLLECTIVE ;  /* 0x000000000000791b */ /* 0x003fea0003800000 */
.L_x_98:
[----:B------:R-:W-:Y:S01]  /*0600*/  MOV R15, R4 ;  /* 0x00000004000f7202 */ /* 0x000fe20000000f00 */
[----:B------:R-:W-:-:S07]  /*0610*/  IMAD.MOV.U32 R9, RZ, RZ, R13 ;  /* 0x000000ffff097224 */ /* 0x000fce00078e000d */
[----:B------:R-:W-:Y:S05]  /*0620*/  WARPSYNC.COLLECTIVE R12, `(.L_x_99) ;  /* 0x000000000c087348 */ /* 0x000fea0003c00000 */
[----:B------:R0:W1:Y:S02]  /*0630*/  SHFL.DOWN P0, R13, R15, R14, R17 ;  /* 0x0800000e0f0d7389 */ /* 0x0000640000000011 */
[----:B01----:R-:W-:Y:S05]  /*0640*/  ENDCOLLECTIVE ;  /* 0x000000000000791b */ /* 0x003fea0003800000 */
.L_x_99:
[----:B------:R-:W-:Y:S02]  /*0650*/  IMAD.MOV.U32 R14, RZ, RZ, 0x4 ;  /* 0x00000004ff0e7424 */ /* 0x000fe400078e00ff */
[----:B------:R-:W-:-:S06]  /*0660*/  IMAD.MOV.U32 R8, RZ, RZ, R13 ;  /* 0x000000ffff087224 */ /* 0x000fcc00078e000d */
[----:B------:R-:W-:-:S10]  /*0670*/  DADD R8, R4, R8 ;  /* 0x0000000004087229 */ /* 0x000fd40000000008 */
[----:B------:R-:W-:-:S07]  /*0680*/  MOV R15, R9 ;  /* 0x00000009000f7202 */ /* 0x000fce0000000f00 */
[----:B------:R-:W-:Y:S05]  /*0690*/  WARPSYNC.COLLECTIVE R12, `(.L_x_100) ;  /* 0x000000000c087348 */ /* 0x000fea0003c00000 */
[----:B------:R0:W1:Y:S02]  /*06a0*/  SHFL.DOWN P0, R13, R15, R14, R17 ;  /* 0x0800000e0f0d7389 */ /* 0x0000640000000011 */
[----:B01----:R-:W-:Y:S05]  /*06b0*/  ENDCOLLECTIVE ;  /* 0x000000000000791b */ /* 0x003fea0003800000 */
.L_x_100:
[----:B------:R-:W-:Y:S01]  /*06c0*/  IMAD.MOV.U32 R15, RZ, RZ, R8 ;  /* 0x000000ffff0f7224 */ /* 0x000fe200078e0008 */
[----:B------:R-:W-:-:S07]  /*06d0*/  MOV R11, R13 ;  /* 0x0000000d000b7202 */ /* 0x000fce0000000f00 */
[----:B------:R-:W-:Y:S05]  /*06e0*/  WARPSYNC.COLLECTIVE R12, `(.L_x_101) ;  /* 0x000000000c087348 */ /* 0x000fea0003c00000 */
[----:B------:R0:W1:Y:S02]  /*06f0*/  SHFL.DOWN P0, R13, R15, R14, R17 ;  /* 0x0800000e0f0d7389 */ /* 0x0000640000000011 */
[----:B01----:R-:W-:Y:S05]  /*0700*/  ENDCOLLECTIVE ;  /* 0x000000000000791b */ /* 0x003fea0003800000 */
.L_x_101:
[----:B------:R-:W-:Y:S02]  /*0710*/  MOV R14, 0x2 ;  /* 0x00000002000e7802 */ /* 0x000fe40000000f00 */
[----:B------:R-:W-:-:S06]  /*0720*/  MOV R10, R13 ;  /* 0x0000000d000a7202 */ /* 0x000fcc0000000f00 */
[----:B------:R-:W-:-:S10]  /*0730*/  DADD R10, R8, R10 ;  /* 0x00000000080a7229 */ /* 0x000fd4000000000a */
[----:B------:R-:W-:-:S07]  /*0740*/  IMAD.MOV.U32 R15, RZ, RZ, R11 ;  /* 0x000000ffff0f7224 */ /* 0x000fce00078e000b */
[----:B------:R-:W-:Y:S05]  /*0750*/  WARPSYNC.COLLECTIVE R12, `(.L_x_102) ;  /* 0x000000000c087348 */ /* 0x000fea0003c00000 */
[----:B------:R0:W1:Y:S02]  /*0760*/  SHFL.DOWN P0, R13, R15, R14, R17 ;  /* 0x0800000e0f0d7389 */ /* 0x0000640000000011 */
[----:B01----:R-:W-:Y:S05]  /*0770*/  ENDCOLLECTIVE ;  /* 0x000000000000791b */ /* 0x003fea0003800000 */
.L_x_102:
[----:B------:R-:W-:Y:S01]  /*0780*/  MOV R15, R10 ;  /* 0x0000000a000f7202 */ /* 0x000fe20000000f00 */
[----:B------:R-:W-:-:S07]  /*0790*/  IMAD.MOV.U32 R7, RZ, RZ, R13 ;  /* 0x000000ffff077224 */ /* 0x000fce00078e000d */
[----:B------:R-:W-:Y:S05]  /*07a0*/  WARPSYNC.COLLECTIVE R12, `(.L_x_103) ;  /* 0x000000000c087348 */ /* 0x000fea0003c00000 */
[----:B------:R0:W1:Y:S02]  /*07b0*/  SHFL.DOWN P0, R13, R15, R14, R17 ;  /* 0x0800000e0f0d7389 */ /* 0x0000640000000011 */
[----:B01----:R-:W-:Y:S05]  /*07c0*/  ENDCOLLECTIVE ;  /* 0x000000000000791b */ /* 0x003fea0003800000 */
.L_x_103:
[----:B------:R-:W-:Y:S02]  /*07d0*/  IMAD.MOV.U32 R14, RZ, RZ, 0x1 ;  /* 0x00000001ff0e7424 */ /* 0x000fe400078e00ff */
[----:B------:R-:W-:-:S06]  /*07e0*/  IMAD.MOV.U32 R6, RZ, RZ, R13 ;  /* 0x000000ffff067224 */ /* 0x000fcc00078e000d */
[----:B------:R-:W-:-:S10]  /*07f0*/  DADD R6, R10, R6 ;  /* 0x000000000a067229 */ /* 0x000fd40000000006 */
[----:B------:R-:W-:-:S07]  /*0800*/  MOV R15, R7 ;  /* 0x00000007000f7202 */ /* 0x000fce0000000f00 */
[----:B------:R-:W-:Y:S05]  /*0810*/  WARPSYNC.COLLECTIVE R12, `(.L_x_104) ;  /* 0x000000000c087348 */ /* 0x000fea0003c00000 */
[----:B------:R0:W1:Y:S02]  /*0820*/  SHFL.DOWN P0, R13, R15, R14, R17 ;  /* 0x0800000e0f0d7389 */ /* 0x0000640000000011 */
[----:B01----:R-:W-:Y:S05]  /*0830*/  ENDCOLLECTIVE ;  /* 0x000000000000791b */ /* 0x003fea0003800000 */
.L_x_104:
[----:B------:R-:W-:Y:S01]  /*0840*/  IMAD.MOV.U32 R15, RZ, RZ, R6 ;  /* 0x000000ffff0f7224 */ /* 0x000fe200078e0006 */
[----:B------:R-:W-:-:S07]  /*0850*/  MOV R5, R13 ;  /* 0x0000000d00057202 */ /* 0x000fce0000000f00 */
[----:B------:R-:W-:Y:S05]  /*0860*/  WARPSYNC.COLLECTIVE R12, `(.L_x_105) ;  /* 0x000000000c087348 */ /* 0x000fea0003c00000 */
[----:B------:R0:W1:Y:S02]  /*0870*/  SHFL.DOWN P0, R13, R15, R14, R17 ;  /* 0x0800000e0f0d7389 */ /* 0x0000640000000011 */
[----:B01----:R-:W-:Y:S05]  /*0880*/  ENDCOLLECTIVE ;  /* 0x000000000000791b */ /* 0x003fea0003800000 */
.L_x_105:
[----:B------:R-:W-:Y:S01]  /*0890*/  MOV R4, R13 ;  /* 0x0000000d00047202 */ /* 0x000fe20000000f00 */
[----:B------:R-:W-:Y:S06]  /*08a0*/  BRA `(.L_x_106) ;  /* 0xfffffff800e87947 */ /* 0x000fec000383ffff */
.L_x_107:
        /* <DEDUP_REMOVED lines=13> */
.L_x_1675:


//--------------------- .text._Z7reduce6IdLj64ELb0EEvPT_S1_j --------------------------
	.section	.text._Z7reduce6IdLj64ELb0EEvPT_S1_j,"ax",@progbits
	.align	128
        .global         _Z7reduce6IdLj64ELb0EEvPT_S1_j
        .type           _Z7reduce6IdLj64ELb0EEvPT_S1_j,@function
        .size           _Z7reduce6IdLj64ELb0EEvPT_S1_j,(.L_x_1676 - _Z7reduce6IdLj64ELb0EEvPT_S1_j)
        .other          _Z7reduce6IdLj64ELb0EEvPT_S1_j,@"STO_CUDA_ENTRY STV_DEFAULT"
_Z7reduce6IdLj64ELb0EEvPT_S1_j:
.text._Z7reduce6IdLj64ELb0EEvPT_S1_j:
        /* <DEDUP_REMOVED lines=14> */
.L_x_110:
        /* <DEDUP_REMOVED lines=11> */
.L_x_109:
[----:B0-----:R-:W-:Y:S05]  /*0190*/  BSYNC.RECONVERGENT B0 ;  /* 0x0000000000007941 */ /* 0x001fea0003800200 */
.L_x_108:
[----:B------:R-:W0:Y:S01]  /*01a0*/  S2R R5, SR_TID.Y ;  /* 0x0000000000057919 */ /* 0x000e220000002200 */
[----:B------:R-:W1:Y:S01]  /*01b0*/  LDCU UR8, c[0x0][0x360] ;  /* 0x00006c00ff0877ac */ /* 0x000e620008000800 */
[----:B------:R-:W2:Y:S01]  /*01c0*/  S2UR UR5, SR_CgaCtaId ;  /* 0x00000000000579c3 */ /* 0x000ea20000008800 */
[----:B------:R-:W-:Y:S01]  /*01d0*/  BSSY B0, `(.L_x_111) ;  /* 0x0000029000007945 */ /* 0x000fe20003800000 */
[----:B------:R-:W0:Y:S01]  /*01e0*/  S2R R2, SR_TID.Z ;  /* 0x0000000000027919 */ /* 0x000e220000002300 */
[----:B------:R-:W0:Y:S01]  /*01f0*/  LDCU UR9, c[0x0][0x364] ;  /* 0x00006c80ff0977ac */ /* 0x000e220008000800 */
[----:B------:R-:W-:Y:S01]  /*0200*/  MOV R8, R6 ;  /* 0x0000000600087202 */ /* 0x000fe20000000f00 */
[----:B------:R-:W-:Y:S01]  /*0210*/  IMAD.MOV.U32 R9, RZ, RZ, R7 ;  /* 0x000000ffff097224 */ /* 0x000fe200078e0007 */
[----:B------:R-:W-:Y:S02]  /*0220*/  UMOV UR4, 0x400 ;  /* 0x0000040000047882 */ /* 0x000fe40000000000 */
[----:B--2---:R-:W-:-:S06]  /*0230*/  ULEA UR4, UR5, UR4, 0x18 ;  /* 0x0000000405047291 */ /* 0x004fcc000f8ec0ff */
[----:B------:R-:W-:Y:S01]  /*0240*/  LEA R11, R0, UR4, 0x3 ;  /* 0x00000004000b7c11 */ /* 0x000fe2000f8e18ff */
[----:B0-----:R-:W-:-:S04]  /*0250*/  IMAD R5, R2, UR9, R5 ;  /* 0x0000000902057c24 */ /* 0x001fc8000f8e0205 */
[----:B------:R0:W-:Y:S01]  /*0260*/  STS.64 [R11], R6 ;  /* 0x000000060b007388 */ /* 0x0001e20000000a00 */
[----:B-1----:R-:W-:-:S04]  /*0270*/  IMAD R5, R5, UR8, RZ ;  /* 0x0000000805057c24 */ /* 0x002fc8000f8e02ff */
[----:B------:R-:W-:Y:S01]  /*0280*/  IMAD.IADD R2, R5, 0x1, R0 ;  /* 0x0000000105027824 */ /* 0x000fe200078e0200 */
[----:B------:R-:W-:Y:S08]  /*0290*/  BAR.SYNC.DEFER_BLOCKING 0x0 ;  /* 0x0000000000007b1d */ /* 0x000ff00000010000 */
[----:B------:R-:W-:Y:S08]  /*02a0*/  BAR.SYNC.DEFER_BLOCKING 0x0 ;  /* 0x0000000000007b1d */ /* 0x000ff00000010000 */
[----:B------:R-:W-:Y:S08]  /*02b0*/  BAR.SYNC.DEFER_BLOCKING 0x0 ;  /* 0x0000000000007b1d */ /* 0x000ff00000010000 */
[----:B------:R-:W-:Y:S01]  /*02c0*/  BAR.SYNC.DEFER_BLOCKING 0x0 ;  /* 0x0000000000007b1d */ /* 0x000fe20000010000 */
[----:B------:R-:W-:-:S13]  /*02d0*/  ISETP.GT.U32.AND P0, PT, R2, 0x1f, PT ;  /* 0x0000001f0200780c */ /* 0x000fda0003f04070 */
[----:B0-----:R-:W-:Y:S05]  /*02e0*/  @P0 BRA `(.L_x_112) ;  /* 0x00000000005c0947 */ /* 0x001fea0003800000 */
[----:B------:R-:W0:Y:S01]  /*02f0*/  LDS.64 R6, [R11+0x100] ;  /* 0x000100000b067984 */ /* 0x000e220000000a00 */
[----:B------:R-:W-:Y:S01]  /*0300*/  UMOV UR4, 0xffffffff ;  /* 0xffffffff00047882 */ /* 0x000fe20000000000 */
[----:B0-----:R-:W-:Y:S02]  /*0310*/  DADD R6, R6, R8 ;  /* 0x0000000006067229 */ /* 0x001fe40000000008 */
[----:B------:R-:W-:Y:S09]  /*0320*/  BRA.DIV UR4, `(.L_x_113) ;  /* 0x0000000204687947 */ /* 0x000ff2000b800000 */
        /* <DEDUP_REMOVED lines=13> */
[----:B------:R-:W-:Y:S04]  /*0400*/  SHFL.DOWN PT, R7, R13, 0x2, 0x1f ;  /* 0x08401f000d077f89 */ /* 0x000fe800000e0000 */
[----:B------:R-:W0:Y:S02]  /*0410*/  SHFL.DOWN PT, R6, R12, 0x2, 0x1f ;  /* 0x08401f000c067f89 */ /* 0x000e2400000e0000 */
[----:B0-----:R-:W-:-:S07]  /*0420*/  DADD R6, R12, R6 ;  /* 0x000000000c067229 */ /* 0x001fce0000000006 */
[----:B------:R0:W1:Y:S04]  /*0430*/  SHFL.DOWN PT, R9, R7, 0x1, 0x1f ;  /* 0x08201f0007097f89 */ /* 0x00006800000e0000 */
[----:B------:R0:W2:Y:S02]  /*0440*/  SHFL.DOWN PT, R8, R6, 0x1, 0x1f ;  /* 0x08201f0006087f89 */ /* 0x0000a400000e0000 */
.L_x_124:
[----:B-12---:R-:W-:-:S11]  /*0450*/  DADD R8, R6, R8 ;  /* 0x0000000006087229 */ /* 0x006fd60000000008 */
.L_x_112:
[----:B------:R-:W-:Y:S05]  /*0460*/  BSYNC B0 ;  /* 0x0000000000007941 */ /* 0x000fea0003800000 */
.L_x_111:
[----:B------:R-:W-:-:S13]  /*0470*/  LOP3.LUT P0, RZ, R5, R0, RZ, 0xfc, !PT ;  /* 0x0000000005ff7212 */ /* 0x000fda000780fcff */
[----:B------:R-:W-:Y:S05]  /*0480*/  @P0 EXIT ;  /* 0x000000000000094d */ /* 0x000fea0003800000 */
[----:B------:R-:W1:Y:S02]  /*0490*/  LDC.64 R4, c[0x0][0x388] ;  /* 0x0000e200ff047b82 */ /* 0x000e640000000a00 */
[----:B-1----:R-:W-:-:S05]  /*04a0*/  IMAD.WIDE.U32 R2, R3, 0x8, R4 ;  /* 0x0000000803027825 */ /* 0x002fca00078e0004 */
[----:B------:R-:W-:Y:S01]  /*04b0*/  STG.E.64 desc[UR6][R2.64], R8 ;  /* 0x0000000802007986 */ /* 0x000fe2000c101b06 */
[----:B------:R-:W-:Y:S05]  /*04c0*/  EXIT ;  /* 0x000000000000794d */ /* 0x000fea0003800000 */
.L_x_113:
[----:B------:R-:W-:Y:S01]  /*04d0*/  MOV R15, R7 ;  /* 0x00000007000f7202 */ /* 0x000fe20000000f00 */
[----:B------:R-:W-:Y:S01]  /*04e0*/  IMAD.MOV.U32 R14, RZ, RZ, 0x10 ;  /* 0x00000010ff0e7424 */ /* 0x000fe200078e00ff */
[----:B------:R-:W-:Y:S01]  /*04f0*/  MOV R17, 0x1f ;  /* 0x0000001f00117802 */ /* 0x000fe20000000f00 */
[----:B------:R-:W-:-:S07]  /*0500*/  IMAD.MOV.U32 R2, RZ, RZ, -0x1 ;  /* 0xffffffffff027424 */ /* 0x000fce00078e00ff */
[----:B------:R-:W-:Y:S05]  /*0510*/  WARPSYNC.COLLECTIVE R2, `(.L_x_114) ;  /* 0x0000000002087348 */ /* 0x000fea0003c00000 */
[----:B------:R0:W1:Y:S02]  /*0520*/  SHFL.DOWN P0, R4, R15, R14, R17 ;  /* 0x0800000e0f047389 */ /* 0x0000640000000011 */
[----:B01----:R-:W-:Y:S05]  /*0530*/  ENDCOLLECTIVE ;  /* 0x000000000000791b */ /* 0x003fea0003800000 */
.L_x_114:
[----:B------:R-:W-:Y:S01]  /*0540*/  IMAD.MOV.U32 R15, RZ, RZ, R6 ;  /* 0x000000ffff0f7224 */ /* 0x000fe200078e0006 */
[----:B------:R-:W-:-:S07]  /*0550*/  MOV R9, R4 ;  /* 0x0000000400097202 */ /* 0x000fce0000000f00 */
[----:B------:R-:W-:Y:S05]  /*0560*/  WARPSYNC.COLLECTIVE R2, `(.L_x_115) ;  /* 0x0000000002087348 */ /* 0x000fea0003c00000 */
[----:B------:R0:W1:Y:S02]  /*0570*/  SHFL.DOWN P0, R4, R15, R14, R17 ;  /* 0x0800000e0f047389 */ /* 0x0000640000000011 */
[----:B01----:R-:W-:Y:S05]  /*0580*/  ENDCOLLECTIVE ;  /* 0x000000000000791b */ /* 0x003fea0003800000 */
.L_x_115:
[----:B------:R-:W-:Y:S02]  /*0590*/  MOV R14, 0x8 ;  /* 0x00000008000e7802 */ /* 0x000fe40000000f00 */
[----:B------:R-:W-:-:S06]  /*05a0*/  MOV R8, R4 ;  /* 0x0000000400087202 */ /* 0x000fcc0000000f00 */
[----:B------:R-:W-:-:S10]  /*05b0*/  DADD R8, R6, R8 ;  /* 0x0000000006087229 */ /* 0x000fd40000000008 */
[----:B------:R-:W-:-:S07]  /*05c0*/  IMAD.MOV.U32 R15, RZ, RZ, R9 ;  /* 0x000000ffff0f7224 */ /* 0x000fce00078e0009 */
[----:B------:R-:W-:Y:S05]  /*05d0*/  WARPSYNC.COLLECTIVE R2, `(.L_x_116) ;  /* 0x0000000002087348 */ /* 0x000fea0003c00000 */
[----:B------:R0:W1:Y:S02]  /*05e0*/  SHFL.DOWN P0, R4, R15, R14, R17 ;  /* 0x0800000e0f047389 */ /* 0x0000640000000011 */
[----:B01----:R-:W-:Y:S05]  /*05f0*/  ENDCOLLECTIVE ;  /* 0x000000000000791b */ /* 0x003fea0003800000 */
.L_x_116:
[----:B------:R-:W-:Y:S01]  /*0600*/  MOV R15, R8 ;  /* 0x00000008000f7202 */ /* 0x000fe20000000f00 */
[----:B------:R-:W-:-:S07]  /*0610*/  IMAD.MOV.U32 R11, RZ, RZ, R4 ;  /* 0x000000ffff0b7224 */ /* 0x000fce00078e0004 */
[----:B------:R-:W-:Y:S05]  /*0620*/  WARPSYNC.COLLECTIVE R2, `(.L_x_117) ;  /* 0x0000000002087348 */ /* 0x000fea0003c00000 */
[----:B------:R0:W1:Y:S02]  /*0630*/  SHFL.DOWN P0, R4, R15, R14, R17 ;  /* 0x0800000e0f047389 */ /* 0x0000640000000011 */
[----:B01----:R-:W-:Y:S05]  /*0640*/  ENDCOLLECTIVE ;  /* 0x000000000000791b */ /* 0x003fea0003800000 */
.L_x_117:
[----:B------:R-:W-:Y:S02]  /*0650*/  IMAD.MOV.U32 R14, RZ, RZ, 0x4 ;  /* 0x00000004ff0e7424 */ /* 0x000fe400078e00ff */
[----:B------:R-:W-:-:S06]  /*0660*/  IMAD.MOV.U32 R10, RZ, RZ, R4 ;  /* 0x000000ffff0a7224 */ /* 0x000fcc00078e0004 */
[----:B------:R-:W-:-:S10]  /*0670*/  DADD R10, R8, R10 ;  /* 0x00000000080a7229 */ /* 0x000fd4000000000a */
[----:B------:R-:W-:-:S07]  /*0680*/  MOV R15, R11 ;  /* 0x0000000b000f7202 */ /* 0x000fce0000000f00 */
[----:B------:R-:W-:Y:S05]  /*0690*/  WARPSYNC.COLLECTIVE R2, `(.L_x_118) ;  /* 0x0000000002087348 */ /* 0x000fea0003c00000 */
[----:B------:R0:W1:Y:S02]  /*06a0*/  SHFL.DOWN P0, R4, R15, R14, R17 ;  /* 0x0800000e0f047389 */ /* 0x0000640000000011 */
[----:B01----:R-:W-:Y:S05]  /*06b0*/  ENDCOLLECTIVE ;  /* 0x000000000000791b */ /* 0x003fea0003800000 */
.L_x_118:
[----:B------:R-:W-:Y:S01]  /*06c0*/  IMAD.MOV.U32 R15, RZ, RZ, R10 ;  /* 0x000000ffff0f7224 */ /* 0x000fe200078e000a */
[----:B------:R-:W-:-:S07]  /*06d0*/  MOV R13, R4 ;  /* 0x00000004000d7202 */ /* 0x000fce0000000f00 */
[----:B------:R-:W-:Y:S05]  /*06e0*/  WARPSYNC.COLLECTIVE R2, `(.L_x_119) ;  /* 0x0000000002087348 */ /* 0x000fea0003c00000 */
[----:B------:R0:W1:Y:S02]  /*06f0*/  SHFL.DOWN P0, R4, R15, R14, R17 ;  /* 0x0800000e0f047389 */ /* 0x0000640000000011 */
[----:B01----:R-:W-:Y:S05]  /*0700*/  ENDCOLLECTIVE ;  /* 0x000000000000791b */ /* 0x003fea0003800000 */
.L_x_119:
[----:B------:R-:W-:Y:S02]  /*0710*/  MOV R14, 0x2 ;  /* 0x00000002000e7802 */ /* 0x000fe40000000f00 */
[----:B------:R-:W-:-:S06]  /*0720*/  MOV R12, R4 ;  /* 0x00000004000c7202 */ /* 0x000fcc0000000f00 */
[----:B------:R-:W-:-:S10]  /*0730*/  DADD R12, R10, R12 ;  /* 0x000000000a0c7229 */ /* 0x000fd4000000000c */
[----:B------:R-:W-:-:S07]  /*0740*/  IMAD.MOV.U32 R15, RZ, RZ, R13 ;  /* 0x000000ffff0f7224 */ /* 0x000fce00078e000d */
[----:B------:R-:W-:Y:S05]  /*0750*/  WARPSYNC.COLLECTIVE R2, `(.L_x_120) ;  /* 0x0000000002087348 */ /* 0x000fea0003c00000 */
[----:B------:R0:W1:Y:S02]  /*0760*/  SHFL.DOWN P0, R4, R15, R14, R17 ;  /* 0x0800000e0f047389 */ /* 0x0000640000000011 */
[----:B01----:R-:W-:Y:S05]  /*0770*/  ENDCOLLECTIVE ;  /* 0x000000000000791b */ /* 0x003fea0003800000 */
.L_x_120:
[----:B------:R-:W-:Y:S01]  /*0780*/  MOV R15, R12 ;  /* 0x0000000c000f7202 */ /* 0x000fe20000000f00 */
[----:B------:R-:W-:-:S07]  /*0790*/  IMAD.MOV.U32 R7, RZ, RZ, R4 ;  /* 0x000000ffff077224 */ /* 0x000fce00078e0004 */
[----:B------:R-:W-:Y:S05]  /*07a0*/  WARPSYNC.COLLECTIVE R2, `(.L_x_121) ;  /* 0x0000000002087348 */ /* 0x000fea0003c00000 */
[----:B------:R0:W1:Y:S02]  /*07b0*/  SHFL.DOWN P0, R4, R15, R14, R17 ;  /* 0x0800000e0f047389 */ /* 0x0000640000000011 */
[----:B01----:R-:W-:Y:S05]  /*07c0*/  ENDCOLLECTIVE ;  /* 0x000000000000791b */ /* 0x003fea0003800000 */
.L_x_121:
[----:B------:R-:W-:Y:S02]  /*07d0*/  IMAD.MOV.U32 R14, RZ, RZ, 0x1 ;  /* 0x00000001ff0e7424 */ /* 0x000fe400078e00ff */
[----:B------:R-:W-:-:S06]  /*07e0*/  IMAD.MOV.U32 R6, RZ, RZ, R4 ;  /* 0x000000ffff067224 */ /* 0x000fcc00078e0004 */
[----:B------:R-:W-:-:S10]  /*07f0*/  DADD R6, R12, R6 ;  /* 0x000000000c067229 */ /* 0x000fd40000000006 */
[----:B------:R-:W-:-:S07]  /*0800*/  MOV R15, R7 ;  /* 0x00000007000f7202 */ /* 0x000fce0000000f00 */
[----:B------:R-:W-:Y:S05]  /*0810*/  WARPSYNC.COLLECTIVE R2, `(.L_x_122) ;  /* 0x0000000002087348 */ /* 0x000fea0003c00000 */
[----:B------:R0:W1:Y:S02]  /*0820*/  SHFL.DOWN P0, R4, R15, R14, R17 ;  /* 0x0800000e0f047389 */ /* 0x0000640000000011 */
[----:B01----:R-:W-:Y:S05]  /*0830*/  ENDCOLLECTIVE ;  /* 0x000000000000791b */ /* 0x003fea0003800000 */
.L_x_122:
[----:B------:R-:W-:Y:S01]  /*0840*/  IMAD.MOV.U32 R15, RZ, RZ, R6 ;  /* 0x000000ffff0f7224 */ /* 0x000fe200078e0006 */
[----:B------:R-:W-:-:S07]  /*0850*/  MOV R9, R4 ;  /* 0x0000000400097202 */ /* 0x000fce0000000f00 */
[----:B------:R-:W-:Y:S05]  /*0860*/  WARPSYNC.COLLECTIVE R2, `(.L_x_123) ;  /* 0x0000000002087348 */ /* 0x000fea0003c00000 */
[----:B------:R0:W1:Y:S02]  /*0870*/  SHFL.DOWN P0, R4, R15, R14, R17 ;  /* 0x0800000e0f047389 */ /* 0x0000640000000011 */
[----:B01----:R-:W-:Y:S05]  /*0880*/  ENDCOLLECTIVE ;  /* 0x000000000000791b */ /* 0x003fea0003800000 */
.L_x_123:
[----:B------:R-:W-:Y:S01]  /*0890*/  MOV R8, R4 ;  /* 0x0000000400087202 */ /* 0x000fe20000000f00 */
[----:B------:R-:W-:Y:S06]  /*08a0*/  BRA `(.L_x_124) ;  /* 0xfffffff800e87947 */ /* 0x000fec000383ffff */
.L_x_125:
        /* <DEDUP_REMOVED lines=13> */
.L_x_1676:


//--------------------- .text._Z7reduce6IdLj128ELb0EEvPT_S1_j --------------------------
	.section	.text._Z7reduce6IdLj128ELb0EEvPT_S1_j,"ax",@progbits
	.align	128
        .global         _Z7reduce6IdLj128ELb0EEvPT_S1_j
        .type           _Z7reduce6IdLj128ELb0EEvPT_S1_j,@function
        .size           _Z7reduce6IdLj128ELb0EEvPT_S1_j,(.L_x_1677 - _Z7reduce6IdLj128ELb0EEvPT_S1_j)
        .other          _Z7reduce6IdLj128ELb0EEvPT_S1_j,@"STO_CUDA_ENTRY STV_DEFAULT"
_Z7reduce6IdLj128ELb0EEvPT_S1_j:
.text._Z7reduce6IdLj128ELb0EEvPT_S1_j:
        /* <DEDUP_REMOVED lines=14> */
.L_x_128:
        /* <DEDUP_REMOVED lines=11> */
.L_x_127:
[----:B0-----:R-:W-:Y:S05]  /*0190*/  BSYNC.RECONVERGENT B0 ;  /* 0x0000000000007941 */ /* 0x001fea0003800200 */
.L_x_126:
[----:B------:R-:W0:Y:S01]  /*01a0*/  S2UR UR5, SR_CgaCtaId ;  /* 0x00000000000579c3 */ /* 0x000e220000008800 */
[----:B------:R-:W-:Y:S01]  /*01b0*/  UMOV UR4, 0x400 ;  /* 0x0000040000047882 */ /* 0x000fe20000000000 */
[----:B------:R-:W-:Y:S01]  /*01c0*/  ISETP.GT.U32.AND P0, PT, R3, 0x3f, PT ;  /* 0x0000003f0300780c */ /* 0x000fe20003f04070 */
[----:B------:R-:W1:Y:S01]  /*01d0*/  S2R R2, SR_TID.Y ;  /* 0x0000000000027919 */ /* 0x000e620000002200 */
[----:B------:R-:W-:Y:S01]  /*01e0*/  IMAD.MOV.U32 R8, RZ, RZ, R4 ;  /* 0x000000ffff087224 */ /* 0x000fe200078e0004 */
[----:B------:R-:W-:Y:S01]  /*01f0*/  MOV R9, R5 ;  /* 0x0000000500097202 */ /* 0x000fe20000000f00 */
[----:B------:R-:W-:Y:S01]  /*0200*/  BSSY B0, `(.L_x_129) ;  /* 0x000002a000007945 */ /* 0x000fe20003800000 */
[----:B------:R-:W1:Y:S01]  /*0210*/  S2R R13, SR_TID.Z ;  /* 0x00000000000d7919 */ /* 0x000e620000002300 */
[----:B0-----:R-:W-:-:S06]  /*0220*/  ULEA UR4, UR5, UR4, 0x18 ;  /* 0x0000000405047291 */ /* 0x001fcc000f8ec0ff */
[----:B------:R-:W-:-:S05]  /*0230*/  LEA R11, R3, UR4, 0x3 ;  /* 0x00000004030b7c11 */ /* 0x000fca000f8e18ff */
[----:B------:R0:W-:Y:S01]  /*0240*/  STS.64 [R11], R4 ;  /* 0x000000040b007388 */ /* 0x0001e20000000a00 */
[----:B------:R-:W2:Y:S01]  /*0250*/  LDCU UR4, c[0x0][0x360] ;  /* 0x00006c00ff0477ac */ /* 0x000ea20008000800 */
[----:B------:R-:W1:Y:S02]  /*0260*/  LDCU UR5, c[0x0][0x364] ;  /* 0x00006c80ff0577ac */ /* 0x000e640008000800 */
[----:B-1----:R-:W-:-:S04]  /*0270*/  IMAD R2, R13, UR5, R2 ;  /* 0x000000050d027c24 */ /* 0x002fc8000f8e0202 */
[----:B--2---:R-:W-:-:S04]  /*0280*/  IMAD R2, R2, UR4, RZ ;  /* 0x0000000402027c24 */ /* 0x004fc8000f8e02ff */
[----:B0-----:R-:W-:Y:S01]  /*0290*/  IMAD.IADD R4, R2, 0x1, R3 ;  /* 0x0000000102047824 */ /* 0x001fe200078e0203 */
[----:B------:R-:W-:Y:S08]  /*02a0*/  BAR.SYNC.DEFER_BLOCKING 0x0 ;  /* 0x0000000000007b1d */ /* 0x000ff00000010000 */
[----:B------:R-:W-:Y:S08]  /*02b0*/  BAR.SYNC.DEFER_BLOCKING 0x0 ;  /* 0x0000000000007b1d */ /* 0x000ff00000010000 */
[----:B------:R-:W-:Y:S06]  /*02c0*/  BAR.SYNC.DEFER_BLOCKING 0x0 ;  /* 0x0000000000007b1d */ /* 0x000fec0000010000 */
[----:B------:R-:W0:Y:S02]  /*02d0*/  @!P0 LDS.64 R6, [R11+0x200] ;  /* 0x000200000b068984 */ /* 0x000e240000000a00 */
[----:B0-----:R-:W-:-:S07]  /*02e0*/  @!P0 DADD R8, R6, R8 ;  /* 0x0000000006088229 */ /* 0x001fce0000000008 */
[----:B------:R0:W-:Y:S01]  /*02f0*/  @!P0 STS.64 [R11], R8 ;  /* 0x000000080b008388 */ /* 0x0001e20000000a00 */
        /* <DEDUP_REMOVED lines=25> */
.L_x_142:
[----:B-12---:R-:W-:-:S11]  /*0490*/  DADD R8, R4, R6 ;  /* 0x0000000004087229 */ /* 0x006fd60000000006 */
.L_x_130:
[----:B------:R-:W-:Y:S05]  /*04a0*/  BSYNC B0 ;  /* 0x0000000000007941 */ /* 0x000fea0003800000 */
.L_x_129:
[----:B------:R-:W-:-:S13]  /*04b0*/  LOP3.LUT P0, RZ, R2, R3, RZ, 0xfc, !PT ;  /* 0x0000000302ff7212 */ /* 0x000fda000780fcff */
[----:B------:R-:W-:Y:S05]  /*04c0*/  @P0 EXIT ;  /* 0x000000000000094d */ /* 0x000fea0003800000 */
[----:B------:R-:W1:Y:S02]  /*04d0*/  LDC.64 R2, c[0x0][0x388] ;  /* 0x0000e200ff027b82 */ /* 0x000e640000000a00 */
[----:B-1----:R-:W-:-:S05]  /*04e0*/  IMAD.WIDE.U32 R2, R0, 0x8, R2 ;  /* 0x0000000800027825 */ /* 0x002fca00078e0002 */
[----:B------:R-:W-:Y:S01]  /*04f0*/  STG.E.64 desc[UR6][R2.64], R8 ;  /* 0x0000000802007986 */ /* 0x000fe2000c101b06 */
[----:B------:R-:W-:Y:S05]  /*0500*/  EXIT ;  /* 0x000000000000794d */ /* 0x000fea0003800000 */
.L_x_131:
[----:B------:R-:W-:Y:S01]  /*0510*/  MOV R15, R5 ;  /* 0x00000005000f7202 */ /* 0x000fe20000000f00 */
[----:B------:R-:W-:Y:S01]  /*0520*/  IMAD.MOV.U32 R14, RZ, RZ, 0x10 ;  /* 0x00000010ff0e7424 */ /* 0x000fe200078e00ff */
[----:B------:R-:W-:Y:S01]  /*0530*/  MOV R17, 0x1f ;  /* 0x0000001f00117802 */ /* 0x000fe20000000f00 */
[----:B------:R-:W-:-:S07]  /*0540*/  IMAD.MOV.U32 R12, RZ, RZ, -0x1 ;  /* 0xffffffffff0c7424 */ /* 0x000fce00078e00ff */
[----:B------:R-:W-:Y:S05]  /*0550*/  WARPSYNC.COLLECTIVE R12, `(.L_x_132) ;  /* 0x000000000c087348 */ /* 0x000fea0003c00000 */
[----:B------:R0:W1:Y:S02]  /*0560*/  SHFL.DOWN P0, R13, R15, R14, R17 ;  /* 0x0800000e0f0d7389 */ /* 0x0000640000000011 */
[----:B01----:R-:W-:Y:S05]  /*0570*/  ENDCOLLECTIVE ;  /* 0x000000000000791b */ /* 0x003fea0003800000 */
.L_x_132:
[----:B------:R-:W-:Y:S01]  /*0580*/  IMAD.MOV.U32 R15, RZ, RZ, R4 ;  /* 0x000000ffff0f7224 */ /* 0x000fe200078e0004 */
[----:B------:R-:W-:-:S07]  /*0590*/  MOV R7, R13 ;  /* 0x0000000d00077202 */ /* 0x000fce0000000f00 */
[----:B------:R-:W-:Y:S05]  /*05a0*/  WARPSYNC.COLLECTIVE R12, `(.L_x_133) ;  /* 0x000000000c087348 */ /* 0x000fea0003c00000 */
[----:B------:R0:W1:Y:S02]  /*05b0*/  SHFL.DOWN P0, R13, R15, R14, R17 ;  /* 0x0800000e0f0d7389 */ /* 0x0000640000000011 */
[----:B01----:R-:W-:Y:S05]  /*05c0*/  ENDCOLLECTIVE ;  /* 0x000000000000791b */ /* 0x003fea0003800000 */
.L_x_133:
[----:B------:R-:W-:Y:S02]  /*05d0*/  MOV R14, 0x8 ;  /* 0x00000008000e7802 */ /* 0x000fe40000000f00 */
[----:B------:R-:W-:-:S06]  /*05e0*/  MOV R6, R13 ;  /* 0x0000000d00067202 */ /* 0x000fcc0000000f00 */
[----:B------:R-:W-:-:S10]  /*05f0*/  DADD R6, R4, R6 ;  /* 0x0000000004067229 */ /* 0x000fd40000000006 */
[----:B------:R-:W-:-:S07]  /*0600*/  IMAD.MOV.U32 R15, RZ, RZ, R7 ;  /* 0x000000ffff0f7224 */ /* 0x000fce00078e0007 */
[----:B------:R-:W-:Y:S05]  /*0610*/  WARPSYNC.COLLECTIVE R12, `(.L_x_134) ;  /* 0x000000000c087348 */ /* 0x000fea0003c00000 */
[----:B------:R0:W1:Y:S02]  /*0620*/  SHFL.DOWN P0, R13, R15, R14, R17 ;  /* 0x0800000e0f0d7389 */ /* 0x0000640000000011 */
[----:B01----:R-:W-:Y:S05]  /*0630*/  ENDCOLLECTIVE ;  /* 0x000000000000791b */ /* 0x003fea0003800000 */
.L_x_134:
[----:B------:R-:W-:Y:S01]  /*0640*/  MOV R15, R6 ;  /* 0x00000006000f7202 */ /* 0x000fe20000000f00 */
[----:B------:R-:W-:-:S07]  /*0650*/  IMAD.MOV.U32 R9, RZ, RZ, R13 ;  /* 0x000000ffff097224 */ /* 0x000fce00078e000d */
[----:B------:R-:W-:Y:S05]  /*0660*/  WARPSYNC.COLLECTIVE R12, `(.L_x_135) ;  /* 0x000000000c087348 */ /* 0x000fea0003c00000 */
[----:B------:R0:W1:Y:S02]  /*0670*/  SHFL.DOWN P0, R13, R15, R14, R17 ;  /* 0x0800000e0f0d7389 */ /* 0x0000640000000011 */
[----:B01----:R-:W-:Y:S05]  /*0680*/  ENDCOLLECTIVE ;  /* 0x000000000000791b */ /* 0x003fea0003800000 */
.L_x_135:
[----:B------:R-:W-:Y:S02]  /*0690*/  IMAD.MOV.U32 R14, RZ, RZ, 0x4 ;  /* 0x00000004ff0e7424 */ /* 0x000fe400078e00ff */
[----:B------:R-:W-:-:S06]  /*06a0*/  IMAD.MOV.U32 R8, RZ, RZ, R13 ;  /* 0x000000ffff087224 */ /* 0x000fcc00078e000d */
[----:B------:R-:W-:-:S10]  /*06b0*/  DADD R8, R6, R8 ;  /* 0x0000000006087229 */ /* 0x000fd40000000008 */
[----:B------:R-:W-:-:S07]  /*06c0*/  MOV R15, R9 ;  /* 0x00000009000f7202 */ /* 0x000fce0000000f00 */
[----:B------:R-:W-:Y:S05]  /*06d0*/  WARPSYNC.COLLECTIVE R12, `(.L_x_136) ;  /* 0x000000000c087348 */ /* 0x000fea0003c00000 */
[----:B------:R0:W1:Y:S02]  /*06e0*/  SHFL.DOWN P0, R13, R15, R14, R17 ;  /* 0x0800000e0f0d7389 */ /* 0x0000640000000011 */
[----:B01----:R-:W-:Y:S05]  /*06f0*/  ENDCOLLECTIVE ;  /* 0x000000000000791b */ /* 0x003fea0003800000 */
.L_x_136:
[----:B------:R-:W-:Y:S01]  /*0700*/  IMAD.MOV.U32 R15, RZ, RZ, R8 ;  /* 0x000000ffff0f7224 */ /* 0x000fe200078e0008 */
[----:B------:R-:W-:-:S07]  /*0710*/  MOV R11, R13 ;  /* 0x0000000d000b7202 */ /* 0x000fce0000000f00 */
[----:B------:R-:W-:Y:S05]  /*0720*/  WARPSYNC.COLLECTIVE R12, `(.L_x_137) ;  /* 0x000000000c087348 */ /* 0x000fea0003c00000 */
[----:B------:R0:W1:Y:S02]  /*0730*/  SHFL.DOWN P0, R13, R15, R14, R17 ;  /* 0x0800000e0f0d7389 */ /* 0x0000640000000011 */
[----:B01----:R-:W-:Y:S05]  /*0740*/  ENDCOLLECTIVE ;  /* 0x000000000000791b */ /* 0x003fea0003800000 */
.L_x_137:
[----:B------:R-:W-:Y:S02]  /*0750*/  MOV R14, 0x2 ;  /* 0x00000002000e7802 */ /* 0x000fe40000000f00 */
[----:B------:R-:W-:-:S06]  /*0760*/  MOV R10, R13 ;  /* 0x0000000d000a7202 */ /* 0x000fcc0000000f00 */
[----:B------:R-:W-:-:S10]  /*0770*/  DADD R10, R8, R10 ;  /* 0x00000000080a7229 */ /* 0x000fd4000000000a */
[----:B------:R-:W-:-:S07]  /*0780*/  IMAD.MOV.U32 R15, RZ, RZ, R11 ;  /* 0x000000ffff0f7224 */ /* 0x000fce00078e000b */
[----:B------:R-:W-:Y:S05]  /*0790*/  WARPSYNC.COLLECTIVE R12, `(.L_x_138) ;  /* 0x000000000c087348 */ /* 0x000fea0003c00000 */
[----:B------:R0:W1:Y:S02]  /*07a0*/  SHFL.DOWN P0, R13, R15, R14, R17 ;  /* 0x0800000e0f0d7389 */ /* 0x0000640000000011 */
[----:B01----:R-:W-:Y:S05]  /*07b0*/  ENDCOLLECTIVE ;  /* 0x000000000000791b */ /* 0x003fea0003800000 */
.L_x_138:
[----:B------:R-:W-:Y:S01]  /*07c0*/  MOV R15, R10 ;  /* 0x0000000a000f7202 */ /* 0x000fe20000000f00 */
[----:B------:R-:W-:-:S07]  /*07d0*/  IMAD.MOV.U32 R5, RZ, RZ, R13 ;  /* 0x000000ffff057224 */ /* 0x000fce00078e000d */
[----:B------:R-:W-:Y:S05]  /*07e0*/  WARPSYNC.COLLECTIVE R12, `(.L_x_139) ;  /* 0x000000000c087348 */ /* 0x000fea0003c00000 */
[----:B------:R0:W1:Y:S02]  /*07f0*/  SHFL.DOWN P0, R13, R15, R14, R17 ;  /* 0x0800000e0f0d7389 */ /* 0x0000640000000011 */
[----:B01----:R-:W-:Y:S05]  /*0800*/  ENDCOLLECTIVE ;  /* 0x000000000000791b */ /* 0x003fea0003800000 */
.L_x_139:
[----:B------:R-:W-:Y:S02]  /*0810*/  IMAD.MOV.U32 R14, RZ, RZ, 0x1 ;  /* 0x00000001ff0e7424 */ /* 0x000fe400078e00ff */
[----:B------:R-:W-:-:S06]  /*0820*/  IMAD.MOV.U32 R4, RZ, RZ, R13 ;  /* 0x000000ffff047224 */ /* 0x000fcc00078e000d */
[----:B------:R-:W-:-:S10]  /*0830*/  DADD R4, R10, R4 ;  /* 0x000000000a047229 */ /* 0x000fd40000000004 */
[----:B------:R-:W-:-:S07]  /*0840*/  MOV R15, R5 ;  /* 0x00000005000f7202 */ /* 0x000fce0000000f00 */
[----:B------:R-:W-:Y:S05]  /*0850*/  WARPSYNC.COLLECTIVE R12, `(.L_x_140) ;  /* 0x000000000c087348 */ /* 0x000fea0003c00000 */
[----:B------:R0:W1:Y:S02]  /*0860*/  SHFL.DOWN P0, R13, R15, R14, R17 ;  /* 0x0800000e0f0d7389 */ /* 0x0000640000000011 */
[----:B01----:R-:W-:Y:S05]  /*0870*/  ENDCOLLECTIVE ;  /* 0x000000000000791b */ /* 0x003fea0003800000 */
.L_x_140:
[----:B------:R-:W-:Y:S01]  /*0880*/  IMAD.MOV.U32 R15, RZ, RZ, R4 ;  /* 0x000000ffff0f7224 */ /* 0x000fe200078e0004 */
[----:B------:R-:W-:-:S07]  /*0890*/  MOV R7, R13 ;  /* 0x0000000d00077202 */ /* 0x000fce0000000f00 */
[----:B------:R-:W-:Y:S05]  /*08a0*/  WARPSYNC.COLLECTIVE R12, `(.L_x_141) ;  /* 0x000000000c087348 */ /* 0x000fea0003c00000 */
[----:B------:R0:W1:Y:S02]  /*08b0*/  SHFL.DOWN P0, R13, R15, R14, R17 ;  /* 0x0800000e0f0d7389 */ /* 0x0000640000000011 */
[----:B01----:R-:W-:Y:S05]  /*08c0*/  ENDCOLLECTIVE ;  /* 0x000000000000791b */ /* 0x003fea0003800000 */
.L_x_141:
[----:B------:R-:W-:Y:S01]  /*08d0*/  MOV R6, R13 ;  /* 0x0000000d00067202 */ /* 0x000fe20000000f00 */
[----:B------:R-:W-:Y:S06]  /*08e0*/  BRA `(.L_x_142) ;  /* 0xfffffff800e87947 */ /* 0x000fec000383ffff */
.L_x_143:
        /* <DEDUP_REMOVED lines=9> */
.L_x_1677:


//--------------------- .text._Z7reduce6IdLj256ELb0EEvPT_S1_j --------------------------
	.section	.text._Z7reduce6IdLj256ELb0EEvPT_S1_j,"ax",@progbits
	.align	128
        .global         _Z7reduce6IdLj256ELb0EEvPT_S1_j
        .type           _Z7reduce6IdLj256ELb0EEvPT_S1_j,@function
        .size           _Z7reduce6IdLj256ELb0EEvPT_S1_j,(.L_x_1678 - _Z7reduce6IdLj256ELb0EEvPT_S1_j)
        .other          _Z7reduce6IdLj256ELb0EEvPT_S1_j,@"STO_CUDA_ENTRY STV_DEFAULT"
_Z7reduce6IdLj256ELb0EEvPT_S1_j:
.text._Z7reduce6IdLj256ELb0EEvPT_S1_j:
        /* <DEDUP_REMOVED lines=14> */
.L_x_146:
        /* <DEDUP_REMOVED lines=11> */
.L_x_145:
[----:B0-----:R-:W-:Y:S05]  /*0190*/  BSYNC.RECONVERGENT B0 ;  /* 0x0000000000007941 */ /* 0x001fea0003800200 */
.L_x_144:
[----:B------:R-:W0:Y:S01]  /*01a0*/  S2UR UR5, SR_CgaCtaId ;  /* 0x00000000000579c3 */ /* 0x000e220000008800 */
[----:B------:R-:W-:Y:S01]  /*01b0*/  UMOV UR4, 0x400 ;  /* 0x0000040000047882 */ /* 0x000fe20000000000 */
[C---:B------:R-:W-:Y:S01]  /*01c0*/  ISETP.GT.U32.AND P0, PT, R0.reuse, 0x7f, PT ;  /* 0x0000007f0000780c */ /* 0x040fe20003f04070 */
[----:B------:R-:W-:Y:S01]  /*01d0*/  IMAD.MOV.U32 R8, RZ, RZ, R4 ;  /* 0x000000ffff087224 */ /* 0x000fe200078e0004 */
[----:B------:R-:W-:Y:S01]  /*01e0*/  ISETP.GT.U32.AND P1, PT, R0, 0x3f, PT ;  /* 0x0000003f0000780c */ /* 0x000fe20003f24070 */
[----:B------:R-:W-:Y:S01]  /*01f0*/  IMAD.MOV.U32 R9, RZ, RZ, R5 ;  /* 0x000000ffff097224 */ /* 0x000fe200078e0005 */
[----:B------:R-:W1:Y:S01]  /*0200*/  S2R R2, SR_TID.Y ;  /* 0x0000000000027919 */ /* 0x000e620000002200 */
[----:B------:R-:W-:Y:S01]  /*0210*/  BSSY B0, `(.L_x_147) ;  /* 0x000002d000007945 */ /* 0x000fe20003800000 */
[----:B0-----:R-:W-:-:S06]  /*0220*/  ULEA UR4, UR5, UR4, 0x18 ;  /* 0x0000000405047291 */ /* 0x001fcc000f8ec0ff */
[----:B------:R-:W-:-:S05]  /*0230*/  LEA R11, R0, UR4, 0x3 ;  /* 0x00000004000b7c11 */ /* 0x000fca000f8e18ff */
[----:B------:R0:W-:Y:S01]  /*0240*/  STS.64 [R11], R4 ;  /* 0x000000040b007388 */ /* 0x0001e20000000a00 */
[----:B------:R-:W2:Y:S01]  /*0250*/  LDCU UR4, c[0x0][0x360] ;  /* 0x00006c00ff0477ac */ /* 0x000ea20008000800 */
[----:B------:R-:W1:Y:S01]  /*0260*/  LDCU UR5, c[0x0][0x364] ;  /* 0x00006c80ff0577ac */ /* 0x000e620008000800 */
[----:B0-----:R-:W1:Y:S02]  /*0270*/  S2R R5, SR_TID.Z ;  /* 0x0000000000057919 */ /* 0x001e640000002300 */
[----:B-1----:R-:W-:-:S04]  /*0280*/  IMAD R5, R5, UR5, R2 ;  /* 0x0000000505057c24 */ /* 0x002fc8000f8e0202 */
[----:B--2---:R-:W-:-:S05]  /*0290*/  IMAD R5, R5, UR4, RZ ;  /* 0x0000000405057c24 */ /* 0x004fca000f8e02ff */
[----:B------:R-:W-:Y:S01]  /*02a0*/  IADD3 R2, PT, PT, R5, R0, RZ ;  /* 0x0000000005027210 */ /* 0x000fe20007ffe0ff */
[----:B------:R-:W-:Y:S08]  /*02b0*/  BAR.SYNC.DEFER_BLOCKING 0x0 ;  /* 0x0000000000007b1d */ /* 0x000ff00000010000 */
[----:B------:R-:W-:Y:S06]  /*02c0*/  BAR.SYNC.DEFER_BLOCKING 0x0 ;  /* 0x0000000000007b1d */ /* 0x000fec0000010000 */
[----:B------:R-:W0:Y:S02]  /*02d0*/  @!P0 LDS.64 R6, [R11+0x400] ;  /* 0x000400000b068984 */ /* 0x000e240000000a00 */
[----:B0-----:R-:W-:-:S07]  /*02e0*/  @!P0 DADD R8, R6, R8 ;  /* 0x0000000006088229 */ /* 0x001fce0000000008 */
[----:B------:R-:W-:Y:S01]  /*02f0*/  @!P0 STS.64 [R11], R8 ;  /* 0x000000080b008388 */ /* 0x000fe20000000a00 */
[----:B------:R-:W-:Y:S01]  /*0300*/  BAR.SYNC.DEFER_BLOCKING 0x0 ;  /* 0x0000000000007b1d */ /* 0x000fe20000010000 */
[----:B------:R-:W-:-:S05]  /*0310*/  ISETP.GT.U32.AND P0, PT, R2, 0x1f, PT ;  /* 0x0000001f0200780c */ /* 0x000fca0003f04070 */
[----:B------:R-:W0:Y:S02]  /*0320*/  @!P1 LDS.64 R6, [R11+0x200] ;  /* 0x000200000b069984 */ /* 0x000e240000000a00 */
[----:B0-----:R-:W-:-:S07]  /*0330*/  @!P1 DADD R8, R6, R8 ;  /* 0x0000000006089229 */ /* 0x001fce0000000008 */
[----:B------:R0:W-:Y:S01]  /*0340*/  @!P1 STS.64 [R11], R8 ;  /* 0x000000080b009388 */ /* 0x0001e20000000a00 */
[----:B------:R-:W-:Y:S06]  /*0350*/  BAR.SYNC.DEFER_BLOCKING 0x0 ;  /* 0x0000000000007b1d */ /* 0x000fec0000010000 */
[----:B------:R-:W-:Y:S05]  /*0360*/  @P0 BRA `(.L_x_148) ;  /* 0x00000000005c0947 */ /* 0x000fea0003800000 */
[----:B------:R-:W1:Y:S01]  /*0370*/  LDS.64 R6, [R11+0x100] ;  /* 0x000100000b067984 */ /* 0x000e620000000a00 */
[----:B------:R-:W-:Y:S01]  /*0380*/  UMOV UR4, 0xffffffff ;  /* 0xffffffff00047882 */ /* 0x000fe20000000000 */
[----:B-1----:R-:W-:Y:S02]  /*0390*/  DADD R6, R6, R8 ;  /* 0x0000000006067229 */ /* 0x002fe40000000008 */
[----:B------:R-:W-:Y:S09]  /*03a0*/  BRA.DIV UR4, `(.L_x_149) ;  /* 0x0000000204687947 */ /* 0x000ff2000b800000 */
[----:B0-----:R-:W-:Y:S04]  /*03b0*/  SHFL.DOWN PT, R9, R7, 0x10, 0x1f ;  /* 0x0a001f0007097f89 */ /* 0x001fe800000e0000 */
[----:B------:R-:W0:Y:S02]  /*03c0*/  SHFL.DOWN PT, R8, R6, 0x10, 0x1f ;  /* 0x0a001f0006087f89 */ /* 0x000e2400000e0000 */
[----:B0-----:R-:W-:-:S07]  /*03d0*/  DADD R8, R6, R8 ;  /* 0x0000000006087229 */ /* 0x001fce0000000008 */
[----:B------:R-:W0:Y:S04]  /*03e0*/  SHFL.DOWN PT, R11, R9, 0x8, 0x1f ;  /* 0x09001f00090b7f89 */ /* 0x000e2800000e0000 */
[----:B------:R-:W1:Y:S01]  /*03f0*/  SHFL.DOWN PT, R10, R8, 0x8, 0x1f ;  /* 0x09001f00080a7f89 */ /* 0x000e6200000e0000 */
[----:B0-----:R-:W-:Y:S02]  /*0400*/  IMAD.MOV.U32 R7, RZ, RZ, R11 ;  /* 0x000000ffff077224 */ /* 0x001fe400078e000b */
[----:B-1----:R-:W-:-:S06]  /*0410*/  IMAD.MOV.U32 R6, RZ, RZ, R10 ;  /* 0x000000ffff067224 */ /* 0x002fcc00078e000a */
        /* <DEDUP_REMOVED lines=11> */
.L_x_160:
[----:B-12---:R-:W-:-:S11]  /*04d0*/  DADD R8, R6, R8 ;  /* 0x0000000006087229 */ /* 0x006fd60000000008 */
.L_x_148:
[----:B------:R-:W-:Y:S05]  /*04e0*/  BSYNC B0 ;  /* 0x0000000000007941 */ /* 0x000fea0003800000 */
.L_x_147:
[----:B------:R-:W-:-:S13]  /*04f0*/  LOP3.LUT P0, RZ, R5, R0, RZ, 0xfc, !PT ;  /* 0x0000000005ff7212 */ /* 0x000fda000780fcff */
[----:B------:R-:W-:Y:S05]  /*0500*/  @P0 EXIT ;  /* 0x000000000000094d */ /* 0x000fea0003800000 */
[----:B------:R-:W1:Y:S02]  /*0510*/  LDC.64 R4, c[0x0][0x388] ;  /* 0x0000e200ff047b82 */ /* 0x000e640000000a00 */
[----:B-1----:R-:W-:-:S05]  /*0520*/  IMAD.WIDE.U32 R2, R3, 0x8, R4 ;  /* 0x0000000803027825 */ /* 0x002fca00078e0004 */
[----:B------:R-:W-:Y:S01]  /*0530*/  STG.E.64 desc[UR6][R2.64], R8 ;  /* 0x0000000802007986 */ /* 0x000fe2000c101b06 */
[----:B------:R-:W-:Y:S05]  /*0540*/  EXIT ;  /* 0x000000000000794d */ /* 0x000fea0003800000 */
.L_x_149:
[----:B------:R-:W-:Y:S01]  /*0550*/  MOV R15, R7 ;  /* 0x00000007000f7202 */ /* 0x000fe20000000f00 */
[----:B------:R-:W-:Y:S01]  /*0560*/  IMAD.MOV.U32 R14, RZ, RZ, 0x10 ;  /* 0x00000010ff0e7424 */ /* 0x000fe200078e00ff */
[----:B------:R-:W-:Y:S01]  /*0570*/  MOV R17, 0x1f ;  /* 0x0000001f00117802 */ /* 0x000fe20000000f00 */
[----:B------:R-:W-:-:S07]  /*0580*/  IMAD.MOV.U32 R2, RZ, RZ, -0x1 ;  /* 0xffffffffff027424 */ /* 0x000fce00078e00ff */
[----:B0-----:R-:W-:Y:S05]  /*0590*/  WARPSYNC.COLLECTIVE R2, `(.L_x_150) ;  /* 0x0000000002087348 */ /* 0x001fea0003c00000 */
[----:B------:R1:W2:Y:S02]  /*05a0*/  SHFL.DOWN P0, R4, R15, R14, R17 ;  /* 0x0800000e0f047389 */ /* 0x0002a40000000011 */
[----:B012---:R-:W-:Y:S05]  /*05b0*/  ENDCOLLECTIVE ;  /* 0x000000000000791b */ /* 0x007fea0003800000 */
.L_x_150:
[----:B------:R-:W-:Y:S01]  /*05c0*/  IMAD.MOV.U32 R15, RZ, RZ, R6 ;  /* 0x000000ffff0f7224 */ /* 0x000fe200078e0006 */
[----:B------:R-:W-:-:S07]  /*05d0*/  MOV R9, R4 ;  /* 0x0000000400097202 */ /* 0x000fce0000000f00 */
[----:B------:R-:W-:Y:S05]  /*05e0*/  WARPSYNC.COLLECTIVE R2, `(.L_x_151) ;  /* 0x0000000002087348 */ /* 0x000fea0003c00000 */
[----:B------:R0:W1:Y:S02]  /*05f0*/  SHFL.DOWN P0, R4, R15, R14, R17 ;  /* 0x0800000e0f047389 */ /* 0x0000640000000011 */
[----:B01----:R-:W-:Y:S05]  /*0600*/  ENDCOLLECTIVE ;  /* 0x000000000000791b */ /* 0x003fea0003800000 */
.L_x_151:
[----:B------:R-:W-:Y:S02]  /*0610*/  MOV R14, 0x8 ;  /* 0x00000008000e7802 */ /* 0x000fe40000000f00 */
[----:B------:R-:W-:-:S06]  /*0620*/  MOV R8, R4 ;  /* 0x0000000400087202 */ /* 0x000fcc0000000f00 */
[----:B------:R-:W-:-:S10]  /*0630*/  DADD R8, R6, R8 ;  /* 0x0000000006087229 */ /* 0x000fd40000000008 */
[----:B------:R-:W-:-:S07]  /*0640*/  IMAD.MOV.U32 R15, RZ, RZ, R9 ;  /* 0x000000ffff0f7224 */ /* 0x000fce00078e0009 */
[----:B------:R-:W-:Y:S05]  /*0650*/  WARPSYNC.COLLECTIVE R2, `(.L_x_152) ;  /* 0x0000000002087348 */ /* 0x000fea0003c00000 */
[----:B------:R0:W1:Y:S02]  /*0660*/  SHFL.DOWN P0, R4, R15, R14, R17 ;  /* 0x0800000e0f047389 */ /* 0x0000640000000011 */
[----:B01----:R-:W-:Y:S05]  /*0670*/  ENDCOLLECTIVE ;  /* 0x000000000000791b */ /* 0x003fea0003800000 */
.L_x_152:
[----:B------:R-:W-:Y:S01]  /*0680*/  MOV R15, R8 ;  /* 0x00000008000f7202 */ /* 0x000fe20000000f00 */
[----:B------:R-:W-:-:S07]  /*0690*/  IMAD.MOV.U32 R11, RZ, RZ, R4 ;  /* 0x000000ffff0b7224 */ /* 0x000fce00078e0004 */
[----:B------:R-:W-:Y:S05]  /*06a0*/  WARPSYNC.COLLECTIVE R2, `(.L_x_153) ;  /* 0x0000000002087348 */ /* 0x000fea0003c00000 */
[----:B------:R0:W1:Y:S02]  /*06b0*/  SHFL.DOWN P0, R4, R15, R14, R17 ;  /* 0x0800000e0f047389 */ /* 0x0000640000000011 */
[----:B01----:R-:W-:Y:S05]  /*06c0*/  ENDCOLLECTIVE ;  /* 0x000000000000791b */ /* 0x003fea0003800000 */
.L_x_153:
[----:B------:R-:W-:Y:S02]  /*06d0*/  IMAD.MOV.U32 R14, RZ, RZ, 0x4 ;  /* 0x00000004ff0e7424 */ /* 0x000fe400078e00ff */
[----:B------:R-:W-:-:S06]  /*06e0*/  IMAD.MOV.U32 R10, RZ, RZ, R4 ;  /* 0x000000ffff0a7224 */ /* 0x000fcc00078e0004 */
[----:B------:R-:W-:-:S10]  /*06f0*/  DADD R10, R8, R10 ;  /* 0x00000000080a7229 */ /* 0x000fd4000000000a */
[----:B------:R-:W-:-:S07]  /*0700*/  MOV R15, R11 ;  /* 0x0000000b000f7202 */ /* 0x000fce0000000f00 */
[----:B------:R-:W-:Y:S05]  /*0710*/  WARPSYNC.COLLECTIVE R2, `(.L_x_154) ;  /* 0x0000000002087348 */ /* 0x000fea0003c00000 */
[----:B------:R0:W1:Y:S02]  /*0720*/  SHFL.DOWN P0, R4, R15, R14, R17 ;  /* 0x0800000e0f047389 */ /* 0x0000640000000011 */
[----:B01----:R-:W-:Y:S05]  /*0730*/  ENDCOLLECTIVE ;  /* 0x000000000000791b */ /* 0x003fea0003800000 */
.L_x_154:
[----:B------:R-:W-:Y:S01]  /*0740*/  IMAD.MOV.U32 R15, RZ, RZ, R10 ;  /* 0x000000ffff0f7224 */ /* 0x000fe200078e000a */
[----:B------:R-:W-:-:S07]  /*0750*/  MOV R13, R4 ;  /* 0x00000004000d7202 */ /* 0x000fce0000000f00 */
[----:B------:R-:W-:Y:S05]  /*0760*/  WARPSYNC.COLLECTIVE R2, `(.L_x_155) ;  /* 0x0000000002087348 */ /* 0x000fea0003c00000 */
[----:B------:R0:W1:Y:S02]  /*0770*/  SHFL.DOWN P0, R4, R15, R14, R17 ;  /* 0x0800000e0f047389 */ /* 0x0000640000000011 */
[----:B01----:R-:W-:Y:S05]  /*0780*/  ENDCOLLECTIVE ;  /* 0x000000000000791b */ /* 0x003fea0003800000 */
.L_x_155:
[----:B------:R-:W-:Y:S02]  /*0790*/  MOV R14, 0x2 ;  /* 0x00000002000e7802 */ /* 0x000fe40000000f00 */
[----:B------:R-:W-:-:S06]  /*07a0*/  MOV R12, R4 ;  /* 0x00000004000c7202 */ /* 0x000fcc0000000f00 */
[----:B------:R-:W-:-:S10]  /*07b0*/  DADD R12, R10, R12 ;  /* 0x000000000a0c7229 */ /* 0x000fd4000000000c */
[----:B------:R-:W-:-:S07]  /*07c0*/  IMAD.MOV.U32 R15, RZ, RZ, R13 ;  /* 0x000000ffff0f7224 */ /* 0x000fce00078e000d */
[----:B------:R-:W-:Y:S05]  /*07d0*/  WARPSYNC.COLLECTIVE R2, `(.L_x_156) ;  /* 0x0000000002087348 */ /* 0x000fea0003c00000 */
[----:B------:R0:W1:Y:S02]  /*07e0*/  SHFL.DOWN P0, R4, R15, R14, R17 ;  /* 0x0800000e0f047389 */ /* 0x0000640000000011 */
[----:B01----:R-:W-:Y:S05]  /*07f0*/  ENDCOLLECTIVE ;  /* 0x000000000000791b */ /* 0x003fea0003800000 */
.L_x_156:
[----:B------:R-:W-:Y:S01]  /*0800*/  MOV R15, R12 ;  /* 0x0000000c000f7202 */ /* 0x000fe20000000f00 */
[----:B------:R-:W-:-:S07]  /*0810*/  IMAD.MOV.U32 R7, RZ, RZ, R4 ;  /* 0x000000ffff077224 */ /* 0x000fce00078e0004 */
[----:B------:R-:W-:Y:S05]  /*0820*/  WARPSYNC.COLLECTIVE R2, `(.L_x_157) ;  /* 0x0000000002087348 */ /* 0x000fea0003c00000 */
[----:B------:R0:W1:Y:S02]  /*0830*/  SHFL.DOWN P0, R4, R15, R14, R17 ;  /* 0x0800000e0f047389 */ /* 0x0000640000000011 */
[----:B01----:R-:W-:Y:S05]  /*0840*/  ENDCOLLECTIVE ;  /* 0x000000000000791b */ /* 0x003fea0003800000 */
.L_x_157:
[----:B------:R-:W-:Y:S02]  /*0850*/  IMAD.MOV.U32 R14, RZ, RZ, 0x1 ;  /* 0x00000001ff0e7424 */ /* 0x000fe400078e00ff */
[----:B------:R-:W-:-:S06]  /*0860*/  IMAD.MOV.U32 R6, RZ, RZ, R4 ;  /* 0x000000ffff067224 */ /* 0x000fcc00078e0004 */
[----:B------:R-:W-:-:S10]  /*0870*/  DADD R6, R12, R6 ;  /* 0x000000000c067229 */ /* 0x000fd40000000006 */
[----:B------:R-:W-:-:S07]  /*0880*/  MOV R15, R7 ;  /* 0x00000007000f7202 */ /* 0x000fce0000000f00 */
[----:B------:R-:W-:Y:S05]  /*0890*/  WARPSYNC.COLLECTIVE R2, `(.L_x_158) ;  /* 0x0000000002087348 */ /* 0x000fea0003c00000 */
[----:B------:R0:W1:Y:S02]  /*08a0*/  SHFL.DOWN P0, R4, R15, R14, R17 ;  /* 0x0800000e0f047389 */ /* 0x0000640000000011 */
[----:B01----:R-:W-:Y:S05]  /*08b0*/  ENDCOLLECTIVE ;  /* 0x000000000000791b */ /* 0x003fea0003800000 */
.L_x_158:
[----:B------:R-:W-:Y:S01]  /*08c0*/  IMAD.MOV.U32 R15, RZ, RZ, R6 ;  /* 0x000000ffff0f7224 */ /* 0x000fe200078e0006 */
[----:B------:R-:W-:-:S07]  /*08d0*/  MOV R9, R4 ;  /* 0x0000000400097202 */ /* 0x000fce0000000f00 */
[----:B------:R-:W-:Y:S05]  /*08e0*/  WARPSYNC.COLLECTIVE R2, `(.L_x_159) ;  /* 0x0000000002087348 */ /* 0x000fea0003c00000 */
[----:B------:R0:W1:Y:S02]  /*08f0*/  SHFL.DOWN P0, R4, R15, R14, R17 ;  /* 0x0800000e0f047389 */ /* 0x0000640000000011 */
[----:B01----:R-:W-:Y:S05]  /*0900*/  ENDCOLLECTIVE ;  /* 0x000000000000791b */ /* 0x003fea0003800000 */
.L_x_159:
[----:B------:R-:W-:Y:S01]  /*0910*/  MOV R8, R4 ;  /* 0x0000000400087202 */ /* 0x000fe20000000f00 */
[----:B------:R-:W-:Y:S06]  /*0920*/  BRA `(.L_x_160) ;  /* 0xfffffff800e87947 */ /* 0x000fec000383ffff */
.L_x_161:
        /* <DEDUP_REMOVED lines=13> */
.L_x_1678:


//--------------------- .text._Z7reduce6IdLj512ELb0EEvPT_S1_j --------------------------
	.section	.text._Z7reduce6IdLj512ELb0EEvPT_S1_j,"ax",@progbits
	.align	128
        .global         _Z7reduce6IdLj512ELb0EEvPT_S1_j
        .type           _Z7reduce6IdLj512ELb0EEvPT_S1_j,@function
        .size           _Z7reduce6IdLj512ELb0EEvPT_S1_j,(.L_x_1679 - _Z7reduce6IdLj512ELb0EEvPT_S1_j)
        .other          _Z7reduce6IdLj512ELb0EEvPT_S1_j,@"STO_CUDA_ENTRY STV_DEFAULT"
_Z7reduce6IdLj512ELb0EEvPT_S1_j:
.text._Z7reduce6IdLj512ELb0EEvPT_S1_j:
[----:B------:R-:W-:Y:S01]  /*0000*/  LDC R1, c[0x0][0x37c] ;  /* 0x0000df00ff017b82 */ /* 0x000fe20000000800 */
[----:B------:R-:W0:Y:S01]  /*0010*/  S2R R0, SR_CTAID.X ;  /* 0x0000000000007919 */ /* 0x000e220000002500 */
[----:B------:R-:W1:Y:S01]  /*0020*/  LDCU UR4, c[0x0][0x390] ;  /* 0x00007200ff0477ac */ /* 0x000e620008000800 */
[----:B------:R-:W-:Y:S01]  /*0030*/  BSSY.RECONVERGENT B0, `(.L_x_162) ;  /* 0x0000017000007945 */ /* 0x000fe20003800200 */
[----:B------:R-:W-:Y:S01]  /*0040*/  CS2R R6, SRZ ;  /* 0x0000000000067805 */ /* 0x000fe2000001ff00 */
[----:B------:R-:W2:Y:S01]  /*0050*/  S2R R2, SR_TID.X ;  /* 0x0000000000027919 */ /* 0x000ea20000002100 */
[----:B------:R-:W3:Y:S01]  /*0060*/  LDCU.64 UR6, c[0x0][0x358] ;  /* 0x00006b00ff0677ac */ /* 0x000ee20008000a00 */
[----:B0-----:R-:W-:-:S05]  /*0070*/  IMAD.SHL.U32 R3, R0, 0x400, RZ ;  /* 0x0000040000037824 */ /* 0x001fca00078e00ff */
[----:B--2---:R-:W-:-:S04]  /*0080*/  LOP3.LUT R3, R3, R2, RZ, 0xfc, !PT ;  /* 0x0000000203037212 */ /* 0x004fc800078efcff */
[----:B-1----:R-:W-:Y:S01]  /*0090*/  ISETP.GE.U32.AND P0, PT, R3, UR4, PT ;  /* 0x0000000403007c0c */ /* 0x002fe2000bf06070 */
[----:B------:R-:W0:-:S12]  /*00a0*/  LDCU UR4, c[0x0][0x390] ;  /* 0x00007200ff0477ac */ /* 0x000e180008000800 */
[----:B---3--:R-:W-:Y:S05]  /*00b0*/  @P0 BRA `(.L_x_163) ;  /* 0x0000000000380947 */ /* 0x008fea0003800000 */
[----:B------:R-:W1:Y:S01]  /*00c0*/  LDC R12, c[0x0][0x370] ;  /* 0x0000dc00ff0c7b82 */ /* 0x000e620000000800 */
[----:B------:R-:W-:-:S07]  /*00d0*/  CS2R R6, SRZ ;  /* 0x0000000000067805 */ /* 0x000fce000001ff00 */
[----:B------:R-:W2:Y:S02]  /*00e0*/  LDC.64 R10, c[0x0][0x380] ;  /* 0x0000e000ff0a7b82 */ /* 0x000ea40000000a00 */
.L_x_164:
        /* <DEDUP_REMOVED lines=11> */
.L_x_163:
[----:B0-----:R-:W-:Y:S05]  /*01a0*/  BSYNC.RECONVERGENT B0 ;  /* 0x0000000000007941 */ /* 0x001fea0003800200 */
.L_x_162:
        /* <DEDUP_REMOVED lines=10> */
[----:B------:R-:W-:Y:S01]  /*0250*/  STS.64 [R11], R6 ;  /* 0x000000060b007388 */ /* 0x000fe20000000a00 */
[----:B------:R-:W0:Y:S01]  /*0260*/  LDCU UR4, c[0x0][0x360] ;  /* 0x00006c00ff0477ac */ /* 0x000e220008000800 */
[----:B------:R-:W-:Y:S06]  /*0270*/  BAR.SYNC.DEFER_BLOCKING 0x0 ;  /* 0x0000000000007b1d */ /* 0x000fec0000010000 */
[----:B------:R-:W1:Y:S01]  /*0280*/  LDCU UR5, c[0x0][0x364] ;  /* 0x00006c80ff0577ac */ /* 0x000e620008000800 */
[----:B------:R-:W2:Y:S02]  /*0290*/  @!P1 LDS.64 R8, [R11+0x800] ;  /* 0x000800000b089984 */ /* 0x000ea40000000a00 */
[----:B--2---:R-:W-:-:S07]  /*02a0*/  @!P1 DADD R4, R8, R4 ;  /* 0x0000000008049229 */ /* 0x004fce0000000004 */
[----:B------:R-:W-:Y:S01]  /*02b0*/  @!P1 STS.64 [R11], R4 ;  /* 0x000000040b009388 */ /* 0x000fe20000000a00 */
[----:B------:R-:W-:Y:S01]  /*02c0*/  BAR.SYNC.DEFER_BLOCKING 0x0 ;  /* 0x0000000000007b1d */ /* 0x000fe20000010000 */
[----:B------:R-:W-:-:S05]  /*02d0*/  ISETP.GT.U32.AND P1, PT, R2, 0x3f, PT ;  /* 0x0000003f0200780c */ /* 0x000fca0003f24070 */
[----:B------:R-:W2:Y:S02]  /*02e0*/  @!P0 LDS.64 R8, [R11+0x400] ;  /* 0x000400000b088984 */ /* 0x000ea40000000a00 */
[----:B--2---:R-:W-:Y:S01]  /*02f0*/  @!P0 DADD R4, R8, R4 ;  /* 0x0000000008048229 */ /* 0x004fe20000000004 */
[----:B------:R-:W1:Y:S06]  /*0300*/  S2R R8, SR_TID.Z ;  /* 0x0000000000087919 */ /* 0x000e6c0000002300 */
[----:B------:R-:W-:Y:S01]  /*0310*/  @!P0 STS.64 [R11], R4 ;  /* 0x000000040b008388 */ /* 0x000fe20000000a00 */
[----:B------:R-:W-:Y:S06]  /*0320*/  BAR.SYNC.DEFER_BLOCKING 0x0 ;  /* 0x0000000000007b1d */ /* 0x000fec0000010000 */
[----:B------:R-:W2:Y:S01]  /*0330*/  @!P1 LDS.64 R6, [R11+0x200] ;  /* 0x000200000b069984 */ /* 0x000ea20000000a00 */
[----:B-1----:R-:W-:-:S04]  /*0340*/  IMAD R3, R8, UR5, R3 ;  /* 0x0000000508037c24 */ /* 0x002fc8000f8e0203 */
[----:B0-----:R-:W-:Y:S01]  /*0350*/  IMAD R3, R3, UR4, RZ ;  /* 0x0000000403037c24 */ /* 0x001fe2000f8e02ff */
[----:B--2---:R-:W-:-:S04]  /*0360*/  @!P1 DADD R4, R6, R4 ;  /* 0x0000000006049229 */ /* 0x004fc80000000004 */
[----:B------:R-:W-:-:S04]  /*0370*/  IADD3 R6, PT, PT, R3, R2, RZ ;  /* 0x0000000203067210 */ /* 0x000fc80007ffe0ff */
[----:B------:R-:W-:Y:S01]  /*0380*/  ISETP.GT.U32.AND P0, PT, R6, 0x1f, PT ;  /* 0x0000001f0600780c */ /* 0x000fe20003f04070 */
[----:B------:R0:W-:Y:S01]  /*0390*/  @!P1 STS.64 [R11], R4 ;  /* 0x000000040b009388 */ /* 0x0001e20000000a00 */
[----:B------:R-:W-:Y:S11]  /*03a0*/  BAR.SYNC.DEFER_BLOCKING 0x0 ;  /* 0x0000000000007b1d */ /* 0x000ff60000010000 */
        /* <DEDUP_REMOVED lines=20> */
[----:B0-----:R-:W-:Y:S01]  /*04f0*/  MOV R5, R7 ;  /* 0x0000000700057202 */ /* 0x001fe20000000f00 */
[----:B-1----:R-:W-:-:S06]  /*0500*/  IMAD.MOV.U32 R4, RZ, RZ, R6 ;  /* 0x000000ffff047224 */ /* 0x002fcc00078e0006 */
[----:B------:R-:W-:-:S07]  /*0510*/  DADD R6, R10, R4 ;  /* 0x000000000a067229 */ /* 0x000fce0000000004 */
[----:B------:R0:W1:Y:S04]  /*0520*/  SHFL.DOWN PT, R5, R7, 0x1, 0x1f ;  /* 0x08201f0007057f89 */ /* 0x00006800000e0000 */
[----:B------:R0:W2:Y:S02]  /*0530*/  SHFL.DOWN PT, R4, R6, 0x1, 0x1f ;  /* 0x08201f0006047f89 */ /* 0x0000a400000e0000 */
.L_x_178:
[----:B-12---:R-:W-:-:S11]  /*0540*/  DADD R4, R6, R4 ;  /* 0x0000000006047229 */ /* 0x006fd60000000004 */
.L_x_166:
[----:B------:R-:W-:Y:S05]  /*0550*/  BSYNC B0 ;  /* 0x0000000000007941 */ /* 0x000fea0003800000 */
.L_x_165:
[----:B------:R-:W-:-:S13]  /*0560*/  LOP3.LUT P0, RZ, R3, R2, RZ, 0xfc, !PT ;  /* 0x0000000203ff7212 */ /* 0x000fda000780fcff */
[----:B------:R-:W-:Y:S05]  /*0570*/  @P0 EXIT ;  /* 0x000000000000094d */ /* 0x000fea0003800000 */
[----:B------:R-:W1:Y:S02]  /*0580*/  LDC.64 R2, c[0x0][0x388] ;  /* 0x0000e200ff027b82 */ /* 0x000e640000000a00 */
[----:B-1----:R-:W-:-:S05]  /*0590*/  IMAD.WIDE.U32 R2, R0, 0x8, R2 ;  /* 0x0000000800027825 */ /* 0x002fca00078e0002 */
[----:B------:R-:W-:Y:S01]  /*05a0*/  STG.E.64 desc[UR6][R2.64], R4 ;  /* 0x0000000402007986 */ /* 0x000fe2000c101b06 */
[----:B------:R-:W-:Y:S05]  /*05b0*/  EXIT ;  /* 0x000000000000794d */ /* 0x000fea0003800000 */
.L_x_167:
[----:B------:R-:W-:Y:S01]  /*05c0*/  IMAD.MOV.U32 R15, RZ, RZ, R7 ;  /* 0x000000ffff0f7224 */ /* 0x000fe200078e0007 */
[----:B------:R-:W-:Y:S01]  /*05d0*/  MOV R17, 0x1f ;  /* 0x0000001f00117802 */ /* 0x000fe20000000f00 */
[----:B------:R-:W-:Y:S02]  /*05e0*/  IMAD.MOV.U32 R14, RZ, RZ, 0x10 ;  /* 0x00000010ff0e7424 */ /* 0x000fe400078e00ff */
[----:B------:R-:W-:-:S07]  /*05f0*/  IMAD.MOV.U32 R12, RZ, RZ, -0x1 ;  /* 0xffffffffff0c7424 */ /* 0x000fce00078e00ff */
[----:B0-----:R-:W-:Y:S05]  /*0600*/  WARPSYNC.COLLECTIVE R12, `(.L_x_168) ;  /* 0x000000000c087348 */ /* 0x001fea0003c00000 */
[----:B------:R1:W2:Y:S02]  /*0610*/  SHFL.DOWN P0, R13, R15, R14, R17 ;  /* 0x0800000e0f0d7389 */ /* 0x0002a40000000011 */
[----:B012---:R-:W-:Y:S05]  /*0620*/  ENDCOLLECTIVE ;  /* 0x000000000000791b */ /* 0x007fea0003800000 */
.L_x_168:
[----:B------:R-:W-:Y:S01]  /*0630*/  IMAD.MOV.U32 R15, RZ, RZ, R6 ;  /* 0x000000ffff0f7224 */ /* 0x000fe200078e0006 */
[----:B------:R-:W-:-:S07]  /*0640*/  MOV R5, R13 ;  /* 0x0000000d00057202 */ /* 0x000fce0000000f00 */
[----:B------:R-:W-:Y:S05]  /*0650*/  WARPSYNC.COLLECTIVE R12, `(.L_x_169) ;  /* 0x000000000c087348 */ /* 0x000fea0003c00000 */
[----:B------:R0:W1:Y:S02]  /*0660*/  SHFL.DOWN P0, R13, R15, R14, R17 ;  /* 0x0800000e0f0d7389 */ /* 0x0000640000000011 */
[----:B01----:R-:W-:Y:S05]  /*0670*/  ENDCOLLECTIVE ;  /* 0x000000000000791b */ /* 0x003fea0003800000 */
.L_x_169:
[----:B------:R-:W-:Y:S02]  /*0680*/  MOV R14, 0x8 ;  /* 0x00000008000e7802 */ /* 0x000fe40000000f00 */
[----:B------:R-:W-:-:S06]  /*0690*/  MOV R4, R13 ;  /* 0x0000000d00047202 */ /* 0x000fcc0000000f00 */
[----:B------:R-:W-:-:S10]  /*06a0*/  DADD R4, R6, R4 ;  /* 0x0000000006047229 */ /* 0x000fd40000000004 */
[----:B------:R-:W-:-:S07]  /*06b0*/  IMAD.MOV.U32 R15, RZ, RZ, R5 ;  /* 0x000000ffff0f7224 */ /* 0x000fce00078e0005 */
[----:B------:R-:W-:Y:S05]  /*06c0*/  WARPSYNC.COLLECTIVE R12, `(.L_x_170) ;  /* 0x000000000c087348 */ /* 0x000fea0003c00000 */
[----:B------:R0:W1:Y:S02]  /*06d0*/  SHFL.DOWN P0, R13, R15, R14, R17 ;  /* 0x0800000e0f0d7389 */ /* 0x0000640000000011 */
[----:B01----:R-:W-:Y:S05]  /*06e0*/  ENDCOLLECTIVE ;  /* 0x000000000000791b */ /* 0x003fea0003800000 */
.L_x_170:
[----:B------:R-:W-:Y:S01]  /*06f0*/  MOV R15, R4 ;  /* 0x00000004000f7202 */ /* 0x000fe20000000f00 */
[----:B------:R-:W-:-:S07]  /*0700*/  IMAD.MOV.U32 R9, RZ, RZ, R13 ;  /* 0x000000ffff097224 */ /* 0x000fce00078e000d */
[----:B------:R-:W-:Y:S05]  /*0710*/  WARPSYNC.COLLECTIVE R12, `(.L_x_171) ;  /* 0x000000000c087348 */ /* 0x000fea0003c00000 */
[----:B------:R0:W1:Y:S02]  /*0720*/  SHFL.DOWN P0, R13, R15, R14, R17 ;  /* 0x0800000e0f0d7389 */ /* 0x0000640000000011 */
[----:B01----:R-:W-:Y:S05]  /*0730*/  ENDCOLLECTIVE ;  /* 0x000000000000791b */ /* 0x003fea0003800000 */
.L_x_171:
[----:B------:R-:W-:Y:S02]  /*0740*/  IMAD.MOV.U32 R14, RZ, RZ, 0x4 ;  /* 0x00000004ff0e7424 */ /* 0x000fe400078e00ff */
[----:B------:R-:W-:-:S06]  /*0750*/  IMAD.MOV.U32 R8, RZ, RZ, R13 ;  /* 0x000000ffff087224 */ /* 0x000fcc00078e000d */
[----:B------:R-:W-:-:S10]  /*0760*/  DADD R8, R4, R8 ;  /* 0x0000000004087229 */ /* 0x000fd40000000008 */
[----:B------:R-:W-:-:S07]  /*0770*/  MOV R15, R9 ;  /* 0x00000009000f7202 */ /* 0x000fce0000000f00 */
[----:B------:R-:W-:Y:S05]  /*0780*/  WARPSYNC.COLLECTIVE R12, `(.L_x_172) ;  /* 0x000000000c087348 */ /* 0x000fea0003c00000 */
[----:B------:R0:W1:Y:S02]  /*0790*/  SHFL.DOWN P0, R13, R15, R14, R17 ;  /* 0x0800000e0f0d7389 */ /* 0x0000640000000011 */
[----:B01----:R-:W-:Y:S05]  /*07a0*/  ENDCOLLECTIVE ;  /* 0x000000000000791b */ /* 0x003fea0003800000 */
.L_x_172:
[----:B------:R-:W-:Y:S01]  /*07b0*/  IMAD.MOV.U32 R15, RZ, RZ, R8 ;  /* 0x000000ffff0f7224 */ /* 0x000fe200078e0008 */
[----:B------:R-:W-:-:S07]  /*07c0*/  MOV R11, R13 ;  /* 0x0000000d000b7202 */ /* 0x000fce0000000f00 */
[----:B------:R-:W-:Y:S05]  /*07d0*/  WARPSYNC.COLLECTIVE R12, `(.L_x_173) ;  /* 0x000000000c087348 */ /* 0x000fea0003c00000 */
[----:B------:R0:W1:Y:S02]  /*07e0*/  SHFL.DOWN P0, R13, R15, R14, R17 ;  /* 0x0800000e0f0d7389 */ /* 0x0000640000000011 */
[----:B01----:R-:W-:Y:S05]  /*07f0*/  ENDCOLLECTIVE ;  /* 0x000000000000791b */ /* 0x003fea0003800000 */
.L_x_173:
[----:B------:R-:W-:Y:S02]  /*0800*/  MOV R14, 0x2 ;  /* 0x00000002000e7802 */ /* 0x000fe40000000f00 */
[----:B------:R-:W-:-:S06]  /*0810*/  MOV R10, R13 ;  /* 0x0000000d000a7202 */ /* 0x000fcc0000000f00 */
[----:B------:R-:W-:-:S10]  /*0820*/  DADD R10, R8, R10 ;  /* 0x00000000080a7229 */ /* 0x000fd4000000000a */
[----:B------:R-:W-:-:S07]  /*0830*/  IMAD.MOV.U32 R15, RZ, RZ, R11 ;  /* 0x000000ffff0f7224 */ /* 0x000fce00078e000b */
[----:B------:R-:W-:Y:S05]  /*0840*/  WARPSYNC.COLLECTIVE R12, `(.L_x_174) ;  /* 0x000000000c087348 */ /* 0x000fea0003c00000 */
[----:B------:R0:W1:Y:S02]  /*0850*/  SHFL.DOWN P0, R13, R15, R14, R17 ;  /* 0x0800000e0f0d7389 */ /* 0x0000640000000011 */
[----:B01----:R-:W-:Y:S05]  /*0860*/  ENDCOLLECTIVE ;  /* 0x000000000000791b */ /* 0x003fea0003800000 */
.L_x_174:
[----:B------:R-:W-:Y:S01]  /*0870*/  MOV R15, R10 ;  /* 0x0000000a000f7202 */ /* 0x000fe20000000f00 */
[----:B------:R-:W-:-:S07]  /*0880*/  IMAD.MOV.U32 R7, RZ, RZ, R13 ;  /* 0x000000ffff077224 */ /* 0x000fce00078e000d */
[----:B------:R-:W-:Y:S05]  /*0890*/  WARPSYNC.COLLECTIVE R12, `(.L_x_175) ;  /* 0x000000000c087348 */ /* 0x000fea0003c00000 */
[----:B------:R0:W1:Y:S02]  /*08a0*/  SHFL.DOWN P0, R13, R15, R14, R17 ;  /* 0x0800000e0f0d7389 */ /* 0x0000640000000011 */
[----:B01----:R-:W-:Y:S05]  /*08b0*/  ENDCOLLECTIVE ;  /* 0x000000000000791b */ /* 0x003fea0003800000 */
.L_x_175:
[----:B------:R-:W-:Y:S02]  /*08c0*/  IMAD.MOV.U32 R14, RZ, RZ, 0x1 ;  /* 0x00000001ff0e7424 */ /* 0x000fe400078e00ff */
[----:B------:R-:W-:-:S06]  /*08d0*/  IMAD.MOV.U32 R6, RZ, RZ, R13 ;  /* 0x000000ffff067224 */ /* 0x000fcc00078e000d */
[----:B------:R-:W-:-:S10]  /*08e0*/  DADD R6, R10, R6 ;  /* 0x000000000a067229 */ /* 0x000fd40000000006 */
[----:B------:R-:W-:-:S07]  /*08f0*/  MOV R15, R7 ;  /* 0x00000007000f7202 */ /* 0x000fce0000000f00 */
[----:B------:R-:W-:Y:S05]  /*0900*/  WARPSYNC.COLLECTIVE R12, `(.L_x_176) ;  /* 0x000000000c087348 */ /* 0x000fea0003c00000 */
[----:B------:R0:W1:Y:S02]  /*0910*/  SHFL.DOWN P0, R13, R15, R14, R17 ;  /* 0x0800000e0f0d7389 */ /* 0x0000640000000011 */
[----:B01----:R-:W-:Y:S05]  /*0920*/  ENDCOLLECTIVE ;  /* 0x000000000000791b */ /* 0x003fea0003800000 */
.L_x_176:
[----:B------:R-:W-:Y:S01]  /*0930*/  IMAD.MOV.U32 R15, RZ, RZ, R6 ;  /* 0x000000ffff0f7224 */ /* 0x000fe200078e0006 */
[----:B------:R-:W-:-:S07]  /*0940*/  MOV R5, R13 ;  /* 0x0000000d00057202 */ /* 0x000fce0000000f00 */
[----:B------:R-:W-:Y:S05]  /*0950*/  WARPSYNC.COLLECTIVE R12, `(.L_x_177) ;  /* 0x000000000c087348 */ /* 0x000fea0003c00000 */
[----:B------:R0:W1:Y:S02]  /*0960*/  SHFL.DOWN P0, R13, R15, R14, R17 ;  /* 0x0800000e0f0d7389 */ /* 0x0000640000000011 */
[----:B01----:R-:W-:Y:S05]  /*0970*/  ENDCOLLECTIVE ;  /* 0x000000000000791b */ /* 0x003fea0003800000 */
.L_x_177:
[----:B------:R-:W-:Y:S01]  /*0980*/  MOV R4, R13 ;  /* 0x0000000d00047202 */ /* 0x000fe20000000f00 */
[----:B------:R-:W-:Y:S06]  /*0990*/  BRA `(.L_x_178) ;  /* 0xfffffff800e87947 */ /* 0x000fec000383ffff */
.L_x_179:
        /* <DEDUP_REMOVED lines=14> */
.L_x_1679:


//--------------------- .text._Z7reduce6IdLj1ELb1EEvPT_S1_j --------------------------
	.section	.text._Z7reduce6IdLj1ELb1EEvPT_S1_j,"ax",@progbits
	.align	128
        .global         _Z7reduce6IdLj1ELb1EEvPT_S1_j
        .type           _Z7reduce6IdLj1ELb1EEvPT_S1_j,@function
        .size           _Z7reduce6IdLj1ELb1EEvPT_S1_j,(.L_x_1680 - _Z7reduce6IdLj1ELb1EEvPT_S1_j)
        .other          _Z7reduce6IdLj1ELb1EEvPT_S1_j,@"STO_CUDA_ENTRY STV_DEFAULT"
_Z7reduce6IdLj1ELb1EEvPT_S1_j:
.text._Z7reduce6IdLj1ELb1EEvPT_S1_j:
        /* <DEDUP_REMOVED lines=8> */
[----:B-1----:R-:W-:-:S13]  /*0080*/  ISETP.GE.U32.AND P0, PT, R2, UR4, PT ;  /* 0x0000000402007c0c */ /* 0x002fda000bf06070 */
[----:B--2---:R-:W-:Y:S05]  /*0090*/  @P0 BRA `(.L_x_181) ;  /* 0x00000000002c0947 */ /* 0x004fea0003800000 */
[----:B------:R-:W0:Y:S01]  /*00a0*/  LDC R15, c[0x0][0x370] ;  /* 0x0000dc00ff0f7b82 */ /* 0x000e220000000800 */
[----:B------:R-:W-:-:S07]  /*00b0*/  CS2R R6, SRZ ;  /* 0x0000000000067805 */ /* 0x000fce000001ff00 */
[----:B------:R-:W1:Y:S02]  /*00c0*/  LDC.64 R12, c[0x0][0x380] ;  /* 0x0000e000ff0c7b82 */ /* 0x000e640000000a00 */
.L_x_182:
[----:B-1----:R-:W-:-:S05]  /*00d0*/  IMAD.WIDE.U32 R4, R2, 0x8, R12 ;  /* 0x0000000802047825 */ /* 0x002fca00078e000c */
[----:B------:R-:W2:Y:S04]  /*00e0*/  LDG.E.64 R8, desc[UR6][R4.64] ;  /* 0x0000000604087981 */ /* 0x000ea8000c1e1b00 */
[----:B------:R-:W3:Y:S01]  /*00f0*/  LDG.E.64 R10, desc[UR6][R4.64+0x8] ;  /* 0x00000806040a7981 */ /* 0x000ee2000c1e1b00 */
[----:B0-----:R-:W-:-:S05]  /*0100*/  IMAD R2, R15, 0x2, R2 ;  /* 0x000000020f027824 */ /* 0x001fca00078e0202 */
[----:B------:R-:W-:Y:S01]  /*0110*/  ISETP.GE.U32.AND P0, PT, R2, UR4, PT ;  /* 0x0000000402007c0c */ /* 0x000fe2000bf06070 */
[----:B--2---:R-:W-:-:S08]  /*0120*/  DADD R6, R8, R6 ;  /* 0x0000000008067229 */ /* 0x004fd00000000006 */
[----:B---3--:R-:W-:-:S04]  /*0130*/  DADD R6, R6, R10 ;  /* 0x0000000006067229 */ /* 0x008fc8000000000a */
[----:B------:R-:W-:Y:S07]  /*0140*/  @!P0 BRA `(.L_x_182) ;  /* 0xfffffffc00e08947 */ /* 0x000fee000383ffff */
.L_x_181:
[----:B------:R-:W-:Y:S05]  /*0150*/  BSYNC.RECONVERGENT B0 ;  /* 0x0000000000007941 */ /* 0x000fea0003800200 */
.L_x_180:
        /* <DEDUP_REMOVED lines=11> */
[----:B-1----:R-:W-:-:S05]  /*0210*/  IMAD R5, R5, UR8, RZ ;  /* 0x0000000805057c24 */ /* 0x002fca000f8e02ff */
[----:B------:R-:W-:Y:S01]  /*0220*/  IADD3 R2, PT, PT, R5, R0, RZ ;  /* 0x0000000005027210 */ /* 0x000fe20007ffe0ff */
[----:B------:R-:W-:Y:S08]  /*0230*/  BAR.SYNC.DEFER_BLOCKING 0x0 ;  /* 0x0000000000007b1d */ /* 0x000ff00000010000 */
[----:B------:R-:W-:Y:S08]  /*0240*/  BAR.SYNC.DEFER_BLOCKING 0x0 ;  /* 0x0000000000007b1d */ /* 0x000ff00000010000 */
[----:B------:R-:W-:Y:S08]  /*0250*/  BAR.SYNC.DEFER_BLOCKING 0x0 ;  /* 0x0000000000007b1d */ /* 0x000ff00000010000 */
[----:B------:R-:W-:Y:S01]  /*0260*/  BAR.SYNC.DEFER_BLOCKING 0x0 ;  /* 0x0000000000007b1d */ /* 0x000fe20000010000 */
[----:B------:R-:W-:-:S13]  /*0270*/  ISETP.GT.U32.AND P0, PT, R2, 0x1f, PT ;  /* 0x0000001f0200780c */ /* 0x000fda0003f04070 */
        /* <DEDUP_REMOVED lines=8> */
[----:B0-----:R-:W-:Y:S01]  /*0300*/  MOV R7, R11 ;  /* 0x0000000b00077202 */ /* 0x001fe20000000f00 */
[----:B-1----:R-:W-:-:S06]  /*0310*/  IMAD.MOV.U32 R6, RZ, RZ, R10 ;  /* 0x000000ffff067224 */ /* 0x002fcc00078e000a */
[----:B------:R-:W-:-:S07]  /*0320*/  DADD R10, R8, R6 ;  /* 0x00000000080a7229 */ /* 0x000fce0000000006 */
[----:B------:R-:W0:Y:S04]  /*0330*/  SHFL.DOWN PT, R13, R11, 0x4, 0x1f ;  /* 0x08801f000b0d7f89 */ /* 0x000e2800000e0000 */
[----:B------:R-:W1:Y:S01]  /*0340*/  SHFL.DOWN PT, R12, R10, 0x4, 0x1f ;  /* 0x08801f000a0c7f89 */ /* 0x000e6200000e0000 */
[----:B0-----:R-:W-:Y:S01]  /*0350*/  MOV R7, R13 ;  /* 0x0000000d00077202 */ /* 0x001fe20000000f00 */
[----:B-1----:R-:W-:-:S06]  /*0360*/  IMAD.MOV.U32 R6, RZ, RZ, R12 ;  /* 0x000000ffff067224 */ /* 0x002fcc00078e000c */
[----:B------:R-:W-:-:S07]  /*0370*/  DADD R12, R10, R6 ;  /* 0x000000000a0c7229 */ /* 0x000fce0000000006 */
[----:B------:R-:W-:Y:S04]  /*0380*/  SHFL.DOWN PT, R7, R13, 0x2, 0x1f ;  /* 0x08401f000d077f89 */ /* 0x000fe800000e0000 */
[----:B------:R-:W0:Y:S02]  /*0390*/  SHFL.DOWN PT, R6, R12, 0x2, 0x1f ;  /* 0x08401f000c067f89 */ /* 0x000e2400000e0000 */
[----:B0-----:R-:W-:-:S07]  /*03a0*/  DADD R6, R12, R6 ;  /* 0x000000000c067229 */ /* 0x001fce0000000006 */
[----:B------:R0:W1:Y:S04]  /*03b0*/  SHFL.DOWN PT, R9, R7, 0x1, 0x1f ;  /* 0x08201f0007097f89 */ /* 0x00006800000e0000 */
[----:B------:R0:W2:Y:S02]  /*03c0*/  SHFL.DOWN PT, R8, R6, 0x1, 0x1f ;  /* 0x08201f0006087f89 */ /* 0x0000a400000e0000 */
.L_x_196:
[----:B012---:R-:W-:-:S11]  /*03d0*/  DADD R6, R6, R8 ;  /* 0x0000000006067229 */ /* 0x007fd60000000008 */
.L_x_184:
[----:B------:R-:W-:Y:S05]  /*03e0*/  BSYNC B0 ;  /* 0x0000000000007941 */ /* 0x000fea0003800000 */
.L_x_183:
[----:B------:R-:W-:-:S13]  /*03f0*/  LOP3.LUT P0, RZ, R5, R0, RZ, 0xfc, !PT ;  /* 0x0000000005ff7212 */ /* 0x000fda000780fcff */
[----:B------:R-:W-:Y:S05]  /*0400*/  @P0 EXIT ;  /* 0x000000000000094d */ /* 0x000fea0003800000 */
[----:B------:R-:W0:Y:S02]  /*0410*/  LDC.64 R4, c[0x0][0x388] ;  /* 0x0000e200ff047b82 */ /* 0x000e240000000a00 */
[----:B0-----:R-:W-:-:S05]  /*0420*/  IMAD.WIDE.U32 R2, R3, 0x8, R4 ;  /* 0x0000000803027825 */ /* 0x001fca00078e0004 */
[----:B------:R-:W-:Y:S01]  /*0430*/  STG.E.64 desc[UR6][R2.64], R6 ;  /* 0x0000000602007986 */ /* 0x000fe2000c101b06 */
[----:B------:R-:W-:Y:S05]  /*0440*/  EXIT ;  /* 0x000000000000794d */ /* 0x000fea0003800000 */
.L_x_185:
[----:B------:R-:W-:Y:S01]  /*0450*/  IMAD.MOV.U32 R15, RZ, RZ, R7 ;  /* 0x000000ffff0f7224 */ /* 0x000fe200078e0007 */
[----:B------:R-:W-:Y:S01]  /*0460*/  MOV R14, 0x10 ;  /* 0x00000010000e7802 */ /* 0x000fe20000000f00 */
[----:B------:R-:W-:Y:S01]  /*0470*/  IMAD.MOV.U32 R17, RZ, RZ, 0x1f ;  /* 0x0000001fff117424 */ /* 0x000fe200078e00ff */
[----:B------:R-:W-:-:S07]  /*0480*/  MOV R2, 0xffffffff ;  /* 0xffffffff00027802 */ /* 0x000fce0000000f00 */
[----:B------:R-:W-:Y:S05]  /*0490*/  WARPSYNC.COLLECTIVE R2, `(.L_x_186) ;  /* 0x0000000002087348 */ /* 0x000fea0003c00000 */
[----:B------:R0:W1:Y:S02]  /*04a0*/  SHFL.DOWN P0, R4, R15, R14, R17 ;  /* 0x0800000e0f047389 */ /* 0x0000640000000011 */
[----:B01----:R-:W-:Y:S05]  /*04b0*/  ENDCOLLECTIVE ;  /* 0x000000000000791b */ /* 0x003fea0003800000 */
.L_x_186:
[----:B------:R-:W-:Y:S01]  /*04c0*/  MOV R15, R6 ;  /* 0x00000006000f7202 */ /* 0x000fe20000000f00 */
[----:B------:R-:W-:-:S07]  /*04d0*/  IMAD.MOV.U32 R9, RZ, RZ, R4 ;  /* 0x000000ffff097224 */ /* 0x000fce00078e0004 */
[----:B------:R-:W-:Y:S05]  /*04e0*/  WARPSYNC.COLLECTIVE R2, `(.L_x_187) ;  /* 0x0000000002087348 */ /* 0x000fea0003c00000 */
[----:B------:R0:W1:Y:S02]  /*04f0*/  SHFL.DOWN P0, R4, R15, R14, R17 ;  /* 0x0800000e0f047389 */ /* 0x0000640000000011 */
[----:B01----:R-:W-:Y:S05]  /*0500*/  ENDCOLLECTIVE ;  /* 0x000000000000791b */ /* 0x003fea0003800000 */
.L_x_187:
[----:B------:R-:W-:Y:S02]  /*0510*/  IMAD.MOV.U32 R14, RZ, RZ, 0x8 ;  /* 0x00000008ff0e7424 */ /* 0x000fe400078e00ff */
[----:B------:R-:W-:-:S06]  /*0520*/  IMAD.MOV.U32 R8, RZ, RZ, R4 ;  /* 0x000000ffff087224 */ /* 0x000fcc00078e0004 */
[----:B------:R-:W-:-:S10]  /*0530*/  DADD R8, R6, R8 ;  /* 0x0000000006087229 */ /* 0x000fd40000000008 */
[----:B------:R-:W-:-:S07]  /*0540*/  MOV R15, R9 ;  /* 0x00000009000f7202 */ /* 0x000fce0000000f00 */
[----:B------:R-:W-:Y:S05]  /*0550*/  WARPSYNC.COLLECTIVE R2, `(.L_x_188) ;  /* 0x0000000002087348 */ /* 0x000fea0003c00000 */
[----:B------:R0:W1:Y:S02]  /*0560*/  SHFL.DOWN P0, R4, R15, R14, R17 ;  /* 0x0800000e0f047389 */ /* 0x0000640000000011 */
[----:B01----:R-:W-:Y:S05]  /*0570*/  ENDCOLLECTIVE ;  /* 0x000000000000791b */ /* 0x003fea0003800000 */
.L_x_188:
[----:B------:R-:W-:Y:S01]  /*0580*/  IMAD.MOV.U32 R15, RZ, RZ, R8 ;  /* 0x000000ffff0f7224 */ /* 0x000fe200078e0008 */
[----:B------:R-:W-:-:S07]  /*0590*/  MOV R11, R4 ;  /* 0x00000004000b7202 */ /* 0x000fce0000000f00 */
[----:B------:R-:W-:Y:S05]  /*05a0*/  WARPSYNC.COLLECTIVE R2, `(.L_x_189) ;  /* 0x0000000002087348 */ /* 0x000fea0003c00000 */
[----:B------:R0:W1:Y:S02]  /*05b0*/  SHFL.DOWN P0, R4, R15, R14, R17 ;  /* 0x0800000e0f047389 */ /* 0x0000640000000011 */
[----:B01----:R-:W-:Y:S05]  /*05c0*/  ENDCOLLECTIVE ;  /* 0x000000000000791b */ /* 0x003fea0003800000 */
.L_x_189:
[----:B------:R-:W-:Y:S02]  /*05d0*/  MOV R14, 0x4 ;  /* 0x00000004000e7802 */ /* 0x000fe40000000f00 */
[----:B------:R-:W-:-:S06]  /*05e0*/  MOV R10, R4 ;  /* 0x00000004000a7202 */ /* 0x000fcc0000000f00 */
[----:B------:R-:W-:-:S10]  /*05f0*/  DADD R10, R8, R10 ;  /* 0x00000000080a7229 */ /* 0x000fd4000000000a */
[----:B------:R-:W-:-:S07]  /*0600*/  IMAD.MOV.U32 R15, RZ, RZ, R11 ;  /* 0x000000ffff0f7224 */ /* 0x000fce00078e000b */
[----:B------:R-:W-:Y:S05]  /*0610*/  WARPSYNC.COLLECTIVE R2, `(.L_x_190) ;  /* 0x0000000002087348 */ /* 0x000fea0003c00000 */
[----:B------:R0:W1:Y:S02]  /*0620*/  SHFL.DOWN P0, R4, R15, R14, R17 ;  /* 0x0800000e0f047389 */ /* 0x0000640000000011 */
[----:B01----:R-:W-:Y:S05]  /*0630*/  ENDCOLLECTIVE ;  /* 0x000000000000791b */ /* 0x003fea0003800000 */
.L_x_190:
[----:B------:R-:W-:Y:S01]  /*0640*/  MOV R15, R10 ;  /* 0x0000000a000f7202 */ /* 0x000fe20000000f00 */
[----:B------:R-:W-:-:S07]  /*0650*/  IMAD.MOV.U32 R13, RZ, RZ, R4 ;  /* 0x000000ffff0d7224 */ /* 0x000fce00078e0004 */
[----:B------:R-:W-:Y:S05]  /*0660*/  WARPSYNC.COLLECTIVE R2, `(.L_x_191) ;  /* 0x0000000002087348 */ /* 0x000fea0003c00000 */
[----:B------:R0:W1:Y:S02]  /*0670*/  SHFL.DOWN P0, R4, R15, R14, R17 ;  /* 0x0800000e0f047389 */ /* 0x0000640000000011 */
[----:B01----:R-:W-:Y:S05]  /*0680*/  ENDCOLLECTIVE ;  /* 0x000000000000791b */ /* 0x003fea0003800000 */
.L_x_191:
[----:B------:R-:W-:Y:S02]  /*0690*/  IMAD.MOV.U32 R14, RZ, RZ, 0x2 ;  /* 0x00000002ff0e7424 */ /* 0x000fe400078e00ff */
[----:B------:R-:W-:-:S06]  /*06a0*/  IMAD.MOV.U32 R12, RZ, RZ, R4 ;  /* 0x000000ffff0c7224 */ /* 0x000fcc00078e0004 */
[----:B------:R-:W-:-:S10]  /*06b0*/  DADD R12, R10, R12 ;  /* 0x000000000a0c7229 */ /* 0x000fd4000000000c */
[----:B------:R-:W-:-:S07]  /*06c0*/  MOV R15, R13 ;  /* 0x0000000d000f7202 */ /* 0x000fce0000000f00 */
[----:B------:R-:W-:Y:S05]  /*06d0*/  WARPSYNC.COLLECTIVE R2, `(.L_x_192) ;  /* 0x0000000002087348 */ /* 0x000fea0003c00000 */
[----:B------:R0:W1:Y:S02]  /*06e0*/  SHFL.DOWN P0, R4, R15, R14, R17 ;  /* 0x0800000e0f047389 */ /* 0x0000640000000011 */
[----:B01----:R-:W-:Y:S05]  /*06f0*/  ENDCOLLECTIVE ;  /* 0x000000000000791b */ /* 0x003fea0003800000 */
.L_x_192:
[----:B------:R-:W-:Y:S01]  /*0700*/  IMAD.MOV.U32 R15, RZ, RZ, R12 ;  /* 0x000000ffff0f7224 */ /* 0x000fe200078e000c */
[----:B------:R-:W-:-:S07]  /*0710*/  MOV R7, R4 ;  /* 0x0000000400077202 */ /* 0x000fce0000000f00 */
[----:B------:R-:W-:Y:S05]  /*0720*/  WARPSYNC.COLLECTIVE R2, `(.L_x_193) ;  /* 0x0000000002087348 */ /* 0x000fea0003c00000 */
[----:B------:R0:W1:Y:S02]  /*0730*/  SHFL.DOWN P0, R4, R15, R14, R17 ;  /* 0x0800000e0f047389 */ /* 0x0000640000000011 */
[----:B01----:R-:W-:Y:S05]  /*0740*/  ENDCOLLECTIVE ;  /* 0x000000000000791b */ /* 0x003fea0003800000 */
.L_x_193:
[----:B------:R-:W-:Y:S02]  /*0750*/  MOV R14, 0x1 ;  /* 0x00000001000e7802 */ /* 0x000fe40000000f00 */
[----:B------:R-:W-:-:S06]  /*0760*/  MOV R6, R4 ;  /* 0x0000000400067202 */ /* 0x000fcc0000000f00 */
[----:B------:R-:W-:-:S10]  /*0770*/  DADD R6, R12, R6 ;  /* 0x000000000c067229 */ /* 0x000fd40000000006 */
[----:B------:R-:W-:-:S07]  /*0780*/  IMAD.MOV.U32 R15, RZ, RZ, R7 ;  /* 0x000000ffff0f7224 */ /* 0x000fce00078e0007 */
[----:B------:R-:W-:Y:S05]  /*0790*/  WARPSYNC.COLLECTIVE R2, `(.L_x_194) ;  /* 0x0000000002087348 */ /* 0x000fea0003c00000 */
[----:B------:R0:W1:Y:S02]  /*07a0*/  SHFL.DOWN P0, R4, R15, R14, R17 ;  /* 0x0800000e0f047389 */ /* 0x0000640000000011 */
[----:B01----:R-:W-:Y:S05]  /*07b0*/  ENDCOLLECTIVE ;  /* 0x000000000000791b */ /* 0x003fea0003800000 */
.L_x_194:
[----:B------:R-:W-:Y:S01]  /*07c0*/  MOV R15, R6 ;  /* 0x00000006000f7202 */ /* 0x000fe20000000f00 */
[----:B------:R-:W-:-:S07]  /*07d0*/  IMAD.MOV.U32 R9, RZ, RZ, R4 ;  /* 0x000000ffff097224 */ /* 0x000fce00078e0004 */
[----:B------:R-:W-:Y:S05]  /*07e0*/  WARPSYNC.COLLECTIVE R2, `(.L_x_195) ;  /* 0x0000000002087348 */ /* 0x000fea0003c00000 */
[----:B------:R0:W1:Y:S02]  /*07f0*/  SHFL.DOWN P0, R4, R15, R14, R17 ;  /* 0x0800000e0f047389 */ /* 0x0000640000000011 */
[----:B01----:R-:W-:Y:S05]  /*0800*/  ENDCOLLECTIVE ;  /* 0x000000000000791b */ /* 0x003fea0003800000 */
.L_x_195:
[----:B------:R-:W-:Y:S01]  /*0810*/  IMAD.MOV.U32 R8, RZ, RZ, R4 ;  /* 0x000000ffff087224 */ /* 0x000fe200078e0004 */
[----:B------:R-:W-:Y:S06]  /*0820*/  BRA `(.L_x_196) ;  /* 0xfffffff800e87947 */ /* 0x000fec000383ffff */
.L_x_197:
        /* <DEDUP_REMOVED lines=13> */
.L_x_1680:


//--------------------- .text._Z7reduce6IdLj2ELb1EEvPT_S1_j --------------------------
	.section	.text._Z7reduce6IdLj2ELb1EEvPT_S1_j,"ax",@progbits
	.align	128
        .global         _Z7reduce6IdLj2ELb1EEvPT_S1_j
        .type           _Z7reduce6IdLj2ELb1EEvPT_S1_j,@function
        .size           _Z7reduce6IdLj2ELb1EEvPT_S1_j,(.L_x_1681 - _Z7reduce6IdLj2ELb1EEvPT_S1_j)
        .other          _Z7reduce6IdLj2ELb1EEvPT_S1_j,@"STO_CUDA_ENTRY STV_DEFAULT"
_Z7reduce6IdLj2ELb1EEvPT_S1_j:
.text._Z7reduce6IdLj2ELb1EEvPT_S1_j:
        /* <DEDUP_REMOVED lines=13> */
.L_x_200:
[C---:B-1----:R-:W-:Y:S01]  /*00d0*/  IMAD.WIDE.U32 R6, R2.reuse, 0x8, R10 ;  /* 0x0000000802067825 */ /* 0x042fe200078e000a */
[----:B------:R-:W-:-:S05]  /*00e0*/  IADD3 R9, PT, PT, R2, 0x2, RZ ;  /* 0x0000000202097810 */ /* 0x000fca0007ffe0ff */
[----:B------:R-:W2:Y:S01]  /*00f0*/  LDG.E.64 R6, desc[UR6][R6.64] ;  /* 0x0000000606067981 */ /* 0x000ea2000c1e1b00 */
[----:B------:R-:W-:-:S06]  /*0100*/  IMAD.WIDE.U32 R8, R9, 0x8, R10 ;  /* 0x0000000809087825 */ /* 0x000fcc00078e000a */
[----:B------:R-:W3:Y:S01]  /*0110*/  LDG.E.64 R8, desc[UR6][R8.64] ;  /* 0x0000000608087981 */ /* 0x000ee2000c1e1b00 */
[----:B0-----:R-:W-:-:S05]  /*0120*/  IMAD R2, R13, 0x4, R2 ;  /* 0x000000040d027824 */ /* 0x001fca00078e0202 */
[----:B------:R-:W-:Y:S01]  /*0130*/  ISETP.GE.U32.AND P0, PT, R2, UR4, PT ;  /* 0x0000000402007c0c */ /* 0x000fe2000bf06070 */
[----:B--2---:R-:W-:-:S08]  /*0140*/  DADD R4, R6, R4 ;  /* 0x0000000006047229 */ /* 0x004fd00000000004 */
[----:B---3--:R-:W-:-:S04]  /*0150*/  DADD R4, R4, R8 ;  /* 0x0000000004047229 */ /* 0x008fc80000000008 */
[----:B------:R-:W-:Y:S07]  /*0160*/  @!P0 BRA `(.L_x_200) ;  /* 0xfffffffc00d88947 */ /* 0x000fee000383ffff */
.L_x_199:
[----:B------:R-:W-:Y:S05]  /*0170*/  BSYNC.RECONVERGENT B0 ;  /* 0x0000000000007941 */ /* 0x000fea0003800200 */
.L_x_198:
        /* <DEDUP_REMOVED lines=39> */
.L_x_214:
[----:B012---:R-:W-:-:S11]  /*03f0*/  DADD R4, R4, R6 ;  /* 0x0000000004047229 */ /* 0x007fd60000000006 */
.L_x_202:
[----:B------:R-:W-:Y:S05]  /*0400*/  BSYNC B0 ;  /* 0x0000000000007941 */ /* 0x000fea0003800000 */
.L_x_201:
[----:B------:R-:W-:-:S13]  /*0410*/  LOP3.LUT P0, RZ, R2, R3, RZ, 0xfc, !PT ;  /* 0x0000000302ff7212 */ /* 0x000fda000780fcff */
[----:B------:R-:W-:Y:S05]  /*0420*/  @P0 EXIT ;  /* 0x000000000000094d */ /* 0x000fea0003800000 */
[----:B------:R-:W0:Y:S02]  /*0430*/  LDC.64 R2, c[0x0][0x388] ;  /* 0x0000e200ff027b82 */ /* 0x000e240000000a00 */
[----:B0-----:R-:W-:-:S05]  /*0440*/  IMAD.WIDE.U32 R2, R0, 0x8, R2 ;  /* 0x0000000800027825 */ /* 0x001fca00078e0002 */
[----:B------:R-:W-:Y:S01]  /*0450*/  STG.E.64 desc[UR6][R2.64], R4 ;  /* 0x0000000402007986 */ /* 0x000fe2000c101b06 */
[----:B------:R-:W-:Y:S05]  /*0460*/  EXIT ;  /* 0x000000000000794d */ /* 0x000fea0003800000 */
.L_x_203:
[----:B------:R-:W-:Y:S01]  /*0470*/  IMAD.MOV.U32 R15, RZ, RZ, R5 ;  /* 0x000000ffff0f7224 */ /* 0x000fe200078e0005 */
[----:B------:R-:W-:Y:S01]  /*0480*/  MOV R14, 0x10 ;  /* 0x00000010000e7802 */ /* 0x000fe20000000f00 */
[----:B------:R-:W-:Y:S01]  /*0490*/  IMAD.MOV.U32 R17, RZ, RZ, 0x1f ;  /* 0x0000001fff117424 */ /* 0x000fe200078e00ff */
[----:B------:R-:W-:-:S07]  /*04a0*/  MOV R12, 0xffffffff ;  /* 0xffffffff000c7802 */ /* 0x000fce0000000f00 */
[----:B------:R-:W-:Y:S05]  /*04b0*/  WARPSYNC.COLLECTIVE R12, `(.L_x_204) ;  /* 0x000000000c087348 */ /* 0x000fea0003c00000 */
[----:B------:R0:W1:Y:S02]  /*04c0*/  SHFL.DOWN P0, R13, R15, R14, R17 ;  /* 0x0800000e0f0d7389 */ /* 0x0000640000000011 */
[----:B01----:R-:W-:Y:S05]  /*04d0*/  ENDCOLLECTIVE ;  /* 0x000000000000791b */ /* 0x003fea0003800000 */
.L_x_204:
[----:B------:R-:W-:Y:S01]  /*04e0*/  MOV R15, R4 ;  /* 0x00000004000f7202 */ /* 0x000fe20000000f00 */
[----:B------:R-:W-:-:S07]  /*04f0*/  IMAD.MOV.U32 R7, RZ, RZ, R13 ;  /* 0x000000ffff077224 */ /* 0x000fce00078e000d */
[----:B------:R-:W-:Y:S05]  /*0500*/  WARPSYNC.COLLECTIVE R12, `(.L_x_205) ;  /* 0x000000000c087348 */ /* 0x000fea0003c00000 */
[----:B------:R0:W1:Y:S02]  /*0510*/  SHFL.DOWN P0, R13, R15, R14, R17 ;  /* 0x0800000e0f0d7389 */ /* 0x0000640000000011 */
[----:B01----:R-:W-:Y:S05]  /*0520*/  ENDCOLLECTIVE ;  /* 0x000000000000791b */ /* 0x003fea0003800000 */
.L_x_205:
[----:B------:R-:W-:Y:S02]  /*0530*/  IMAD.MOV.U32 R14, RZ, RZ, 0x8 ;  /* 0x00000008ff0e7424 */ /* 0x000fe400078e00ff */
[----:B------:R-:W-:-:S06]  /*0540*/  IMAD.MOV.U32 R6, RZ, RZ, R13 ;  /* 0x000000ffff067224 */ /* 0x000fcc00078e000d */
[----:B------:R-:W-:-:S10]  /*0550*/  DADD R6, R4, R6 ;  /* 0x0000000004067229 */ /* 0x000fd40000000006 */
[----:B------:R-:W-:-:S07]  /*0560*/  MOV R15, R7 ;  /* 0x00000007000f7202 */ /* 0x000fce0000000f00 */
[----:B------:R-:W-:Y:S05]  /*0570*/  WARPSYNC.COLLECTIVE R12, `(.L_x_206) ;  /* 0x000000000c087348 */ /* 0x000fea0003c00000 */
[----:B------:R0:W1:Y:S02]  /*0580*/  SHFL.DOWN P0, R13, R15, R14, R17 ;  /* 0x0800000e0f0d7389 */ /* 0x0000640000000011 */
[----:B01----:R-:W-:Y:S05]  /*0590*/  ENDCOLLECTIVE ;  /* 0x000000000000791b */ /* 0x003fea0003800000 */
.L_x_206:
[----:B------:R-:W-:Y:S01]  /*05a0*/  IMAD.MOV.U32 R15, RZ, RZ, R6 ;  /* 0x000000ffff0f7224 */ /* 0x000fe200078e0006 */
[----:B------:R-:W-:-:S07]  /*05b0*/  MOV R9, R13 ;  /* 0x0000000d00097202 */ /* 0x000fce0000000f00 */
[----:B------:R-:W-:Y:S05]  /*05c0*/  WARPSYNC.COLLECTIVE R12, `(.L_x_207) ;  /* 0x000000000c087348 */ /* 0x000fea0003c00000 */
[----:B------:R0:W1:Y:S02]  /*05d0*/  SHFL.DOWN P0, R13, R15, R14, R17 ;  /* 0x0800000e0f0d7389 */ /* 0x0000640000000011 */
[----:B01----:R-:W-:Y:S05]  /*05e0*/  ENDCOLLECTIVE ;  /* 0x000000000000791b */ /* 0x003fea0003800000 */
.L_x_207:
[----:B------:R-:W-:Y:S02]  /*05f0*/  MOV R14, 0x4 ;  /* 0x00000004000e7802 */ /* 0x000fe40000000f00 */
[----:B------:R-:W-:-:S06]  /*0600*/  MOV R8, R13 ;  /* 0x0000000d00087202 */ /* 0x000fcc0000000f00 */
[----:B------:R-:W-:-:S10]  /*0610*/  DADD R8, R6, R8 ;  /* 0x0000000006087229 */ /* 0x000fd40000000008 */
[----:B------:R-:W-:-:S07]  /*0620*/  IMAD.MOV.U32 R15, RZ, RZ, R9 ;  /* 0x000000ffff0f7224 */ /* 0x000fce00078e0009 */
[----:B------:R-:W-:Y:S05]  /*0630*/  WARPSYNC.COLLECTIVE R12, `(.L_x_208) ;  /* 0x000000000c087348 */ /* 0x000fea0003c00000 */
[----:B------:R0:W1:Y:S02]  /*0640*/  SHFL.DOWN P0, R13, R15, R14, R17 ;  /* 0x0800000e0f0d7389 */ /* 0x0000640000000011 */
[----:B01----:R-:W-:Y:S05]  /*0650*/  ENDCOLLECTIVE ;  /* 0x000000000000791b */ /* 0x003fea0003800000 */
.L_x_208:
[----:B------:R-:W-:Y:S01]  /*0660*/  MOV R15, R8 ;  /* 0x00000008000f7202 */ /* 0x000fe20000000f00 */
[----:B------:R-:W-:-:S07]  /*0670*/  IMAD.MOV.U32 R11, RZ, RZ, R13 ;  /* 0x000000ffff0b7224 */ /* 0x000fce00078e000d */
[----:B------:R-:W-:Y:S05]  /*0680*/  WARPSYNC.COLLECTIVE R12, `(.L_x_209) ;  /* 0x000000000c087348 */ /* 0x000fea0003c00000 */
[----:B------:R0:W1:Y:S02]  /*0690*/  SHFL.DOWN P0, R13, R15, R14, R17 ;  /* 0x0800000e0f0d7389 */ /* 0x0000640000000011 */
[----:B01----:R-:W-:Y:S05]  /*06a0*/  ENDCOLLECTIVE ;  /* 0x000000000000791b */ /* 0x003fea0003800000 */
.L_x_209:
[----:B------:R-:W-:Y:S02]  /*06b0*/  IMAD.MOV.U32 R14, RZ, RZ, 0x2 ;  /* 0x00000002ff0e7424 */ /* 0x000fe400078e00ff */
[----:B------:R-:W-:-:S06]  /*06c0*/  IMAD.MOV.U32 R10, RZ, RZ, R13 ;  /* 0x000000ffff0a7224 */ /* 0x000fcc00078e000d */
[----:B------:R-:W-:-:S10]  /*06d0*/  DADD R10, R8, R10 ;  /* 0x00000000080a7229 */ /* 0x000fd4000000000a */
[----:B------:R-:W-:-:S07]  /*06e0*/  MOV R15, R11 ;  /* 0x0000000b000f7202 */ /* 0x000fce0000000f00 */
[----:B------:R-:W-:Y:S05]  /*06f0*/  WARPSYNC.COLLECTIVE R12, `(.L_x_210) ;  /* 0x000000000c087348 */ /* 0x000fea0003c00000 */
[----:B------:R0:W1:Y:S02]  /*0700*/  SHFL.DOWN P0, R13, R15, R14, R17 ;  /* 0x0800000e0f0d7389 */ /* 0x0000640000000011 */
[----:B01----:R-:W-:Y:S05]  /*0710*/  ENDCOLLECTIVE ;  /* 0x000000000000791b */ /* 0x003fea0003800000 */
.L_x_210:
[----:B------:R-:W-:Y:S01]  /*0720*/  IMAD.MOV.U32 R15, RZ, RZ, R10 ;  /* 0x000000ffff0f7224 */ /* 0x000fe200078e000a */
[----:B------:R-:W-:-:S07]  /*0730*/  MOV R5, R13 ;  /* 0x0000000d00057202 */ /* 0x000fce0000000f00 */
[----:B------:R-:W-:Y:S05]  /*0740*/  WARPSYNC.COLLECTIVE R12, `(.L_x_211) ;  /* 0x000000000c087348 */ /* 0x000fea0003c00000 */
[----:B------:R0:W1:Y:S02]  /*0750*/  SHFL.DOWN P0, R13, R15, R14, R17 ;  /* 0x0800000e0f0d7389 */ /* 0x0000640000000011 */
[----:B01----:R-:W-:Y:S05]  /*0760*/  ENDCOLLECTIVE ;  /* 0x000000000000791b */ /* 0x003fea0003800000 */
.L_x_211:
[----:B------:R-:W-:Y:S02]  /*0770*/  MOV R14, 0x1 ;  /* 0x00000001000e7802 */ /* 0x000fe40000000f00 */
[----:B------:R-:W-:-:S06]  /*0780*/  MOV R4, R13 ;  /* 0x0000000d00047202 */ /* 0x000fcc0000000f00 */
[----:B------:R-:W-:-:S10]  /*0790*/  DADD R4, R10, R4 ;  /* 0x000000000a047229 */ /* 0x000fd40000000004 */
[----:B------:R-:W-:-:S07]  /*07a0*/  IMAD.MOV.U32 R15, RZ, RZ, R5 ;  /* 0x000000ffff0f7224 */ /* 0x000fce00078e0005 */
[----:B------:R-:W-:Y:S05]  /*07b0*/  WARPSYNC.COLLECTIVE R12, `(.L_x_212) ;  /* 0x000000000c087348 */ /* 0x000fea0003c00000 */
[----:B------:R0:W1:Y:S02]  /*07c0*/  SHFL.DOWN P0, R13, R15, R14, R17 ;  /* 0x0800000e0f0d7389 */ /* 0x0000640000000011 */
[----:B01----:R-:W-:Y:S05]  /*07d0*/  ENDCOLLECTIVE ;  /* 0x000000000000791b */ /* 0x003fea0003800000 */
.L_x_212:
[----:B------:R-:W-:Y:S01]  /*07e0*/  MOV R15, R4 ;  /* 0x00000004000f7202 */ /* 0x000fe20000000f00 */
[----:B------:R-:W-:-:S07]  /*07f0*/  IMAD.MOV.U32 R7, RZ, RZ, R13 ;  /* 0x000000ffff077224 */ /* 0x000fce00078e000d */
[----:B------:R-:W-:Y:S05]  /*0800*/  WARPSYNC.COLLECTIVE R12, `(.L_x_213) ;  /* 0x000000000c087348 */ /* 0x000fea0003c00000 */
[----:B------:R0:W1:Y:S02]  /*0810*/  SHFL.DOWN P0, R13, R15, R14, R17 ;  /* 0x0800000e0f0d7389 */ /* 0x0000640000000011 */
[----:B01----:R-:W-:Y:S05]  /*0820*/  ENDCOLLECTIVE ;  /* 0x000000000000791b */ /* 0x003fea0003800000 */
.L_x_213:
[----:B------:R-:W-:Y:S01]  /*0830*/  IMAD.MOV.U32 R6, RZ, RZ, R13 ;  /* 0x000000ffff067224 */ /* 0x000fe200078e000d */
[----:B------:R-:W-:Y:S06]  /*0840*/  BRA `(.L_x_214) ;  /* 0xfffffff800e87947 */ /* 0x000fec000383ffff */
.L_x_215:
        /* <DEDUP_REMOVED lines=11> */
.L_x_1681:


//--------------------- .text._Z7reduce6IdLj4ELb1EEvPT_S1_j --------------------------
	.section	.text._Z7reduce6IdLj4ELb1EEvPT_S1_j,"ax",@progbits
	.align	128
        .global         _Z7reduce6IdLj4ELb1EEvPT_S1_j
        .type           _Z7reduce6IdLj4ELb1EEvPT_S1_j,@function
        .size           _Z7reduce6IdLj4ELb1EEvPT_S1_j,(.L_x_1682 - _Z7reduce6IdLj4ELb1EEvPT_S1_j)
        .other          _Z7reduce6IdLj4ELb1EEvPT_S1_j,@"STO_CUDA_ENTRY STV_DEFAULT"
_Z7reduce6IdLj4ELb1EEvPT_S1_j:
.text._Z7reduce6IdLj4ELb1EEvPT_S1_j:
        /* <DEDUP_REMOVED lines=13> */
.L_x_218:
        /* <DEDUP_REMOVED lines=10> */
.L_x_217:
[----:B------:R-:W-:Y:S05]  /*0170*/  BSYNC.RECONVERGENT B0 ;  /* 0x0000000000007941 */ /* 0x000fea0003800200 */
.L_x_216:
        /* <DEDUP_REMOVED lines=39> */
.L_x_232:
[----:B012---:R-:W-:-:S11]  /*03f0*/  DADD R4, R4, R6 ;  /* 0x0000000004047229 */ /* 0x007fd60000000006 */
.L_x_220:
[----:B------:R-:W-:Y:S05]  /*0400*/  BSYNC B0 ;  /* 0x0000000000007941 */ /* 0x000fea0003800000 */
.L_x_219:
[----:B------:R-:W-:-:S13]  /*0410*/  LOP3.LUT P0, RZ, R2, R3, RZ, 0xfc, !PT ;  /* 0x0000000302ff7212 */ /* 0x000fda000780fcff */
[----:B------:R-:W-:Y:S05]  /*0420*/  @P0 EXIT ;  /* 0x000000000000094d */ /* 0x000fea0003800000 */
[----:B------:R-:W0:Y:S02]  /*0430*/  LDC.64 R2, c[0x0][0x388] ;  /* 0x0000e200ff027b82 */ /* 0x000e240000000a00 */
[----:B0-----:R-:W-:-:S05]  /*0440*/  IMAD.WIDE.U32 R2, R0, 0x8, R2 ;  /* 0x0000000800027825 */ /* 0x001fca00078e0002 */
[----:B------:R-:W-:Y:S01]  /*0450*/  STG.E.64 desc[UR6][R2.64], R4 ;  /* 0x0000000402007986 */ /* 0x000fe2000c101b06 */
[----:B------:R-:W-:Y:S05]  /*0460*/  EXIT ;  /* 0x000000000000794d */ /* 0x000fea0003800000 */
.L_x_221:
[----:B------:R-:W-:Y:S01]  /*0470*/  IMAD.MOV.U32 R15, RZ, RZ, R5 ;  /* 0x000000ffff0f7224 */ /* 0x000fe200078e0005 */
[----:B------:R-:W-:Y:S01]  /*0480*/  MOV R14, 0x10 ;  /* 0x00000010000e7802 */ /* 0x000fe20000000f00 */
[----:B------:R-:W-:Y:S01]  /*0490*/  IMAD.MOV.U32 R17, RZ, RZ, 0x1f ;  /* 0x0000001fff117424 */ /* 0x000fe200078e00ff */
[----:B------:R-:W-:-:S07]  /*04a0*/  MOV R12, 0xffffffff ;  /* 0xffffffff000c7802 */ /* 0x000fce0000000f00 */
[----:B------:R-:W-:Y:S05]  /*04b0*/  WARPSYNC.COLLECTIVE R12, `(.L_x_222) ;  /* 0x000000000c087348 */ /* 0x000fea0003c00000 */
[----:B------:R0:W1:Y:S02]  /*04c0*/  SHFL.DOWN P0, R13, R15, R14, R17 ;  /* 0x0800000e0f0d7389 */ /* 0x0000640000000011 */
[----:B01----:R-:W-:Y:S05]  /*04d0*/  ENDCOLLECTIVE ;  /* 0x000000000000791b */ /* 0x003fea0003800000 */
.L_x_222:
[----:B------:R-:W-:Y:S01]  /*04e0*/  MOV R15, R4 ;  /* 0x00000004000f7202 */ /* 0x000fe20000000f00 */
[----:B------:R-:W-:-:S07]  /*04f0*/  IMAD.MOV.U32 R7, RZ, RZ, R13 ;  /* 0x000000ffff077224 */ /* 0x000fce00078e000d */
[----:B------:R-:W-:Y:S05]  /*0500*/  WARPSYNC.COLLECTIVE R12, `(.L_x_223) ;  /* 0x000000000c087348 */ /* 0x000fea0003c00000 */
[----:B------:R0:W1:Y:S02]  /*0510*/  SHFL.DOWN P0, R13, R15, R14, R17 ;  /* 0x0800000e0f0d7389 */ /* 0x0000640000000011 */
[----:B01----:R-:W-:Y:S05]  /*0520*/  ENDCOLLECTIVE ;  /* 0x000000000000791b */ /* 0x003fea0003800000 */
.L_x_223:
[----:B------:R-:W-:Y:S02]  /*0530*/  IMAD.MOV.U32 R14, RZ, RZ, 0x8 ;  /* 0x00000008ff0e7424 */ /* 0x000fe400078e00ff */
[----:B------:R-:W-:-:S06]  /*0540*/  IMAD.MOV.U32 R6, RZ, RZ, R13 ;  /* 0x000000ffff067224 */ /* 0x000fcc00078e000d */
[----:B------:R-:W-:-:S10]  /*0550*/  DADD R6, R4, R6 ;  /* 0x0000000004067229 */ /* 0x000fd40000000006 */
[----:B------:R-:W-:-:S07]  /*0560*/  MOV R15, R7 ;  /* 0x00000007000f7202 */ /* 0x000fce0000000f00 */
[----:B------:R-:W-:Y:S05]  /*0570*/  WARPSYNC.COLLECTIVE R12, `(.L_x_224) ;  /* 0x000000000c087348 */ /* 0x000fea0003c00000 */
[----:B------:R0:W1:Y:S02]  /*0580*/  SHFL.DOWN P0, R13, R15, R14, R17 ;  /* 0x0800000e0f0d7389 */ /* 0x0000640000000011 */
[----:B01----:R-:W-:Y:S05]  /*0590*/  ENDCOLLECTIVE ;  /* 0x000000000000791b */ /* 0x003fea0003800000 */
.L_x_224:
[----:B------:R-:W-:Y:S01]  /*05a0*/  IMAD.MOV.U32 R15, RZ, RZ, R6 ;  /* 0x000000ffff0f7224 */ /* 0x000fe200078e0006 */
[----:B------:R-:W-:-:S07]  /*05b0*/  MOV R9, R13 ;  /* 0x0000000d00097202 */ /* 0x000fce0000000f00 */
[----:B------:R-:W-:Y:S05]  /*05c0*/  WARPSYNC.COLLECTIVE R12, `(.L_x_225) ;  /* 0x000000000c087348 */ /* 0x000fea0003c00000 */
[----:B------:R0:W1:Y:S02]  /*05d0*/  SHFL.DOWN P0, R13, R15, R14, R17 ;  /* 0x0800000e0f0d7389 */ /* 0x0000640000000011 */
[----:B01----:R-:W-:Y:S05]  /*05e0*/  ENDCOLLECTIVE ;  /* 0x000000000000791b */ /* 0x003fea0003800000 */
.L_x_225:
[----:B------:R-:W-:Y:S02]  /*05f0*/  MOV R14, 0x4 ;  /* 0x00000004000e7802 */ /* 0x000fe40000000f00 */
[----:B------:R-:W-:-:S06]  /*0600*/  MOV R8, R13 ;  /* 0x0000000d00087202 */ /* 0x000fcc0000000f00 */
[----:B------:R-:W-:-:S10]  /*0610*/  DADD R8, R6, R8 ;  /* 0x0000000006087229 */ /* 0x000fd40000000008 */
[----:B------:R-:W-:-:S07]  /*0620*/  IMAD.MOV.U32 R15, RZ, RZ, R9 ;  /* 0x000000ffff0f7224 */ /* 0x000fce00078e0009 */
[----:B------:R-:W-:Y:S05]  /*0630*/  WARPSYNC.COLLECTIVE R12, `(.L_x_226) ;  /* 0x000000000c087348 */ /* 0x000fea0003c00000 */
[----:B------:R0:W1:Y:S02]  /*0640*/  SHFL.DOWN P0, R13, R15, R14, R17 ;  /* 0x0800000e0f0d7389 */ /* 0x0000640000000011 */
[----:B01----:R-:W-:Y:S05]  /*0650*/  ENDCOLLECTIVE ;  /* 0x000000000000791b */ /* 0x003fea0003800000 */
.L_x_226:
[----:B------:R-:W-:Y:S01]  /*0660*/  MOV R15, R8 ;  /* 0x00000008000f7202 */ /* 0x000fe20000000f00 */
[----:B------:R-:W-:-:S07]  /*0670*/  IMAD.MOV.U32 R11, RZ, RZ, R13 ;  /* 0x000000ffff0b7224 */ /* 0x000fce00078e000d */
[----:B------:R-:W-:Y:S05]  /*0680*/  WARPSYNC.COLLECTIVE R12, `(.L_x_227) ;  /* 0x000000000c087348 */ /* 0x000fea0003c00000 */
[----:B------:R0:W1:Y:S02]  /*0690*/  SHFL.DOWN P0, R13, R15, R14, R17 ;  /* 0x0800000e0f0d7389 */ /* 0x0000640000000011 */
[----:B01----:R-:W-:Y:S05]  /*06a0*/  ENDCOLLECTIVE ;  /* 0x000000000000791b */ /* 0x003fea0003800000 */
.L_x_227:
[----:B------:R-:W-:Y:S02]  /*06b0*/  IMAD.MOV.U32 R14, RZ, RZ, 0x2 ;  /* 0x00000002ff0e7424 */ /* 0x000fe400078e00ff */
[----:B------:R-:W-:-:S06]  /*06c0*/  IMAD.MOV.U32 R10, RZ, RZ, R13 ;  /* 0x000000ffff0a7224 */ /* 0x000fcc00078e000d */
[----:B------:R-:W-:-:S10]  /*06d0*/  DADD R10, R8, R10 ;  /* 0x00000000080a7229 */ /* 0x000fd4000000000a */
[----:B------:R-:W-:-:S07]  /*06e0*/  MOV R15, R11 ;  /* 0x0000000b000f7202 */ /* 0x000fce0000000f00 */
[----:B------:R-:W-:Y:S05]  /*06f0*/  WARPSYNC.COLLECTIVE R12, `(.L_x_228) ;  /* 0x000000000c087348 */ /* 0x000fea0003c00000 */
[----:B------:R0:W1:Y:S02]  /*0700*/  SHFL.DOWN P0, R13, R15, R14, R17 ;  /* 0x0800000e0f0d7389 */ /* 0x0000640000000011 */
[----:B01----:R-:W-:Y:S05]  /*0710*/  ENDCOLLECTIVE ;  /* 0x000000000000791b */ /* 0x003fea0003800000 */
.L_x_228:
[----:B------:R-:W-:Y:S01]  /*0720*/  IMAD.MOV.U32 R15, RZ, RZ, R10 ;  /* 0x000000ffff0f7224 */ /* 0x000fe200078e000a */
[----:B------:R-:W-:-:S07]  /*0730*/  MOV R5, R13 ;  /* 0x0000000d00057202 */ /* 0x000fce0000000f00 */
[----:B------:R-:W-:Y:S05]  /*0740*/  WARPSYNC.COLLECTIVE R12, `(.L_x_229) ;  /* 0x000000000c087348 */ /* 0x000fea0003c00000 */
[----:B------:R0:W1:Y:S02]  /*0750*/  SHFL.DOWN P0, R13, R15, R14, R17 ;  /* 0x0800000e0f0d7389 */ /* 0x0000640000000011 */
[----:B01----:R-:W-:Y:S05]  /*0760*/  ENDCOLLECTIVE ;  /* 0x000000000000791b */ /* 0x003fea0003800000 */
.L_x_229:
[----:B------:R-:W-:Y:S02]  /*0770*/  MOV R14, 0x1 ;  /* 0x00000001000e7802 */ /* 0x000fe40000000f00 */
[----:B------:R-:W-:-:S06]  /*0780*/  MOV R4, R13 ;  /* 0x0000000d00047202 */ /* 0x000fcc0000000f00 */
[----:B------:R-:W-:-:S10]  /*0790*/  DADD R4, R10, R4 ;  /* 0x000000000a047229 */ /* 0x000fd40000000004 */
[----:B------:R-:W-:-:S07]  /*07a0*/  IMAD.MOV.U32 R15, RZ, RZ, R5 ;  /* 0x000000ffff0f7224 */ /* 0x000fce00078e0005 */
[----:B------:R-:W-:Y:S05]  /*07b0*/  WARPSYNC.COLLECTIVE R12, `(.L_x_230) ;  /* 0x000000000c087348 */ /* 0x000fea0003c00000 */
[----:B------:R0:W1:Y:S02]  /*07c0*/  SHFL.DOWN P0, R13, R15, R14, R17 ;  /* 0x0800000e0f0d7389 */ /* 0x0000640000000011 */
[----:B01----:R-:W-:Y:S05]  /*07d0*/  ENDCOLLECTIVE ;  /* 0x000000000000791b */ /* 0x003fea0003800000 */
.L_x_230:
[----:B------:R-:W-:Y:S01]  /*07e0*/  MOV R15, R4 ;  /* 0x00000004000f7202 */ /* 0x000fe20000000f00 */
[----:B------:R-:W-:-:S07]  /*07f0*/  IMAD.MOV.U32 R7, RZ, RZ, R13 ;  /* 0x000000ffff077224 */ /* 0x000fce00078e000d */
[----:B------:R-:W-:Y:S05]  /*0800*/  WARPSYNC.COLLECTIVE R12, `(.L_x_231) ;  /* 0x000000000c087348 */ /* 0x000fea0003c00000 */
[----:B------:R0:W1:Y:S02]  /*0810*/  SHFL.DOWN P0, R13, R15, R14, R17 ;  /* 0x0800000e0f0d7389 */ /* 0x0000640000000011 */
[----:B01----:R-:W-:Y:S05]  /*0820*/  ENDCOLLECTIVE ;  /* 0x000000000000791b */ /* 0x003fea0003800000 */
.L_x_231:
[----:B------:R-:W-:Y:S01]  /*0830*/  IMAD.MOV.U32 R6, RZ, RZ, R13 ;  /* 0x000000ffff067224 */ /* 0x000fe200078e000d */
[----:B------:R-:W-:Y:S06]  /*0840*/  BRA `(.L_x_232) ;  /* 0xfffffff800e87947 */ /* 0x000fec000383ffff */
.L_x_233:
        /* <DEDUP_REMOVED lines=11> */
.L_x_1682:


//--------------------- .text._Z7reduce6IdLj8ELb1EEvPT_S1_j --------------------------
	.section	.text._Z7reduce6IdLj8ELb1EEvPT_S1_j,"ax",@progbits
	.align	128
        .global         _Z7reduce6IdLj8ELb1EEvPT_S1_j
        .type           _Z7reduce6IdLj8ELb1EEvPT_S1_j,@function
        .size           _Z7reduce6IdLj8ELb1EEvPT_S1_j,(.L_x_1683 - _Z7reduce6IdLj8ELb1EEvPT_S1_j)
        .other          _Z7reduce6IdLj8ELb1EEvPT_S1_j,@"STO_CUDA_ENTRY STV_DEFAULT"
_Z7reduce6IdLj8ELb1EEvPT_S1_j:
.text._Z7reduce6IdLj8ELb1EEvPT_S1_j:
        /* <DEDUP_REMOVED lines=13> */
.L_x_236:
        /* <DEDUP_REMOVED lines=10> */
.L_x_235:
[----:B------:R-:W-:Y:S05]  /*0170*/  BSYNC.RECONVERGENT B0 ;  /* 0x0000000000007941 */ /* 0x000fea0003800200 */
.L_x_234:
        /* <DEDUP_REMOVED lines=39> */
.L_x_250:
[----:B012---:R-:W-:-:S11]  /*03f0*/  DADD R4, R4, R6 ;  /* 0x0000000004047229 */ /* 0x007fd60000000006 */
.L_x_238:
[----:B------:R-:W-:Y:S05]  /*0400*/  BSYNC B0 ;  /* 0x0000000000007941 */ /* 0x000fea0003800000 */
.L_x_237:
[----:B------:R-:W-:-:S13]  /*0410*/  LOP3.LUT P0, RZ, R2, R3, RZ, 0xfc, !PT ;  /* 0x0000000302ff7212 */ /* 0x000fda000780fcff */
[----:B------:R-:W-:Y:S05]  /*0420*/  @P0 EXIT ;  /* 0x000000000000094d */ /* 0x000fea0003800000 */
[----:B------:R-:W0:Y:S02]  /*0430*/  LDC.64 R2, c[0x0][0x388] ;  /* 0x0000e200ff027b82 */ /* 0x000e240000000a00 */
[----:B0-----:R-:W-:-:S05]  /*0440*/  IMAD.WIDE.U32 R2, R0, 0x8, R2 ;  /* 0x0000000800027825 */ /* 0x001fca00078e0002 */
[----:B------:R-:W-:Y:S01]  /*0450*/  STG.E.64 desc[UR6][R2.64], R4 ;  /* 0x0000000402007986 */ /* 0x000fe2000c101b06 */
[----:B------:R-:W-:Y:S05]  /*0460*/  EXIT ;  /* 0x000000000000794d */ /* 0x000fea0003800000 */
.L_x_239:
[----:B------:R-:W-:Y:S01]  /*0470*/  IMAD.MOV.U32 R15, RZ, RZ, R5 ;  /* 0x000000ffff0f7224 */ /* 0x000fe200078e0005 */
[----:B------:R-:W-:Y:S01]  /*0480*/  MOV R14, 0x10 ;  /* 0x00000010000e7802 */ /* 0x000fe20000000f00 */
[----:B------:R-:W-:Y:S01]  /*0490*/  IMAD.MOV.U32 R17, RZ, RZ, 0x1f ;  /* 0x0000001fff117424 */ /* 0x000fe200078e00ff */
[----:B------:R-:W-:-:S07]  /*04a0*/  MOV R12, 0xffffffff ;  /* 0xffffffff000c7802 */ /* 0x000fce0000000f00 */
[----:B------:R-:W-:Y:S05]  /*04b0*/  WARPSYNC.COLLECTIVE R12, `(.L_x_240) ;  /* 0x000000000c087348 */ /* 0x000fea0003c00000 */
[----:B------:R0:W1:Y:S02]  /*04c0*/  SHFL.DOWN P0, R13, R15, R14, R17 ;  /* 0x0800000e0f0d7389 */ /* 0x0000640000000011 */
[----:B01----:R-:W-:Y:S05]  /*04d0*/  ENDCOLLECTIVE ;  /* 0x000000000000791b */ /* 0x003fea0003800000 */
.L_x_240:
[----:B------:R-:W-:Y:S01]  /*04e0*/  MOV R15, R4 ;  /* 0x00000004000f7202 */ /* 0x000fe20000000f00 */
[----:B------:R-:W-:-:S07]  /*04f0*/  IMAD.MOV.U32 R7, RZ, RZ, R13 ;  /* 0x000000ffff077224 */ /* 0x000fce00078e000d */
[----:B------:R-:W-:Y:S05]  /*0500*/  WARPSYNC.COLLECTIVE R12, `(.L_x_241) ;  /* 0x000000000c087348 */ /* 0x000fea0003c00000 */
[----:B------:R0:W1:Y:S02]  /*0510*/  SHFL.DOWN P0, R13, R15, R14, R17 ;  /* 0x0800000e0f0d7389 */ /* 0x0000640000000011 */
[----:B01----:R-:W-:Y:S05]  /*0520*/  ENDCOLLECTIVE ;  /* 0x000000000000791b */ /* 0x003fea0003800000 */
.L_x_241:
[----:B------:R-:W-:Y:S02]  /*0530*/  IMAD.MOV.U32 R14, RZ, RZ, 0x8 ;  /* 0x00000008ff0e7424 */ /* 0x000fe400078e00ff */
[----:B------:R-:W-:-:S06]  /*0540*/  IMAD.MOV.U32 R6, RZ, RZ, R13 ;  /* 0x000000ffff067224 */ /* 0x000fcc00078e000d */
[----:B------:R-:W-:-:S10]  /*0550*/  DADD R6, R4, R6 ;  /* 0x0000000004067229 */ /* 0x000fd40000000006 */
[----:B------:R-:W-:-:S07]  /*0560*/  MOV R15, R7 ;  /* 0x00000007000f7202 */ /* 0x000fce0000000f00 */
[----:B------:R-:W-:Y:S05]  /*0570*/  WARPSYNC.COLLECTIVE R12, `(.L_x_242) ;  /* 0x000000000c087348 */ /* 0x000fea0003c00000 */
[----:B------:R0:W1:Y:S02]  /*0580*/  SHFL.DOWN P0, R13, R15, R14, R17 ;  /* 0x0800000e0f0d7389 */ /* 0x0000640000000011 */
[----:B01----:R-:W-:Y:S05]  /*0590*/  ENDCOLLECTIVE ;  /* 0x000000000000791b */ /* 0x003fea0003800000 */
.L_x_242:
[----:B------:R-:W-:Y:S01]  /*05a0*/  IMAD.MOV.U32 R15, RZ, RZ, R6 ;  /* 0x000000ffff0f7224 */ /* 0x000fe200078e0006 */
[----:B------:R-:W-:-:S07]  /*05b0*/  MOV R9, R13 ;  /* 0x0000000d00097202 */ /* 0x000fce0000000f00 */
[----:B------:R-:W-:Y:S05]  /*05c0*/  WARPSYNC.COLLECTIVE R12, `(.L_x_243) ;  /* 0x000000000c087348 */ /* 0x000fea0003c00000 */
[----:B------:R0:W1:Y:S02]  /*05d0*/  SHFL.DOWN P0, R13, R15, R14, R17 ;  /* 0x0800000e0f0d7389 */ /* 0x0000640000000011 */
[----:B01----:R-:W-:Y:S05]  /*05e0*/  ENDCOLLECTIVE ;  /* 0x000000000000791b */ /* 0x003fea0003800000 */
.L_x_243:
[----:B------:R-:W-:Y:S02]  /*05f0*/  MOV R14, 0x4 ;  /* 0x00000004000e7802 */ /* 0x000fe40000000f00 */
[----:B------:R-:W-:-:S06]  /*0600*/  MOV R8, R13 ;  /* 0x0000000d00087202 */ /* 0x000fcc0000000f00 */
[----:B------:R-:W-:-:S10]  /*0610*/  DADD R8, R6, R8 ;  /* 0x0000000006087229 */ /* 0x000fd40000000008 */
[----:B------:R-:W-:-:S07]  /*0620*/  IMAD.MOV.U32 R15, RZ, RZ, R9 ;  /* 0x000000ffff0f7224 */ /* 0x000fce00078e0009 */
[----:B------:R-:W-:Y:S05]  /*0630*/  WARPSYNC.COLLECTIVE R12, `(.L_x_244) ;  /* 0x000000000c087348 */ /* 0x000fea0003c00000 */
[----:B------:R0:W1:Y:S02]  /*0640*/  SHFL.DOWN P0, R13, R15, R14, R17 ;  /* 0x0800000e0f0d7389 */ /* 0x0000640000000011 */
[----:B01----:R-:W-:Y:S05]  /*0650*/  ENDCOLLECTIVE ;  /* 0x000000000000791b */ /* 0x003fea0003800000 */
.L_x_244:
[----:B------:R-:W-:Y:S01]  /*0660*/  MOV R15, R8 ;  /* 0x00000008000f7202 */ /* 0x000fe20000000f00 */
[----:B------:R-:W-:-:S07]  /*0670*/  IMAD.MOV.U32 R11, RZ, RZ, R13 ;  /* 0x000000ffff0b7224 */ /* 0x000fce00078e000d */
[----:B------:R-:W-:Y:S05]  /*0680*/  WARPSYNC.COLLECTIVE R12, `(.L_x_245) ;  /* 0x000000000c087348 */ /* 0x000fea0003c00000 */
[----:B------:R0:W1:Y:S02]  /*0690*/  SHFL.DOWN P0, R13, R15, R14, R17 ;  /* 0x0800000e0f0d7389 */ /* 0x0000640000000011 */
[----:B01----:R-:W-:Y:S05]  /*06a0*/  ENDCOLLECTIVE ;  /* 0x000000000000791b */ /* 0x003fea0003800000 */
.L_x_245:
[----:B------:R-:W-:Y:S02]  /*06b0*/  IMAD.MOV.U32 R14, RZ, RZ, 0x2 ;  /* 0x00000002ff0e7424 */ /* 0x000fe400078e00ff */
[----:B------:R-:W-:-:S06]  /*06c0*/  IMAD.MOV.U32 R10, RZ, RZ, R13 ;  /* 0x000000ffff0a7224 */ /* 0x000fcc00078e000d */
[----:B------:R-:W-:-:S10]  /*06d0*/  DADD R10, R8, R10 ;  /* 0x00000000080a7229 */ /* 0x000fd4000000000a */
[----:B------:R-:W-:-:S07]  /*06e0*/  MOV R15, R11 ;  /* 0x0000000b000f7202 */ /* 0x000fce0000000f00 */
[----:B------:R-:W-:Y:S05]  /*06f0*/  WARPSYNC.COLLECTIVE R12, `(.L_x_246) ;  /* 0x000000000c087348 */ /* 0x000fea0003c00000 */
[----:B------:R0:W1:Y:S02]  /*0700*/  SHFL.DOWN P0, R13, R15, R14, R17 ;  /* 0x0800000e0f0d7389 */ /* 0x0000640000000011 */
[----:B01----:R-:W-:Y:S05]  /*0710*/  ENDCOLLECTIVE ;  /* 0x000000000000791b */ /* 0x003fea0003800000 */
.L_x_246:
[----:B------:R-:W-:Y:S01]  /*0720*/  IMAD.MOV.U32 R15, RZ, RZ, R10 ;  /* 0x000000ffff0f7224 */ /* 0x000fe200078e000a */
[----:B------:R-:W-:-:S07]  /*0730*/  MOV R5, R13 ;  /* 0x0000000d00057202 */ /* 0x000fce0000000f00 */
[----:B------:R-:W-:Y:S05]  /*0740*/  WARPSYNC.COLLECTIVE R12, `(.L_x_247) ;  /* 0x000000000c087348 */ /* 0x000fea0003c00000 */
[----:B------:R0:W1:Y:S02]  /*0750*/  SHFL.DOWN P0, R13, R15, R14, R17 ;  /* 0x0800000e0f0d7389 */ /* 0x0000640000000011 */
[----:B01----:R-:W-:Y:S05]  /*0760*/  ENDCOLLECTIVE ;  /* 0x000000000000791b */ /* 0x003fea0003800000 */
.L_x_247:
[----:B------:R-:W-:Y:S02]  /*0770*/  MOV R14, 0x1 ;  /* 0x00000001000e7802 */ /* 0x000fe40000000f00 */
[----:B------:R-:W-:-:S06]  /*0780*/  MOV R4, R13 ;  /* 0x0000000d00047202 */ /* 0x000fcc0000000f00 */
[----:B------:R-:W-:-:S10]  /*0790*/  DADD R4, R10, R4 ;  /* 0x000000000a047229 */ /* 0x000fd40000000004 */
[----:B------:R-:W-:-:S07]  /*07a0*/  IMAD.MOV.U32 R15, RZ, RZ, R5 ;  /* 0x000000ffff0f7224 */ /* 0x000fce00078e0005 */
[----:B------:R-:W-:Y:S05]  /*07b0*/  WARPSYNC.COLLECTIVE R12, `(.L_x_248) ;  /* 0x000000000c087348 */ /* 0x000fea0003c00000 */
[----:B------:R0:W1:Y:S02]  /*07c0*/  SHFL.DOWN P0, R13, R15, R14, R17 ;  /* 0x0800000e0f0d7389 */ /* 0x0000640000000011 */
[----:B01----:R-:W-:Y:S05]  /*07d0*/  ENDCOLLECTIVE ;  /* 0x000000000000791b */ /* 0x003fea0003800000 */
.L_x_248:
[----:B------:R-:W-:Y:S01]  /*07e0*/  MOV R15, R4 ;  /* 0x00000004000f7202 */ /* 0x000fe20000000f00 */
[----:B------:R-:W-:-:S07]  /*07f0*/  IMAD.MOV.U32 R7, RZ, RZ, R13 ;  /* 0x000000ffff077224 */ /* 0x000fce00078e000d */
[----:B------:R-:W-:Y:S05]  /*0800*/  WARPSYNC.COLLECTIVE R12, `(.L_x_249) ;  /* 0x000000000c087348 */ /* 0x000fea0003c00000 */
[----:B------:R0:W1:Y:S02]  /*0810*/  SHFL.DOWN P0, R13, R15, R14, R17 ;  /* 0x0800000e0f0d7389 */ /* 0x0000640000000011 */
[----:B01----:R-:W-:Y:S05]  /*0820*/  ENDCOLLECTIVE ;  /* 0x000000000000791b */ /* 0x003fea0003800000 */
.L_x_249:
[----:B------:R-:W-:Y:S01]  /*0830*/  IMAD.MOV.U32 R6, RZ, RZ, R13 ;  /* 0x000000ffff067224 */ /* 0x000fe200078e000d */
[----:B------:R-:W-:Y:S06]  /*0840*/  BRA `(.L_x_250) ;  /* 0xfffffff800e87947 */ /* 0x000fec000383ffff */
.L_x_251:
        /* <DEDUP_REMOVED lines=11> */
.L_x_1683:


//--------------------- .text._Z7reduce6IdLj16ELb1EEvPT_S1_j --------------------------
	.section	.text._Z7reduce6IdLj16ELb1EEvPT_S1_j,"ax",@progbits
	.align	128
        .global         _Z7reduce6IdLj16ELb1EEvPT_S1_j
        .type           _Z7reduce6IdLj16ELb1EEvPT_S1_j,@function
        .size           _Z7reduce6IdLj16ELb1EEvPT_S1_j,(.L_x_1684 - _Z7reduce6IdLj16ELb1EEvPT_S1_j)
        .other          _Z7reduce6IdLj16ELb1EEvPT_S1_j,@"STO_CUDA_ENTRY STV_DEFAULT"
_Z7reduce6IdLj16ELb1EEvPT_S1_j:
.text._Z7reduce6IdLj16ELb1EEvPT_S1_j:
        /* <DEDUP_REMOVED lines=13> */
.L_x_254:
        /* <DEDUP_REMOVED lines=10> */
.L_x_253:
[----:B------:R-:W-:Y:S05]  /*0170*/  BSYNC.RECONVERGENT B0 ;  /* 0x0000000000007941 */ /* 0x000fea0003800200 */
.L_x_252:
        /* <DEDUP_REMOVED lines=39> */
.L_x_268:
[----:B012---:R-:W-:-:S11]  /*03f0*/  DADD R4, R4, R6 ;  /* 0x0000000004047229 */ /* 0x007fd60000000006 */
.L_x_256:
[----:B------:R-:W-:Y:S05]  /*0400*/  BSYNC B0 ;  /* 0x0000000000007941 */ /* 0x000fea0003800000 */
.L_x_255:
[----:B------:R-:W-:-:S13]  /*0410*/  LOP3.LUT P0, RZ, R2, R3, RZ, 0xfc, !PT ;  /* 0x0000000302ff7212 */ /* 0x000fda000780fcff */
[----:B------:R-:W-:Y:S05]  /*0420*/  @P0 EXIT ;  /* 0x000000000000094d */ /* 0x000fea0003800000 */
[----:B------:R-:W0:Y:S02]  /*0430*/  LDC.64 R2, c[0x0][0x388] ;  /* 0x0000e200ff027b82 */ /* 0x000e240000000a00 */
[----:B0-----:R-:W-:-:S05]  /*0440*/  IMAD.WIDE.U32 R2, R0, 0x8, R2 ;  /* 0x0000000800027825 */ /* 0x001fca00078e0002 */
[----:B------:R-:W-:Y:S01]  /*0450*/  STG.E.64 desc[UR6][R2.64], R4 ;  /* 0x0000000402007986 */ /* 0x000fe2000c101b06 */
[----:B------:R-:W-:Y:S05]  /*0460*/  EXIT ;  /* 0x000000000000794d */ /* 0x000fea0003800000 */
.L_x_257:
[----:B------:R-:W-:Y:S01]  /*0470*/  IMAD.MOV.U32 R15, RZ, RZ, R5 ;  /* 0x000000ffff0f7224 */ /* 0x000fe200078e0005 */
[----:B------:R-:W-:Y:S01]  /*0480*/  MOV R14, 0x10 ;  /* 0x00000010000e7802 */ /* 0x000fe20000000f00 */
[----:B------:R-:W-:Y:S01]  /*0490*/  IMAD.MOV.U32 R17, RZ, RZ, 0x1f ;  /* 0x0000001fff117424 */ /* 0x000fe200078e00ff */
[----:B------:R-:W-:-:S07]  /*04a0*/  MOV R12, 0xffffffff ;  /* 0xffffffff000c7802 */ /* 0x000fce0000000f00 */
[----:B------:R-:W-:Y:S05]  /*04b0*/  WARPSYNC.COLLECTIVE R12, `(.L_x_258) ;  /* 0x000000000c087348 */ /* 0x000fea0003c00000 */
[----:B------:R0:W1:Y:S02]  /*04c0*/  SHFL.DOWN P0, R13, R15, R14, R17 ;  /* 0x0800000e0f0d7389 */ /* 0x0000640000000011 */
[----:B01----:R-:W-:Y:S05]  /*04d0*/  ENDCOLLECTIVE ;  /* 0x000000000000791b */ /* 0x003fea0003800000 */
.L_x_258:
[----:B------:R-:W-:Y:S01]  /*04e0*/  MOV R15, R4 ;  /* 0x00000004000f7202 */ /* 0x000fe20000000f00 */
[----:B------:R-:W-:-:S07]  /*04f0*/  IMAD.MOV.U32 R7, RZ, RZ, R13 ;  /* 0x000000ffff077224 */ /* 0x000fce00078e000d */
[----:B------:R-:W-:Y:S05]  /*0500*/  WARPSYNC.COLLECTIVE R12, `(.L_x_259) ;  /* 0x000000000c087348 */ /* 0x000fea0003c00000 */
[----:B------:R0:W1:Y:S02]  /*0510*/  SHFL.DOWN P0, R13, R15, R14, R17 ;  /* 0x0800000e0f0d7389 */ /* 0x0000640000000011 */
[----:B01----:R-:W-:Y:S05]  /*0520*/  ENDCOLLECTIVE ;  /* 0x000000000000791b */ /* 0x003fea0003800000 */
.L_x_259:
[----:B------:R-:W-:Y:S02]  /*0530*/  IMAD.MOV.U32 R14, RZ, RZ, 0x8 ;  /* 0x00000008ff0e7424 */ /* 0x000fe400078e00ff */
[----:B------:R-:W-:-:S06]  /*0540*/  IMAD.MOV.U32 R6, RZ, RZ, R13 ;  /* 0x000000ffff067224 */ /* 0x000fcc00078e000d */
[----:B------:R-:W-:-:S10]  /*0550*/  DADD R6, R4, R6 ;  /* 0x0000000004067229 */ /* 0x000fd40000000006 */
[----:B------:R-:W-:-:S07]  /*0560*/  MOV R15, R7 ;  /* 0x00000007000f7202 */ /* 0x000fce0000000f00 */
[----:B------:R-:W-:Y:S05]  /*0570*/  WARPSYNC.COLLECTIVE R12, `(.L_x_260) ;  /* 0x000000000c087348 */ /* 0x000fea0003c00000 */
[----:B------:R0:W1:Y:S02]  /*0580*/  SHFL.DOWN P0, R13, R15, R14, R17 ;  /* 0x0800000e0f0d7389 */ /* 0x0000640000000011 */
[----:B01----:R-:W-:Y:S05]  /*0590*/  ENDCOLLECTIVE ;  /* 0x000000000000791b */ /* 0x003fea0003800000 */
.L_x_260:
[----:B------:R-:W-:Y:S01]  /*05a0*/  IMAD.MOV.U32 R15, RZ, RZ, R6 ;  /* 0x000000ffff0f7224 */ /* 0x000fe200078e0006 */
[----:B------:R-:W-:-:S07]  /*05b0*/  MOV R9, R13 ;  /* 0x0000000d00097202 */ /* 0x000fce0000000f00 */
[----:B------:R-:W-:Y:S05]  /*05c0*/  WARPSYNC.COLLECTIVE R12, `(.L_x_261) ;  /* 0x000000000c087348 */ /* 0x000fea0003c00000 */
[----:B------:R0:W1:Y:S02]  /*05d0*/  SHFL.DOWN P0, R13, R15, R14, R17 ;  /* 0x0800000e0f0d7389 */ /* 0x0000640000000011 */
[----:B01----:R-:W-:Y:S05]  /*05e0*/  ENDCOLLECTIVE ;  /* 0x000000000000791b */ /* 0x003fea0003800000 */
.L_x_261:
[----:B------:R-:W-:Y:S02]  /*05f0*/  MOV R14, 0x4 ;  /* 0x00000004000e7802 */ /* 0x000fe40000000f00 */
[----:B------:R-:W-:-:S06]  /*0600*/  MOV R8, R13 ;  /* 0x0000000d00087202 */ /* 0x000fcc0000000f00 */
[----:B------:R-:W-:-:S10]  /*0610*/  DADD R8, R6, R8 ;  /* 0x0000000006087229 */ /* 0x000fd40000000008 */
[----:B------:R-:W-:-:S07]  /*0620*/  IMAD.MOV.U32 R15, RZ, RZ, R9 ;  /* 0x000000ffff0f7224 */ /* 0x000fce00078e0009 */
[----:B------:R-:W-:Y:S05]  /*0630*/  WARPSYNC.COLLECTIVE R12, `(.L_x_262) ;  /* 0x000000000c087348 */ /* 0x000fea0003c00000 */
[----:B------:R0:W1:Y:S02]  /*0640*/  SHFL.DOWN P0, R13, R15, R14, R17 ;  /* 0x0800000e0f0d7389 */ /* 0x0000640000000011 */
[----:B01----:R-:W-:Y:S05]  /*0650*/  ENDCOLLECTIVE ;  /* 0x000000000000791b */ /* 0x003fea0003800000 */
.L_x_262:
[----:B------:R-:W-:Y:S01]  /*0660*/  MOV R15, R8 ;  /* 0x00000008000f7202 */ /* 0x000fe20000000f00 */
[----:B------:R-:W-:-:S07]  /*0670*/  IMAD.MOV.U32 R11, RZ, RZ, R13 ;  /* 0x000000ffff0b7224 */ /* 0x000fce00078e000d */
[----:B------:R-:W-:Y:S05]  /*0680*/  WARPSYNC.COLLECTIVE R12, `(.L_x_263) ;  /* 0x000000000c087348 */ /* 0x000fea0003c00000 */
[----:B------:R0:W1:Y:S02]  /*0690*/  SHFL.DOWN P0, R13, R15, R14, R17 ;  /* 0x0800000e0f0d7389 */ /* 0x0000640000000011 */
[----:B01----:R-:W-:Y:S05]  /*06a0*/  ENDCOLLECTIVE ;  /* 0x000000000000791b */ /* 0x003fea0003800000 */
.L_x_263:
[----:B------:R-:W-:Y:S02]  /*06b0*/  IMAD.MOV.U32 R14, RZ, RZ, 0x2 ;  /* 0x00000002ff0e7424 */ /* 0x000fe400078e00ff */
[----:B------:R-:W-:-:S06]  /*06c0*/  IMAD.MOV.U32 R10, RZ, RZ, R13 ;  /* 0x000000ffff0a7224 */ /* 0x000fcc00078e000d */
[----:B------:R-:W-:-:S10]  /*06d0*/  DADD R10, R8, R10 ;  /* 0x00000000080a7229 */ /* 0x000fd4000000000a */
[----:B------:R-:W-:-:S07]  /*06e0*/  MOV R15, R11 ;  /* 0x0000000b000f7202 */ /* 0x000fce0000000f00 */
[----:B------:R-:W-:Y:S05]  /*06f0*/  WARPSYNC.COLLECTIVE R12, `(.L_x_264) ;  /* 0x000000000c087348 */ /* 0x000fea0003c00000 */
[----:B------:R0:W1:Y:S02]  /*0700*/  SHFL.DOWN P0, R13, R15, R14, R17 ;  /* 0x0800000e0f0d7389 */ /* 0x0000640000000011 */
[----:B01----:R-:W-:Y:S05]  /*0710*/  ENDCOLLECTIVE ;  /* 0x000000000000791b */ /* 0x003fea0003800000 */
.L_x_264:
[----:B------:R-:W-:Y:S01]  /*0720*/  IMAD.MOV.U32 R15, RZ, RZ, R10 ;  /* 0x000000ffff0f7224 */ /* 0x000fe200078e000a */
[----:B------:R-:W-:-:S07]  /*0730*/  MOV R5, R13 ;  /* 0x0000000d00057202 */ /* 0x000fce0000000f00 */
[----:B------:R-:W-:Y:S05]  /*0740*/  WARPSYNC.COLLECTIVE R12, `(.L_x_265) ;  /* 0x000000000c087348 */ /* 0x000fea0003c00000 */
[----:B------:R0:W1:Y:S02]  /*0750*/  SHFL.DOWN P0, R13, R15, R14, R17 ;  /* 0x0800000e0f0d7389 */ /* 0x0000640000000011 */
[----:B01----:R-:W-:Y:S05]  /*0760*/  ENDCOLLECTIVE ;  /* 0x000000000000791b */ /* 0x003fea0003800000 */
.L_x_265:
[----:B------:R-:W-:Y:S02]  /*0770*/  MOV R14, 0x1 ;  /* 0x00000001000e7802 */ /* 0x000fe40000000f00 */
[----:B------:R-:W-:-:S06]  /*0780*/  MOV R4, R13 ;  /* 0x0000000d00047202 */ /* 0x000fcc0000000f00 */
[----:B------:R-:W-:-:S10]  /*0790*/  DADD R4, R10, R4 ;  /* 0x000000000a047229 */ /* 0x000fd40000000004 */
[----:B------:R-:W-:-:S07]  /*07a0*/  IMAD.MOV.U32 R15, RZ, RZ, R5 ;  /* 0x000000ffff0f7224 */ /* 0x000fce00078e0005 */
[----:B------:R-:W-:Y:S05]  /*07b0*/  WARPSYNC.COLLECTIVE R12, `(.L_x_266) ;  /* 0x000000000c087348 */ /* 0x000fea0003c00000 */
[----:B------:R0:W1:Y:S02]  /*07c0*/  SHFL.DOWN P0, R13, R15, R14, R17 ;  /* 0x0800000e0f0d7389 */ /* 0x0000640000000011 */
[----:B01----:R-:W-:Y:S05]  /*07d0*/  ENDCOLLECTIVE ;  /* 0x000000000000791b */ /* 0x003fea0003800000 */
.L_x_266:
[----:B------:R-:W-:Y:S01]  /*07e0*/  MOV R15, R4 ;  /* 0x00000004000f7202 */ /* 0x000fe20000000f00 */
[----:B------:R-:W-:-:S07]  /*07f0*/  IMAD.MOV.U32 R7, RZ, RZ, R13 ;  /* 0x000000ffff077224 */ /* 0x000fce00078e000d */
[----:B------:R-:W-:Y:S05]  /*0800*/  WARPSYNC.COLLECTIVE R12, `(.L_x_267) ;  /* 0x000000000c087348 */ /* 0x000fea0003c00000 */
[----:B------:R0:W1:Y:S02]  /*0810*/  SHFL.DOWN P0, R13, R15, R14, R17 ;  /* 0x0800000e0f0d7389 */ /* 0x0000640000000011 */
[----:B01----:R-:W-:Y:S05]  /*0820*/  ENDCOLLECTIVE ;  /* 0x000000000000791b */ /* 0x003fea0003800000 */
.L_x_267:
[----:B------:R-:W-:Y:S01]  /*0830*/  IMAD.MOV.U32 R6, RZ, RZ, R13 ;  /* 0x000000ffff067224 */ /* 0x000fe200078e000d */
[----:B------:R-:W-:Y:S06]  /*0840*/  BRA `(.L_x_268) ;  /* 0xfffffff800e87947 */ /* 0x000fec000383ffff */
.L_x_269:
        /* <DEDUP_REMOVED lines=11> */
.L_x_1684:


//--------------------- .text._Z7reduce6IdLj32ELb1EEvPT_S1_j --------------------------
	.section	.text._Z7reduce6IdLj32ELb1EEvPT_S1_j,"ax",@progbits
	.align	128
        .global         _Z7reduce6IdLj32ELb1EEvPT_S1_j
        .type           _Z7reduce6IdLj32ELb1EEvPT_S1_j,@function
        .size           _Z7reduce6IdLj32ELb1EEvPT_S1_j,(.L_x_1685 - _Z7reduce6IdLj32ELb1EEvPT_S1_j)
        .other          _Z7reduce6IdLj32ELb1EEvPT_S1_j,@"STO_CUDA_ENTRY STV_DEFAULT"
_Z7reduce6IdLj32ELb1EEvPT_S1_j:
.text._Z7reduce6IdLj32ELb1EEvPT_S1_j:
        /* <DEDUP_REMOVED lines=13> */
.L_x_272:
        /* <DEDUP_REMOVED lines=10> */
.L_x_271:
[----:B------:R-:W-:Y:S05]  /*0170*/  BSYNC.RECONVERGENT B0 ;  /* 0x0000000000007941 */ /* 0x000fea0003800200 */
.L_x_270:
        /* <DEDUP_REMOVED lines=39> */
.L_x_286:
[----:B012---:R-:W-:-:S11]  /*03f0*/  DADD R4, R4, R6 ;  /* 0x0000000004047229 */ /* 0x007fd60000000006 */
.L_x_274:
[----:B------:R-:W-:Y:S05]  /*0400*/  BSYNC B0 ;  /* 0x0000000000007941 */ /* 0x000fea0003800000 */
.L_x_273:
[----:B------:R-:W-:-:S13]  /*0410*/  LOP3.LUT P0, RZ, R2, R3, RZ, 0xfc, !PT ;  /* 0x0000000302ff7212 */ /* 0x000fda000780fcff */
[----:B------:R-:W-:Y:S05]  /*0420*/  @P0 EXIT ;  /* 0x000000000000094d */ /* 0x000fea0003800000 */
[----:B------:R-:W0:Y:S02]  /*0430*/  LDC.64 R2, c[0x0][0x388] ;  /* 0x0000e200ff027b82 */ /* 0x000e240000000a00 */
[----:B0-----:R-:W-:-:S05]  /*0440*/  IMAD.WIDE.U32 R2, R0, 0x8, R2 ;  /* 0x0000000800027825 */ /* 0x001fca00078e0002 */
[----:B------:R-:W-:Y:S01]  /*0450*/  STG.E.64 desc[UR6][R2.64], R4 ;  /* 0x0000000402007986 */ /* 0x000fe2000c101b06 */
[----:B------:R-:W-:Y:S05]  /*0460*/  EXIT ;  /* 0x000000000000794d */ /* 0x000fea0003800000 */
.L_x_275:
[----:B------:R-:W-:Y:S01]  /*0470*/  IMAD.MOV.U32 R15, RZ, RZ, R5 ;  /* 0x000000ffff0f7224 */ /* 0x000fe200078e0005 */
[----:B------:R-:W-:Y:S01]  /*0480*/  MOV R14, 0x10 ;  /* 0x00000010000e7802 */ /* 0x000fe20000000f00 */
[----:B------:R-:W-:Y:S01]  /*0490*/  IMAD.MOV.U32 R17, RZ, RZ, 0x1f ;  /* 0x0000001fff117424 */ /* 0x000fe200078e00ff */
[----:B------:R-:W-:-:S07]  /*04a0*/  MOV R12, 0xffffffff ;  /* 0xffffffff000c7802 */ /* 0x000fce0000000f00 */
[----:B------:R-:W-:Y:S05]  /*04b0*/  WARPSYNC.COLLECTIVE R12, `(.L_x_276) ;  /* 0x000000000c087348 */ /* 0x000fea0003c00000 */
[----:B------:R0:W1:Y:S02]  /*04c0*/  SHFL.DOWN P0, R13, R15, R14, R17 ;  /* 0x0800000e0f0d7389 */ /* 0x0000640000000011 */
[----:B01----:R-:W-:Y:S05]  /*04d0*/  ENDCOLLECTIVE ;  /* 0x000000000000791b */ /* 0x003fea0003800000 */
.L_x_276:
[----:B------:R-:W-:Y:S01]  /*04e0*/  MOV R15, R4 ;  /* 0x00000004000f7202 */ /* 0x000fe20000000f00 */
[----:B------:R-:W-:-:S07]  /*04f0*/  IMAD.MOV.U32 R7, RZ, RZ, R13 ;  /* 0x000000ffff077224 */ /* 0x000fce00078e000d */
[----:B------:R-:W-:Y:S05]  /*0500*/  WARPSYNC.COLLECTIVE R12, `(.L_x_277) ;  /* 0x000000000c087348 */ /* 0x000fea0003c00000 */
[----:B------:R0:W1:Y:S02]  /*0510*/  SHFL.DOWN P0, R13, R15, R14, R17 ;  /* 0x0800000e0f0d7389 */ /* 0x0000640000000011 */
[----:B01----:R-:W-:Y:S05]  /*0520*/  ENDCOLLECTIVE ;  /* 0x000000000000791b */ /* 0x003fea0003800000 */
.L_x_277:
[----:B------:R-:W-:Y:S02]  /*0530*/  IMAD.MOV.U32 R14, RZ, RZ, 0x8 ;  /* 0x00000008ff0e7424 */ /* 0x000fe400078e00ff */
[----:B------:R-:W-:-:S06]  /*0540*/  IMAD.MOV.U32 R6, RZ, RZ, R13 ;  /* 0x000000ffff067224 */ /* 0x000fcc00078e000d */
[----:B------:R-:W-:-:S10]  /*0550*/  DADD R6, R4, R6 ;  /* 0x0000000004067229 */ /* 0x000fd40000000006 */
[----:B------:R-:W-:-:S07]  /*0560*/  MOV R15, R7 ;  /* 0x00000007000f7202 */ /* 0x000fce0000000f00 */
[----:B------:R-:W-:Y:S05]  /*0570*/  WARPSYNC.COLLECTIVE R12, `(.L_x_278) ;  /* 0x000000000c087348 */ /* 0x000fea0003c00000 */
[----:B------:R0:W1:Y:S02]  /*0580*/  SHFL.DOWN P0, R13, R15, R14, R17 ;  /* 0x0800000e0f0d7389 */ /* 0x0000640000000011 */
[----:B01----:R-:W-:Y:S05]  /*0590*/  ENDCOLLECTIVE ;  /* 0x000000000000791b */ /* 0x003fea0003800000 */
.L_x_278:
[----:B------:R-:W-:Y:S01]  /*05a0*/  IMAD.MOV.U32 R15, RZ, RZ, R6 ;  /* 0x000000ffff0f7224 */ /* 0x000fe200078e0006 */
[----:B------:R-:W-:-:S07]  /*05b0*/  MOV R9, R13 ;  /* 0x0000000d00097202 */ /* 0x000fce0000000f00 */
[----:B------:R-:W-:Y:S05]  /*05c0*/  WARPSYNC.COLLECTIVE R12, `(.L_x_279) ;  /* 0x000000000c087348 */ /* 0x000fea0003c00000 */
[----:B------:R0:W1:Y:S02]  /*05d0*/  SHFL.DOWN P0, R13, R15, R14, R17 ;  /* 0x0800000e0f0d7389 */ /* 0x0000640000000011 */
[----:B01----:R-:W-:Y:S05]  /*05e0*/  ENDCOLLECTIVE ;  /* 0x000000000000791b */ /* 0x003fea0003800000 */
.L_x_279:
[----:B------:R-:W-:Y:S02]  /*05f0*/  MOV R14, 0x4 ;  /* 0x00000004000e7802 */ /* 0x000fe40000000f00 */
[----:B------:R-:W-:-:S06]  /*0600*/  MOV R8, R13 ;  /* 0x0000000d00087202 */ /* 0x000fcc0000000f00 */
[----:B------:R-:W-:-:S10]  /*0610*/  DADD R8, R6, R8 ;  /* 0x0000000006087229 */ /* 0x000fd40000000008 */
[----:B------:R-:W-:-:S07]  /*0620*/  IMAD.MOV.U32 R15, RZ, RZ, R9 ;  /* 0x000000ffff0f7224 */ /* 0x000fce00078e0009 */
[----:B------:R-:W-:Y:S05]  /*0630*/  WARPSYNC.COLLECTIVE R12, `(.L_x_280) ;  /* 0x000000000c087348 */ /* 0x000fea0003c00000 */
[----:B------:R0:W1:Y:S02]  /*0640*/  SHFL.DOWN P0, R13, R15, R14, R17 ;  /* 0x0800000e0f0d7389 */ /* 0x0000640000000011 */
[----:B01----:R-:W-:Y:S05]  /*0650*/  ENDCOLLECTIVE ;  /* 0x000000000000791b */ /* 0x003fea0003800000 */
.L_x_280:
[----:B------:R-:W-:Y:S01]  /*0660*/  MOV R15, R8 ;  /* 0x00000008000f7202 */ /* 0x000fe20000000f00 */
[----:B------:R-:W-:-:S07]  /*0670*/  IMAD.MOV.U32 R11, RZ, RZ, R13 ;  /* 0x000000ffff0b7224 */ /* 0x000fce00078e000d */
[----:B------:R-:W-:Y:S05]  /*0680*/  WARPSYNC.COLLECTIVE R12, `(.L_x_281) ;  /* 0x000000000c087348 */ /* 0x000fea0003c00000 */
[----:B------:R0:W1:Y:S02]  /*0690*/  SHFL.DOWN P0, R13, R15, R14, R17 ;  /* 0x0800000e0f0d7389 */ /* 0x0000640000000011 */
[----:B01----:R-:W-:Y:S05]  /*06a0*/  ENDCOLLECTIVE ;  /* 0x000000000000791b */ /* 0x003fea0003800000 */
.L_x_281:
[----:B------:R-:W-:Y:S02]  /*06b0*/  IMAD.MOV.U32 R14, RZ, RZ, 0x2 ;  /* 0x00000002ff0e7424 */ /* 0x000fe400078e00ff */
[----:B------:R-:W-:-:S06]  /*06c0*/  IMAD.MOV.U32 R10, RZ, RZ, R13 ;  /* 0x000000ffff0a7224 */ /* 0x000fcc00078e000d */
[----:B------:R-:W-:-:S10]  /*06d0*/  DADD R10, R8, R10 ;  /* 0x00000000080a7229 */ /* 0x000fd4000000000a */
[----:B------:R-:W-:-:S07]  /*06e0*/  MOV R15, R11 ;  /* 0x0000000b000f7202 */ /* 0x000fce0000000f00 */
[----:B------:R-:W-:Y:S05]  /*06f0*/  WARPSYNC.COLLECTIVE R12, `(.L_x_282) ;  /* 0x000000000c087348 */ /* 0x000fea0003c00000 */
[----:B------:R0:W1:Y:S02]  /*0700*/  SHFL.DOWN P0, R13, R15, R14, R17 ;  /* 0x0800000e0f0d7389 */ /* 0x0000640000000011 */
[----:B01----:R-:W-:Y:S05]  /*0710*/  ENDCOLLECTIVE ;  /* 0x000000000000791b */ /* 0x003fea0003800000 */
.L_x_282:
[----:B------:R-:W-:Y:S01]  /*0720*/  IMAD.MOV.U32 R15, RZ, RZ, R10 ;  /* 0x000000ffff0f7224 */ /* 0x000fe200078e000a */
[----:B------:R-:W-:-:S07]  /*0730*/  MOV R5, R13 ;  /* 0x0000000d00057202 */ /* 0x000fce0000000f00 */
[----:B------:R-:W-:Y:S05]  /*0740*/  WARPSYNC.COLLECTIVE R12, `(.L_x_283) ;  /* 0x000000000c087348 */ /* 0x000fea0003c00000 */
[----:B------:R0:W1:Y:S02]  /*0750*/  SHFL.DOWN P0, R13, R15, R14, R17 ;  /* 0x0800000e0f0d7389 */ /* 0x0000640000000011 */
[----:B01----:R-:W-:Y:S05]  /*0760*/  ENDCOLLECTIVE ;  /* 0x000000000000791b */ /* 0x003fea0003800000 */
.L_x_283:
[----:B------:R-:W-:Y:S02]  /*0770*/  MOV R14, 0x1 ;  /* 0x00000001000e7802 */ /* 0x000fe40000000f00 */
[----:B------:R-:W-:-:S06]  /*0780*/  MOV R4, R13 ;  /* 0x0000000d00047202 */ /* 0x000fcc0000000f00 */
[----:B------:R-:W-:-:S10]  /*0790*/  DADD R4, R10, R4 ;  /* 0x000000000a047229 */ /* 0x000fd40000000004 */
[----:B------:R-:W-:-:S07]  /*07a0*/  IMAD.MOV.U32 R15, RZ, RZ, R5 ;  /* 0x000000ffff0f7224 */ /* 0x000fce00078e0005 */
[----:B------:R-:W-:Y:S05]  /*07b0*/  WARPSYNC.COLLECTIVE R12, `(.L_x_284) ;  /* 0x000000000c087348 */ /* 0x000fea0003c00000 */
[----:B------:R0:W1:Y:S02]  /*07c0*/  SHFL.DOWN P0, R13, R15, R14, R17 ;  /* 0x0800000e0f0d7389 */ /* 0x0000640000000011 */
[----:B01----:R-:W-:Y:S05]  /*07d0*/  ENDCOLLECTIVE ;  /* 0x000000000000791b */ /* 0x003fea0003800000 */
.L_x_284:
[----:B------:R-:W-:Y:S01]  /*07e0*/  MOV R15, R4 ;  /* 0x00000004000f7202 */ /* 0x000fe20000000f00 */
[----:B------:R-:W-:-:S07]  /*07f0*/  IMAD.MOV.U32 R7, RZ, RZ, R13 ;  /* 0x000000ffff077224 */ /* 0x000fce00078e000d */
[----:B------:R-:W-:Y:S05]  /*0800*/  WARPSYNC.COLLECTIVE R12, `(.L_x_285) ;  /* 0x000000000c087348 */ /* 0x000fea0003c00000 */
[----:B------:R0:W1:Y:S02]  /*0810*/  SHFL.DOWN P0, R13, R15, R14, R17 ;  /* 0x0800000e0f0d7389 */ /* 0x0000640000000011 */
[----:B01----:R-:W-:Y:S05]  /*0820*/  ENDCOLLECTIVE ;  /* 0x000000000000791b */ /* 0x003fea0003800000 */
.L_x_285:
[----:B------:R-:W-:Y:S01]  /*0830*/  IMAD.MOV.U32 R6, RZ, RZ, R13 ;  /* 0x000000ffff067224 */ /* 0x000fe200078e000d */
[----:B------:R-:W-:Y:S06]  /*0840*/  BRA `(.L_x_286) ;  /* 0xfffffff800e87947 */ /* 0x000fec000383ffff */
.L_x_287:
        /* <DEDUP_REMOVED lines=11> */
.L_x_1685:


//--------------------- .text._Z7reduce6IdLj64ELb1EEvPT_S1_j --------------------------
	.section	.text._Z7reduce6IdLj64ELb1EEvPT_S1_j,"ax",@progbits
	.align	128
        .global         _Z7reduce6IdLj64ELb1EEvPT_S1_j
        .type           _Z7reduce6IdLj64ELb1EEvPT_S1_j,@function
        .size           _Z7reduce6IdLj64ELb1EEvPT_S1_j,(.L_x_1686 - _Z7reduce6IdLj64ELb1EEvPT_S1_j)
        .other          _Z7reduce6IdLj64ELb1EEvPT_S1_j,@"STO_CUDA_ENTRY STV_DEFAULT"
_Z7reduce6IdLj64ELb1EEvPT_S1_j:
.text._Z7reduce6IdLj64ELb1EEvPT_S1_j:
        /* <DEDUP_REMOVED lines=13> */
.L_x_290:
        /* <DEDUP_REMOVED lines=10> */
.L_x_289:
[----:B------:R-:W-:Y:S05]  /*0170*/  BSYNC.RECONVERGENT B0 ;  /* 0x0000000000007941 */ /* 0x000fea0003800200 */
.L_x_288:
        /* <DEDUP_REMOVED lines=43> */
.L_x_304:
[----:B-12---:R-:W-:-:S11]  /*0430*/  DADD R4, R6, R4 ;  /* 0x0000000006047229 */ /* 0x006fd60000000004 */
.L_x_292:
[----:B------:R-:W-:Y:S05]  /*0440*/  BSYNC B0 ;  /* 0x0000000000007941 */ /* 0x000fea0003800000 */
.L_x_291:
[----:B------:R-:W-:-:S13]  /*0450*/  LOP3.LUT P0, RZ, R2, R3, RZ, 0xfc, !PT ;  /* 0x0000000302ff7212 */ /* 0x000fda000780fcff */
[----:B------:R-:W-:Y:S05]  /*0460*/  @P0 EXIT ;  /* 0x000000000000094d */ /* 0x000fea0003800000 */
[----:B------:R-:W1:Y:S02]  /*0470*/  LDC.64 R2, c[0x0][0x388] ;  /* 0x0000e200ff027b82 */ /* 0x000e640000000a00 */
[----:B-1----:R-:W-:-:S05]  /*0480*/  IMAD.WIDE.U32 R2, R0, 0x8, R2 ;  /* 0x0000000800027825 */ /* 0x002fca00078e0002 */
[----:B------:R-:W-:Y:S01]  /*0490*/  STG.E.64 desc[UR6][R2.64], R4 ;  /* 0x0000000402007986 */ /* 0x000fe2000c101b06 */
[----:B------:R-:W-:Y:S05]  /*04a0*/  EXIT ;  /* 0x000000000000794d */ /* 0x000fea0003800000 */
.L_x_293:
[----:B------:R-:W-:Y:S01]  /*04b0*/  IMAD.MOV.U32 R15, RZ, RZ, R7 ;  /* 0x000000ffff0f7224 */ /* 0x000fe200078e0007 */
[----:B------:R-:W-:Y:S01]  /*04c0*/  MOV R14, 0x10 ;  /* 0x00000010000e7802 */ /* 0x000fe20000000f00 */
[----:B------:R-:W-:Y:S01]  /*04d0*/  IMAD.MOV.U32 R17, RZ, RZ, 0x1f ;  /* 0x0000001fff117424 */ /* 0x000fe200078e00ff */
[----:B------:R-:W-:-:S07]  /*04e0*/  MOV R12, 0xffffffff ;  /* 0xffffffff000c7802 */ /* 0x000fce0000000f00 */
[----:B------:R-:W-:Y:S05]  /*04f0*/  WARPSYNC.COLLECTIVE R12, `(.L_x_294) ;  /* 0x000000000c087348 */ /* 0x000fea0003c00000 */
[----:B------:R0:W1:Y:S02]  /*0500*/  SHFL.DOWN P0, R13, R15, R14, R17 ;  /* 0x0800000e0f0d7389 */ /* 0x0000640000000011 */
[----:B01----:R-:W-:Y:S05]  /*0510*/  ENDCOLLECTIVE ;  /* 0x000000000000791b */ /* 0x003fea0003800000 */
.L_x_294:
[----:B------:R-:W-:Y:S01]  /*0520*/  MOV R15, R6 ;  /* 0x00000006000f7202 */ /* 0x000fe20000000f00 */
[----:B------:R-:W-:-:S07]  /*0530*/  IMAD.MOV.U32 R5, RZ, RZ, R13 ;  /* 0x000000ffff057224 */ /* 0x000fce00078e000d */
[----:B------:R-:W-:Y:S05]  /*0540*/  WARPSYNC.COLLECTIVE R12, `(.L_x_295) ;  /* 0x000000000c087348 */ /* 0x000fea0003c00000 */
[----:B------:R0:W1:Y:S02]  /*0550*/  SHFL.DOWN P0, R13, R15, R14, R17 ;  /* 0x0800000e0f0d7389 */ /* 0x0000640000000011 */
[----:B01----:R-:W-:Y:S05]  /*0560*/  ENDCOLLECTIVE ;  /* 0x000000000000791b */ /* 0x003fea0003800000 */
.L_x_295:
[----:B------:R-:W-:Y:S02]  /*0570*/  IMAD.MOV.U32 R14, RZ, RZ, 0x8 ;  /* 0x00000008ff0e7424 */ /* 0x000fe400078e00ff */
[----:B------:R-:W-:-:S06]  /*0580*/  IMAD.MOV.U32 R4, RZ, RZ, R13 ;  /* 0x000000ffff047224 */ /* 0x000fcc00078e000d */
[----:B------:R-:W-:-:S10]  /*0590*/  DADD R4, R6, R4 ;  /* 0x0000000006047229 */ /* 0x000fd40000000004 */
[----:B------:R-:W-:-:S07]  /*05a0*/  MOV R15, R5 ;  /* 0x00000005000f7202 */ /* 0x000fce0000000f00 */
[----:B------:R-:W-:Y:S05]  /*05b0*/  WARPSYNC.COLLECTIVE R12, `(.L_x_296) ;  /* 0x000000000c087348 */ /* 0x000fea0003c00000 */
[----:B------:R0:W1:Y:S02]  /*05c0*/  SHFL.DOWN P0, R13, R15, R14, R17 ;  /* 0x0800000e0f0d7389 */ /* 0x0000640000000011 */
[----:B01----:R-:W-:Y:S05]  /*05d0*/  ENDCOLLECTIVE ;  /* 0x000000000000791b */ /* 0x003fea0003800000 */
.L_x_296:
[----:B------:R-:W-:Y:S01]  /*05e0*/  IMAD.MOV.U32 R15, RZ, RZ, R4 ;  /* 0x000000ffff0f7224 */ /* 0x000fe200078e0004 */
[----:B------:R-:W-:-:S07]  /*05f0*/  MOV R9, R13 ;  /* 0x0000000d00097202 */ /* 0x000fce0000000f00 */
[----:B------:R-:W-:Y:S05]  /*0600*/  WARPSYNC.COLLECTIVE R12, `(.L_x_297) ;  /* 0x000000000c087348 */ /* 0x000fea0003c00000 */
[----:B------:R0:W1:Y:S02]  /*0610*/  SHFL.DOWN P0, R13, R15, R14, R17 ;  /* 0x0800000e0f0d7389 */ /* 0x0000640000000011 */
[----:B01----:R-:W-:Y:S05]  /*0620*/  ENDCOLLECTIVE ;  /* 0x000000000000791b */ /* 0x003fea0003800000 */
.L_x_297:
[----:B------:R-:W-:Y:S02]  /*0630*/  MOV R14, 0x4 ;  /* 0x00000004000e7802 */ /* 0x000fe40000000f00 */
[----:B------:R-:W-:-:S06]  /*0640*/  MOV R8, R13 ;  /* 0x0000000d00087202 */ /* 0x000fcc0000000f00 */
[----:B------:R-:W-:-:S10]  /*0650*/  DADD R8, R4, R8 ;  /* 0x0000000004087229 */ /* 0x000fd40000000008 */
[----:B------:R-:W-:-:S07]  /*0660*/  IMAD.MOV.U32 R15, RZ, RZ, R9 ;  /* 0x000000ffff0f7224 */ /* 0x000fce00078e0009 */
[----:B------:R-:W-:Y:S05]  /*0670*/  WARPSYNC.COLLECTIVE R12, `(.L_x_298) ;  /* 0x000000000c087348 */ /* 0x000fea0003c00000 */
[----:B------:R0:W1:Y:S02]  /*0680*/  SHFL.DOWN P0, R13, R15, R14, R17 ;  /* 0x0800000e0f0d7389 */ /* 0x0000640000000011 */
[----:B01----:R-:W-:Y:S05]  /*0690*/  ENDCOLLECTIVE ;  /* 0x000000000000791b */ /* 0x003fea0003800000 */
.L_x_298:
[----:B------:R-:W-:Y:S01]  /*06a0*/  MOV R15, R8 ;  /* 0x00000008000f7202 */ /* 0x000fe20000000f00 */
[----:B------:R-:W-:-:S07]  /*06b0*/  IMAD.MOV.U32 R11, RZ, RZ, R13 ;  /* 0x000000ffff0b7224 */ /* 0x000fce00078e000d */
[----:B------:R-:W-:Y:S05]  /*06c0*/  WARPSYNC.COLLECTIVE R12, `(.L_x_299) ;  /* 0x000000000c087348 */ /* 0x000fea0003c00000 */
[----:B------:R0:W1:Y:S02]  /*06d0*/  SHFL.DOWN P0, R13, R15, R14, R17 ;  /* 0x0800000e0f0d7389 */ /* 0x0000640000000011 */
[----:B01----:R-:W-:Y:S05]  /*06e0*/  ENDCOLLECTIVE ;  /* 0x000000000000791b */ /* 0x003fea0003800000 */
.L_x_299:
[----:B------:R-:W-:Y:S02]  /*06f0*/  IMAD.MOV.U32 R14, RZ, RZ, 0x2 ;  /* 0x00000002ff0e7424 */ /* 0x000fe400078e00ff */
[----:B------:R-:W-:-:S06]  /*0700*/  IMAD.MOV.U32 R10, RZ, RZ, R13 ;  /* 0x000000ffff0a7224 */ /* 0x000fcc00078e000d */
[----:B------:R-:W-:-:S10]  /*0710*/  DADD R10, R8, R10 ;  /* 0x00000000080a7229 */ /* 0x000fd4000000000a */
[----:B------:R-:W-:-:S07]  /*0720*/  MOV R15, R11 ;  /* 0x0000000b000f7202 */ /* 0x000fce0000000f00 */
[----:B------:R-:W-:Y:S05]  /*0730*/  WARPSYNC.COLLECTIVE R12, `(.L_x_300) ;  /* 0x000000000c087348 */ /* 0x000fea0003c00000 */
[----:B------:R0:W1:Y:S02]  /*0740*/  SHFL.DOWN P0, R13, R15, R14, R17 ;  /* 0x0800000e0f0d7389 */ /* 0x0000640000000011 */
[----:B01----:R-:W-:Y:S05]  /*0750*/  ENDCOLLECTIVE ;  /* 0x000000000000791b */ /* 0x003fea0003800000 */
.L_x_300:
[----:B------:R-:W-:Y:S01]  /*0760*/  IMAD.MOV.U32 R15, RZ, RZ, R10 ;  /* 0x000000ffff0f7224 */ /* 0x000fe200078e000a */
[----:B------:R-:W-:-:S07]  /*0770*/  MOV R7, R13 ;  /* 0x0000000d00077202 */ /* 0x000fce0000000f00 */
[----:B------:R-:W-:Y:S05]  /*0780*/  WARPSYNC.COLLECTIVE R12, `(.L_x_301) ;  /* 0x000000000c087348 */ /* 0x000fea0003c00000 */
[----:B------:R0:W1:Y:S02]  /*0790*/  SHFL.DOWN P0, R13, R15, R14, R17 ;  /* 0x0800000e0f0d7389 */ /* 0x0000640000000011 */
[----:B01----:R-:W-:Y:S05]  /*07a0*/  ENDCOLLECTIVE ;  /* 0x000000000000791b */ /* 0x003fea0003800000 */
.L_x_301:
[----:B------:R-:W-:Y:S02]  /*07b0*/  MOV R14, 0x1 ;  /* 0x00000001000e7802 */ /* 0x000fe40000000f00 */
[----:B------:R-:W-:-:S06]  /*07c0*/  MOV R6, R13 ;  /* 0x0000000d00067202 */ /* 0x000fcc0000000f00 */
[----:B------:R-:W-:-:S10]  /*07d0*/  DADD R6, R10, R6 ;  /* 0x000000000a067229 */ /* 0x000fd40000000006 */
[----:B------:R-:W-:-:S07]  /*07e0*/  IMAD.MOV.U32 R15, RZ, RZ, R7 ;  /* 0x000000ffff0f7224 */ /* 0x000fce00078e0007 */
[----:B------:R-:W-:Y:S05]  /*07f0*/  WARPSYNC.COLLECTIVE R12, `(.L_x_302) ;  /* 0x000000000c087348 */ /* 0x000fea0003c00000 */
[----:B------:R0:W1:Y:S02]  /*0800*/  SHFL.DOWN P0, R13, R15, R14, R17 ;  /* 0x0800000e0f0d7389 */ /* 0x0000640000000011 */
[----:B01----:R-:W-:Y:S05]  /*0810*/  ENDCOLLECTIVE ;  /* 0x000000000000791b */ /* 0x003fea0003800000 */
.L_x_302:
[----:B------:R-:W-:Y:S01]  /*0820*/  MOV R15, R6 ;  /* 0x00000006000f7202 */ /* 0x000fe20000000f00 */
[----:B------:R-:W-:-:S07]  /*0830*/  IMAD.MOV.U32 R5, RZ, RZ, R13 ;  /* 0x000000ffff057224 */ /* 0x000fce00078e000d */
[----:B------:R-:W-:Y:S05]  /*0840*/  WARPSYNC.COLLECTIVE R12, `(.L_x_303) ;  /* 0x000000000c087348 */ /* 0x000fea0003c00000 */
[----:B------:R0:W1:Y:S02]  /*0850*/  SHFL.DOWN P0, R13, R15, R14, R17 ;  /* 0x0800000e0f0d7389 */ /* 0x0000640000000011 */
[----:B01----:R-:W-:Y:S05]  /*0860*/  ENDCOLLECTIVE ;  /* 0x000000000000791b */ /* 0x003fea0003800000 */
.L_x_303:
[----:B------:R-:W-:Y:S01]  /*0870*/  IMAD.MOV.U32 R4, RZ, RZ, R13 ;  /* 0x000000ffff047224 */ /* 0x000fe200078e000d */
[----:B------:R-:W-:Y:S06]  /*0880*/  BRA `(.L_x_304) ;  /* 0xfffffff800e87947 */ /* 0x000fec000383ffff */
.L_x_305:
        /* <DEDUP_REMOVED lines=15> */
.L_x_1686:


//--------------------- .text._Z7reduce6IdLj128ELb1EEvPT_S1_j --------------------------
	.section	.text._Z7reduce6IdLj128ELb1EEvPT_S1_j,"ax",@progbits
	.align	128
        .global         _Z7reduce6IdLj128ELb1EEvPT_S1_j
        .type           _Z7reduce6IdLj128ELb1EEvPT_S1_j,@function
        .size           _Z7reduce6IdLj128ELb1EEvPT_S1_j,(.L_x_1687 - _Z7reduce6IdLj128ELb1EEvPT_S1_j)
        .other          _Z7reduce6IdLj128ELb1EEvPT_S1_j,@"STO_CUDA_ENTRY STV_DEFAULT"
_Z7reduce6IdLj128ELb1EEvPT_S1_j:
.text._Z7reduce6IdLj128ELb1EEvPT_S1_j:
        /* <DEDUP_REMOVED lines=13> */
.L_x_308:
[----:B-1----:R-:W-:-:S04]  /*00d0*/  IMAD.WIDE.U32 R4, R2, 0x8, R10 ;  /* 0x0000000802047825 */ /* 0x002fc800078e000a */
[----:B------:R-:W-:Y:S02]  /*00e0*/  VIADD R9, R2, 0x80 ;  /* 0x0000008002097836 */ /* 0x000fe40000000000 */
[----:B------:R-:W2:Y:S02]  /*00f0*/  LDG.E.64 R4, desc[UR6][R4.64] ;  /* 0x0000000604047981 */ /* 0x000ea4000c1e1b00 */
[----:B------:R-:W-:-:S06]  /*0100*/  IMAD.WIDE.U32 R8, R9, 0x8, R10 ;  /* 0x0000000809087825 */ /* 0x000fcc00078e000a */
[----:B------:R-:W3:Y:S01]  /*0110*/  LDG.E.64 R8, desc[UR6][R8.64] ;  /* 0x0000000608087981 */ /* 0x000ee2000c1e1b00 */
[----:B0-----:R-:W-:-:S04]  /*0120*/  LEA R2, R13, R2, 0x8 ;  /* 0x000000020d027211 */ /* 0x001fc800078e40ff */
[----:B------:R-:W-:Y:S01]  /*0130*/  ISETP.GE.U32.AND P0, PT, R2, UR4, PT ;  /* 0x0000000402007c0c */ /* 0x000fe2000bf06070 */
[----:B--2---:R-:W-:-:S08]  /*0140*/  DADD R6, R4, R6 ;  /* 0x0000000004067229 */ /* 0x004fd00000000006 */
[----:B---3--:R-:W-:-:S04]  /*0150*/  DADD R6, R6, R8 ;  /* 0x0000000006067229 */ /* 0x008fc80000000008 */
[----:B------:R-:W-:Y:S07]  /*0160*/  @!P0 BRA `(.L_x_308) ;  /* 0xfffffffc00d88947 */ /* 0x000fee000383ffff */
.L_x_307:
[----:B------:R-:W-:Y:S05]  /*0170*/  BSYNC.RECONVERGENT B0 ;  /* 0x0000000000007941 */ /* 0x000fea0003800200 */
.L_x_306:
[----:B------:R-:W0:Y:S01]  /*0180*/  S2UR UR5, SR_CgaCtaId ;  /* 0x00000000000579c3 */ /* 0x000e220000008800 */
[----:B------:R-:W-:Y:S01]  /*0190*/  UMOV UR4, 0x400 ;  /* 0x0000040000047882 */ /* 0x000fe20000000000 */
[----:B------:R-:W-:Y:S01]  /*01a0*/  ISETP.GT.U32.AND P0, PT, R0, 0x3f, PT ;  /* 0x0000003f0000780c */ /* 0x000fe20003f04070 */
[----:B------:R-:W1:Y:S01]  /*01b0*/  S2R R2, SR_TID.Y ;  /* 0x0000000000027919 */ /* 0x000e620000002200 */
[----:B------:R-:W-:Y:S01]  /*01c0*/  BSSY B0, `(.L_x_309) ;  /* 0x000002c000007945 */ /* 0x000fe20003800000 */
[----:B------:R-:W1:Y:S01]  /*01d0*/  S2R R9, SR_TID.Z ;  /* 0x0000000000097919 */ /* 0x000e620000002300 */
[----:B0-----:R-:W-:-:S06]  /*01e0*/  ULEA UR4, UR5, UR4, 0x18 ;  /* 0x0000000405047291 */ /* 0x001fcc000f8ec0ff */
[----:B------:R-:W-:-:S05]  /*01f0*/  LEA R11, R0, UR4, 0x3 ;  /* 0x00000004000b7c11 */ /* 0x000fca000f8e18ff */
[----:B------:R-:W-:Y:S01]  /*0200*/  STS.64 [R11], R6 ;  /* 0x000000060b007388 */ /* 0x000fe20000000a00 */
[----:B------:R-:W0:Y:S01]  /*0210*/  LDCU UR4, c[0x0][0x360] ;  /* 0x00006c00ff0477ac */ /* 0x000e220008000800 */
[----:B------:R-:W1:Y:S01]  /*0220*/  LDCU UR5, c[0x0][0x364] ;  /* 0x00006c80ff0577ac */ /* 0x000e620008000800 */
[----:B------:R-:W-:Y:S08]  /*0230*/  BAR.SYNC.DEFER_BLOCKING 0x0 ;  /* 0x0000000000007b1d */ /* 0x000ff00000010000 */
[----:B------:R-:W-:Y:S08]  /*0240*/  BAR.SYNC.DEFER_BLOCKING 0x0 ;  /* 0x0000000000007b1d */ /* 0x000ff00000010000 */
[----:B------:R-:W-:Y:S06]  /*0250*/  BAR.SYNC.DEFER_BLOCKING 0x0 ;  /* 0x0000000000007b1d */ /* 0x000fec0000010000 */
[----:B------:R-:W2:Y:S02]  /*0260*/  @!P0 LDS.64 R4, [R11+0x200] ;  /* 0x000200000b048984 */ /* 0x000ea40000000a00 */
[----:B--2---:R-:W-:Y:S01]  /*0270*/  @!P0 DADD R6, R6, R4 ;  /* 0x0000000006068229 */ /* 0x004fe20000000004 */
[----:B-1----:R-:W-:-:S04]  /*0280*/  IMAD R5, R9, UR5, R2 ;  /* 0x0000000509057c24 */ /* 0x002fc8000f8e0202 */
[----:B0-----:R-:W-:Y:S02]  /*0290*/  IMAD R5, R5, UR4, RZ ;  /* 0x0000000405057c24 */ /* 0x001fe4000f8e02ff */
[----:B------:R0:W-:Y:S02]  /*02a0*/  @!P0 STS.64 [R11], R6 ;  /* 0x000000060b008388 */ /* 0x0001e40000000a00 */
[----:B------:R-:W-:Y:S01]  /*02b0*/  IMAD.IADD R2, R5, 0x1, R0 ;  /* 0x0000000105027824 */ /* 0x000fe200078e0200 */
[----:B------:R-:W-:Y:S04]  /*02c0*/  BAR.SYNC.DEFER_BLOCKING 0x0 ;  /* 0x0000000000007b1d */ /* 0x000fe80000010000 */
        /* <DEDUP_REMOVED lines=26> */
.L_x_322:
[----:B-12---:R-:W-:-:S11]  /*0470*/  DADD R6, R8, R6 ;  /* 0x0000000008067229 */ /* 0x006fd60000000006 */
.L_x_310:
[----:B------:R-:W-:Y:S05]  /*0480*/  BSYNC B0 ;  /* 0x0000000000007941 */ /* 0x000fea0003800000 */
.L_x_309:
[----:B------:R-:W-:-:S13]  /*0490*/  LOP3.LUT P0, RZ, R5, R0, RZ, 0xfc, !PT ;  /* 0x0000000005ff7212 */ /* 0x000fda000780fcff */
[----:B------:R-:W-:Y:S05]  /*04a0*/  @P0 EXIT ;  /* 0x000000000000094d */ /* 0x000fea0003800000 */
[----:B------:R-:W1:Y:S02]  /*04b0*/  LDC.64 R4, c[0x0][0x388] ;  /* 0x0000e200ff047b82 */ /* 0x000e640000000a00 */
[----:B-1----:R-:W-:-:S05]  /*04c0*/  IMAD.WIDE.U32 R2, R3, 0x8, R4 ;  /* 0x0000000803027825 */ /* 0x002fca00078e0004 */
[----:B------:R-:W-:Y:S01]  /*04d0*/  STG.E.64 desc[UR6][R2.64], R6 ;  /* 0x0000000602007986 */ /* 0x000fe2000c101b06 */
[----:B------:R-:W-:Y:S05]  /*04e0*/  EXIT ;  /* 0x000000000000794d */ /* 0x000fea0003800000 */
.L_x_311:
[----:B------:R-:W-:Y:S01]  /*04f0*/  MOV R15, R9 ;  /* 0x00000009000f7202 */ /* 0x000fe20000000f00 */
[----:B------:R-:W-:Y:S01]  /*0500*/  IMAD.MOV.U32 R14, RZ, RZ, 0x10 ;  /* 0x00000010ff0e7424 */ /* 0x000fe200078e00ff */
[----:B------:R-:W-:Y:S01]  /*0510*/  MOV R17, 0x1f ;  /* 0x0000001f00117802 */ /* 0x000fe20000000f00 */
[----:B------:R-:W-:-:S07]  /*0520*/  IMAD.MOV.U32 R2, RZ, RZ, -0x1 ;  /* 0xffffffffff027424 */ /* 0x000fce00078e00ff */
[----:B------:R-:W-:Y:S05]  /*0530*/  WARPSYNC.COLLECTIVE R2, `(.L_x_312) ;  /* 0x0000000002087348 */ /* 0x000fea0003c00000 */
[----:B------:R0:W1:Y:S02]  /*0540*/  SHFL.DOWN P0, R4, R15, R14, R17 ;  /* 0x0800000e0f047389 */ /* 0x0000640000000011 */
[----:B01----:R-:W-:Y:S05]  /*0550*/  ENDCOLLECTIVE ;  /* 0x000000000000791b */ /* 0x003fea0003800000 */
.L_x_312:
[----:B------:R-:W-:Y:S01]  /*0560*/  IMAD.MOV.U32 R15, RZ, RZ, R8 ;  /* 0x000000ffff0f7224 */ /* 0x000fe200078e0008 */
[----:B------:R-:W-:-:S07]  /*0570*/  MOV R7, R4 ;  /* 0x0000000400077202 */ /* 0x000fce0000000f00 */
[----:B------:R-:W-:Y:S05]  /*0580*/  WARPSYNC.COLLECTIVE R2, `(.L_x_313) ;  /* 0x0000000002087348 */ /* 0x000fea0003c00000 */
[----:B------:R0:W1:Y:S02]  /*0590*/  SHFL.DOWN P0, R4, R15, R14, R17 ;  /* 0x0800000e0f047389 */ /* 0x0000640000000011 */
[----:B01----:R-:W-:Y:S05]  /*05a0*/  ENDCOLLECTIVE ;  /* 0x000000000000791b */ /* 0x003fea0003800000 */
.L_x_313:
[----:B------:R-:W-:Y:S02]  /*05b0*/  MOV R14, 0x8 ;  /* 0x00000008000e7802 */ /* 0x000fe40000000f00 */
[----:B------:R-:W-:-:S06]  /*05c0*/  MOV R6, R4 ;  /* 0x0000000400067202 */ /* 0x000fcc0000000f00 */
[----:B------:R-:W-:-:S10]  /*05d0*/  DADD R6, R8, R6 ;  /* 0x0000000008067229 */ /* 0x000fd40000000006 */
[----:B------:R-:W-:-:S07]  /*05e0*/  IMAD.MOV.U32 R15, RZ, RZ, R7 ;  /* 0x000000ffff0f7224 */ /* 0x000fce00078e0007 */
[----:B------:R-:W-:Y:S05]  /*05f0*/  WARPSYNC.COLLECTIVE R2, `(.L_x_314) ;  /* 0x0000000002087348 */ /* 0x000fea0003c00000 */
[----:B------:R0:W1:Y:S02]  /*0600*/  SHFL.DOWN P0, R4, R15, R14, R17 ;  /* 0x0800000e0f047389 */ /* 0x0000640000000011 */
[----:B01----:R-:W-:Y:S05]  /*0610*/  ENDCOLLECTIVE ;  /* 0x000000000000791b */ /* 0x003fea0003800000 */
.L_x_314:
[----:B------:R-:W-:Y:S01]  /*0620*/  MOV R15, R6 ;  /* 0x00000006000f7202 */ /* 0x000fe20000000f00 */
[----:B------:R-:W-:-:S07]  /*0630*/  IMAD.MOV.U32 R11, RZ, RZ, R4 ;  /* 0x000000ffff0b7224 */ /* 0x000fce00078e0004 */
[----:B------:R-:W-:Y:S05]  /*0640*/  WARPSYNC.COLLECTIVE R2, `(.L_x_315) ;  /* 0x0000000002087348 */ /* 0x000fea0003c00000 */
[----:B------:R0:W1:Y:S02]  /*0650*/  SHFL.DOWN P0, R4, R15, R14, R17 ;  /* 0x0800000e0f047389 */ /* 0x0000640000000011 */
[----:B01----:R-:W-:Y:S05]  /*0660*/  ENDCOLLECTIVE ;  /* 0x000000000000791b */ /* 0x003fea0003800000 */
.L_x_315:
[----:B------:R-:W-:Y:S02]  /*0670*/  IMAD.MOV.U32 R14, RZ, RZ, 0x4 ;  /* 0x00000004ff0e7424 */ /* 0x000fe400078e00ff */
[----:B------:R-:W-:-:S06]  /*0680*/  IMAD.MOV.U32 R10, RZ, RZ, R4 ;  /* 0x000000ffff0a7224 */ /* 0x000fcc00078e0004 */
[----:B------:R-:W-:-:S10]  /*0690*/  DADD R10, R6, R10 ;  /* 0x00000000060a7229 */ /* 0x000fd4000000000a */
[----:B------:R-:W-:-:S07]  /*06a0*/  MOV R15, R11 ;  /* 0x0000000b000f7202 */ /* 0x000fce0000000f00 */
[----:B------:R-:W-:Y:S05]  /*06b0*/  WARPSYNC.COLLECTIVE R2, `(.L_x_316) ;  /* 0x0000000002087348 */ /* 0x000fea0003c00000 */
[----:B------:R0:W1:Y:S02]  /*06c0*/  SHFL.DOWN P0, R4, R15, R14, R17 ;  /* 0x0800000e0f047389 */ /* 0x0000640000000011 */
[----:B01----:R-:W-:Y:S05]  /*06d0*/  ENDCOLLECTIVE ;  /* 0x000000000000791b */ /* 0x003fea0003800000 */
.L_x_316:
[----:B------:R-:W-:Y:S01]  /*06e0*/  IMAD.MOV.U32 R15, RZ, RZ, R10 ;  /* 0x000000ffff0f7224 */ /* 0x000fe200078e000a */
[----:B------:R-:W-:-:S07]  /*06f0*/  MOV R13, R4 ;  /* 0x00000004000d7202 */ /* 0x000fce0000000f00 */
[----:B------:R-:W-:Y:S05]  /*0700*/  WARPSYNC.COLLECTIVE R2, `(.L_x_317) ;  /* 0x0000000002087348 */ /* 0x000fea0003c00000 */
[----:B------:R0:W1:Y:S02]  /*0710*/  SHFL.DOWN P0, R4, R15, R14, R17 ;  /* 0x0800000e0f047389 */ /* 0x0000640000000011 */
[----:B01----:R-:W-:Y:S05]  /*0720*/  ENDCOLLECTIVE ;  /* 0x000000000000791b */ /* 0x003fea0003800000 */
.L_x_317:
[----:B------:R-:W-:Y:S02]  /*0730*/  MOV R14, 0x2 ;  /* 0x00000002000e7802 */ /* 0x000fe40000000f00 */
[----:B------:R-:W-:-:S06]  /*0740*/  MOV R12, R4 ;  /* 0x00000004000c7202 */ /* 0x000fcc0000000f00 */
[----:B------:R-:W-:-:S10]  /*0750*/  DADD R12, R10, R12 ;  /* 0x000000000a0c7229 */ /* 0x000fd4000000000c */
[----:B------:R-:W-:-:S07]  /*0760*/  IMAD.MOV.U32 R15, RZ, RZ, R13 ;  /* 0x000000ffff0f7224 */ /* 0x000fce00078e000d */
[----:B------:R-:W-:Y:S05]  /*0770*/  WARPSYNC.COLLECTIVE R2, `(.L_x_318) ;  /* 0x0000000002087348 */ /* 0x000fea0003c00000 */
[----:B------:R0:W1:Y:S02]  /*0780*/  SHFL.DOWN P0, R4, R15, R14, R17 ;  /* 0x0800000e0f047389 */ /* 0x0000640000000011 */
[----:B01----:R-:W-:Y:S05]  /*0790*/  ENDCOLLECTIVE ;  /* 0x000000000000791b */ /* 0x003fea0003800000 */
.L_x_318:
[----:B------:R-:W-:Y:S01]  /*07a0*/  MOV R15, R12 ;  /* 0x0000000c000f7202 */ /* 0x000fe20000000f00 */
[----:B------:R-:W-:-:S07]  /*07b0*/  IMAD.MOV.U32 R9, RZ, RZ, R4 ;  /* 0x000000ffff097224 */ /* 0x000fce00078e0004 */
[----:B------:R-:W-:Y:S05]  /*07c0*/  WARPSYNC.COLLECTIVE R2, `(.L_x_319) ;  /* 0x0000000002087348 */ /* 0x000fea0003c00000 */
[----:B------:R0:W1:Y:S02]  /*07d0*/  SHFL.DOWN P0, R4, R15, R14, R17 ;  /* 0x0800000e0f047389 */ /* 0x0000640000000011 */
[----:B01----:R-:W-:Y:S05]  /*07e0*/  ENDCOLLECTIVE ;  /* 0x000000000000791b */ /* 0x003fea0003800000 */
.L_x_319:
[----:B------:R-:W-:Y:S02]  /*07f0*/  IMAD.MOV.U32 R14, RZ, RZ, 0x1 ;  /* 0x00000001ff0e7424 */ /* 0x000fe400078e00ff */
[----:B------:R-:W-:-:S06]  /*0800*/  IMAD.MOV.U32 R8, RZ, RZ, R4 ;  /* 0x000000ffff087224 */ /* 0x000fcc00078e0004 */
[----:B------:R-:W-:-:S10]  /*0810*/  DADD R8, R12, R8 ;  /* 0x000000000c087229 */ /* 0x000fd40000000008 */
[----:B------:R-:W-:-:S07]  /*0820*/  MOV R15, R9 ;  /* 0x00000009000f7202 */ /* 0x000fce0000000f00 */
[----:B------:R-:W-:Y:S05]  /*0830*/  WARPSYNC.COLLECTIVE R2, `(.L_x_320) ;  /* 0x0000000002087348 */ /* 0x000fea0003c00000 */
[----:B------:R0:W1:Y:S02]  /*0840*/  SHFL.DOWN P0, R4, R15, R14, R17 ;  /* 0x0800000e0f047389 */ /* 0x0000640000000011 */
[----:B01----:R-:W-:Y:S05]  /*0850*/  ENDCOLLECTIVE ;  /* 0x000000000000791b */ /* 0x003fea0003800000 */
.L_x_320:
[----:B------:R-:W-:Y:S01]  /*0860*/  IMAD.MOV.U32 R15, RZ, RZ, R8 ;  /* 0x000000ffff0f7224 */ /* 0x000fe200078e0008 */
[----:B------:R-:W-:-:S07]  /*0870*/  MOV R7, R4 ;  /* 0x0000000400077202 */ /* 0x000fce0000000f00 */
[----:B------:R-:W-:Y:S05]  /*0880*/  WARPSYNC.COLLECTIVE R2, `(.L_x_321) ;  /* 0x0000000002087348 */ /* 0x000fea0003c00000 */
[----:B------:R0:W1:Y:S02]  /*0890*/  SHFL.DOWN P0, R4, R15, R14, R17 ;  /* 0x0800000e0f047389 */ /* 0x0000640000000011 */
[----:B01----:R-:W-:Y:S05]  /*08a0*/  ENDCOLLECTIVE ;  /* 0x000000000000791b */ /* 0x003fea0003800000 */
.L_x_321:
[----:B------:R-:W-:Y:S01]  /*08b0*/  MOV R6, R4 ;  /* 0x0000000400067202 */ /* 0x000fe20000000f00 */
[----:B------:R-:W-:Y:S06]  /*08c0*/  BRA `(.L_x_322) ;  /* 0xfffffff800e87947 */ /* 0x000fec000383ffff */
.L_x_323:
        /* <DEDUP_REMOVED lines=11> */
.L_x_1687:


//--------------------- .text._Z7reduce6IdLj256ELb1EEvPT_S1_j --------------------------
	.section	.text._Z7reduce6IdLj256ELb1EEvPT_S1_j,"ax",@progbits
	.align	128
        .global         _Z7reduce6IdLj256ELb1EEvPT_S1_j
        .type           _Z7reduce6IdLj256ELb1EEvPT_S1_j,@function
        .size           _Z7reduce6IdLj256ELb1EEvPT_S1_j,(.L_x_1688 - _Z7reduce6IdLj256ELb1EEvPT_S1_j)
        .other          _Z7reduce6IdLj256ELb1EEvPT_S1_j,@"STO_CUDA_ENTRY STV_DEFAULT"
_Z7reduce6IdLj256ELb1EEvPT_S1_j:
.text._Z7reduce6IdLj256ELb1EEvPT_S1_j:
        /* <DEDUP_REMOVED lines=13> */
.L_x_326:
        /* <DEDUP_REMOVED lines=10> */
.L_x_325:
[----:B------:R-:W-:Y:S05]  /*0170*/  BSYNC.RECONVERGENT B0 ;  /* 0x0000000000007941 */ /* 0x000fea0003800200 */
.L_x_324:
[----:B------:R-:W0:Y:S01]  /*0180*/  S2UR UR5, SR_CgaCtaId ;  /* 0x00000000000579c3 */ /* 0x000e220000008800 */
[----:B------:R-:W-:Y:S01]  /*0190*/  UMOV UR4, 0x400 ;  /* 0x0000040000047882 */ /* 0x000fe20000000000 */
[C---:B------:R-:W-:Y:S01]  /*01a0*/  ISETP.GT.U32.AND P0, PT, R3.reuse, 0x7f, PT ;  /* 0x0000007f0300780c */ /* 0x040fe20003f04070 */
[----:B------:R-:W1:Y:S01]  /*01b0*/  S2R R2, SR_TID.Y ;  /* 0x0000000000027919 */ /* 0x000e620000002200 */
[----:B------:R-:W-:Y:S01]  /*01c0*/  ISETP.GT.U32.AND P1, PT, R3, 0x3f, PT ;  /* 0x0000003f0300780c */ /* 0x000fe20003f24070 */
[----:B------:R-:W-:Y:S01]  /*01d0*/  BSSY B0, `(.L_x_327) ;  /* 0x000002f000007945 */ /* 0x000fe20003800000 */
[----:B------:R-:W1:Y:S01]  /*01e0*/  S2R R11, SR_TID.Z ;  /* 0x00000000000b7919 */ /* 0x000e620000002300 */
[----:B0-----:R-:W-:-:S06]  /*01f0*/  ULEA UR4, UR5, UR4, 0x18 ;  /* 0x0000000405047291 */ /* 0x001fcc000f8ec0ff */
[----:B------:R-:W-:-:S05]  /*0200*/  LEA R9, R3, UR4, 0x3 ;  /* 0x0000000403097c11 */ /* 0x000fca000f8e18ff */
[----:B------:R-:W-:Y:S01]  /*0210*/  STS.64 [R9], R4 ;  /* 0x0000000409007388 */ /* 0x000fe20000000a00 */
[----:B------:R-:W0:Y:S01]  /*0220*/  LDCU UR4, c[0x0][0x360] ;  /* 0x00006c00ff0477ac */ /* 0x000e220008000800 */
[----:B------:R-:W1:Y:S02]  /*0230*/  LDCU UR5, c[0x0][0x364] ;  /* 0x00006c80ff0577ac */ /* 0x000e640008000800 */
[----:B-1----:R-:W-:-:S04]  /*0240*/  IMAD R2, R11, UR5, R2 ;  /* 0x000000050b027c24 */ /* 0x002fc8000f8e0202 */
[----:B0-----:R-:W-:Y:S01]  /*0250*/  IMAD R2, R2, UR4, RZ ;  /* 0x0000000402027c24 */ /* 0x001fe2000f8e02ff */
[----:B------:R-:W-:Y:S08]  /*0260*/  BAR.SYNC.DEFER_BLOCKING 0x0 ;  /* 0x0000000000007b1d */ /* 0x000ff00000010000 */
[----:B------:R-:W-:Y:S06]  /*0270*/  BAR.SYNC.DEFER_BLOCKING 0x0 ;  /* 0x0000000000007b1d */ /* 0x000fec0000010000 */
[----:B------:R-:W0:Y:S02]  /*0280*/  @!P0 LDS.64 R6, [R9+0x400] ;  /* 0x0004000009068984 */ /* 0x000e240000000a00 */
[----:B0-----:R-:W-:-:S07]  /*0290*/  @!P0 DADD R4, R4, R6 ;  /* 0x0000000004048229 */ /* 0x001fce0000000006 */
[----:B------:R-:W-:Y:S01]  /*02a0*/  @!P0 STS.64 [R9], R4 ;  /* 0x0000000409008388 */ /* 0x000fe20000000a00 */
[----:B------:R-:W-:Y:S06]  /*02b0*/  BAR.SYNC.DEFER_BLOCKING 0x0 ;  /* 0x0000000000007b1d */ /* 0x000fec0000010000 */
[----:B------:R-:W0:Y:S02]  /*02c0*/  @!P1 LDS.64 R6, [R9+0x200] ;  /* 0x0002000009069984 */ /* 0x000e240000000a00 */
[----:B0-----:R-:W-:Y:S01]  /*02d0*/  @!P1 DADD R4, R4, R6 ;  /* 0x0000000004049229 */ /* 0x001fe20000000006 */
[----:B------:R-:W-:-:S05]  /*02e0*/  IMAD.IADD R6, R2, 0x1, R3 ;  /* 0x0000000102067824 */ /* 0x000fca00078e0203 */
[----:B------:R-:W-:Y:S01]  /*02f0*/  ISETP.GT.U32.AND P0, PT, R6, 0x1f, PT ;  /* 0x0000001f0600780c */ /* 0x000fe20003f04070 */
[----:B------:R0:W-:Y:S01]  /*0300*/  @!P1 STS.64 [R9], R4 ;  /* 0x0000000409009388 */ /* 0x0001e20000000a00 */
[----:B------:R-:W-:Y:S11]  /*0310*/  BAR.SYNC.DEFER_BLOCKING 0x0 ;  /* 0x0000000000007b1d */ /* 0x000ff60000010000 */
        /* <DEDUP_REMOVED lines=25> */
.L_x_340:
[----:B-12---:R-:W-:-:S11]  /*04b0*/  DADD R4, R6, R4 ;  /* 0x0000000006047229 */ /* 0x006fd60000000004 */
.L_x_328:
[----:B------:R-:W-:Y:S05]  /*04c0*/  BSYNC B0 ;  /* 0x0000000000007941 */ /* 0x000fea0003800000 */
.L_x_327:
[----:B------:R-:W-:-:S13]  /*04d0*/  LOP3.LUT P0, RZ, R2, R3, RZ, 0xfc, !PT ;  /* 0x0000000302ff7212 */ /* 0x000fda000780fcff */
[----:B------:R-:W-:Y:S05]  /*04e0*/  @P0 EXIT ;  /* 0x000000000000094d */ /* 0x000fea0003800000 */
[----:B------:R-:W1:Y:S02]  /*04f0*/  LDC.64 R2, c[0x0][0x388] ;  /* 0x0000e200ff027b82 */ /* 0x000e640000000a00 */
[----:B-1----:R-:W-:-:S05]  /*0500*/  IMAD.WIDE.U32 R2, R0, 0x8, R2 ;  /* 0x0000000800027825 */ /* 0x002fca00078e0002 */
[----:B------:R-:W-:Y:S01]  /*0510*/  STG.E.64 desc[UR6][R2.64], R4 ;  /* 0x0000000402007986 */ /* 0x000fe2000c101b06 */
[----:B------:R-:W-:Y:S05]  /*0520*/  EXIT ;  /* 0x000000000000794d */ /* 0x000fea0003800000 */
.L_x_329:
[----:B------:R-:W-:Y:S01]  /*0530*/  MOV R15, R7 ;  /* 0x00000007000f7202 */ /* 0x000fe20000000f00 */
[----:B------:R-:W-:Y:S01]  /*0540*/  IMAD.MOV.U32 R14, RZ, RZ, 0x10 ;  /* 0x00000010ff0e7424 */ /* 0x000fe200078e00ff */
[----:B------:R-:W-:Y:S01]  /*0550*/  MOV R17, 0x1f ;  /* 0x0000001f00117802 */ /* 0x000fe20000000f00 */
[----:B------:R-:W-:-:S07]  /*0560*/  IMAD.MOV.U32 R12, RZ, RZ, -0x1 ;  /* 0xffffffffff0c7424 */ /* 0x000fce00078e00ff */
[----:B------:R-:W-:Y:S05]  /*0570*/  WARPSYNC.COLLECTIVE R12, `(.L_x_330) ;  /* 0x000000000c087348 */ /* 0x000fea0003c00000 */
[----:B------:R0:W1:Y:S02]  /*0580*/  SHFL.DOWN P0, R13, R15, R14, R17 ;  /* 0x0800000e0f0d7389 */ /* 0x0000640000000011 */
[----:B01----:R-:W-:Y:S05]  /*0590*/  ENDCOLLECTIVE ;  /* 0x000000000000791b */ /* 0x003fea0003800000 */
.L_x_330:
[----:B------:R-:W-:Y:S01]  /*05a0*/  IMAD.MOV.U32 R15, RZ, RZ, R6 ;  /* 0x000000ffff0f7224 */ /* 0x000fe200078e0006 */
[----:B------:R-:W-:-:S07]  /*05b0*/  MOV R5, R13 ;  /* 0x0000000d00057202 */ /* 0x000fce0000000f00 */
[----:B------:R-:W-:Y:S05]  /*05c0*/  WARPSYNC.COLLECTIVE R12, `(.L_x_331) ;  /* 0x000000000c087348 */ /* 0x000fea0003c00000 */
[----:B------:R0:W1:Y:S02]  /*05d0*/  SHFL.DOWN P0, R13, R15, R14, R17 ;  /* 0x0800000e0f0d7389 */ /* 0x0000640000000011 */
[----:B01----:R-:W-:Y:S05]  /*05e0*/  ENDCOLLECTIVE ;  /* 0x000000000000791b */ /* 0x003fea0003800000 */
.L_x_331:
[----:B------:R-:W-:Y:S02]  /*05f0*/  MOV R14, 0x8 ;  /* 0x00000008000e7802 */ /* 0x000fe40000000f00 */
[----:B------:R-:W-:-:S06]  /*0600*/  MOV R4, R13 ;  /* 0x0000000d00047202 */ /* 0x000fcc0000000f00 */
[----:B------:R-:W-:-:S10]  /*0610*/  DADD R4, R6, R4 ;  /* 0x0000000006047229 */ /* 0x000fd40000000004 */
[----:B------:R-:W-:-:S07]  /*0620*/  IMAD.MOV.U32 R15, RZ, RZ, R5 ;  /* 0x000000ffff0f7224 */ /* 0x000fce00078e0005 */
[----:B------:R-:W-:Y:S05]  /*0630*/  WARPSYNC.COLLECTIVE R12, `(.L_x_332) ;  /* 0x000000000c087348 */ /* 0x000fea0003c00000 */
[----:B------:R0:W1:Y:S02]  /*0640*/  SHFL.DOWN P0, R13, R15, R14, R17 ;  /* 0x0800000e0f0d7389 */ /* 0x0000640000000011 */
[----:B01----:R-:W-:Y:S05]  /*0650*/  ENDCOLLECTIVE ;  /* 0x000000000000791b */ /* 0x003fea0003800000 */
.L_x_332:
[----:B------:R-:W-:Y:S01]  /*0660*/  MOV R15, R4 ;  /* 0x00000004000f7202 */ /* 0x000fe20000000f00 */
[----:B------:R-:W-:-:S07]  /*0670*/  IMAD.MOV.U32 R9, RZ, RZ, R13 ;  /* 0x000000ffff097224 */ /* 0x000fce00078e000d */
[----:B------:R-:W-:Y:S05]  /*0680*/  WARPSYNC.COLLECTIVE R12, `(.L_x_333) ;  /* 0x000000000c087348 */ /* 0x000fea0003c00000 */
[----:B------:R0:W1:Y:S02]  /*0690*/  SHFL.DOWN P0, R13, R15, R14, R17 ;  /* 0x0800000e0f0d7389 */ /* 0x0000640000000011 */
[----:B01----:R-:W-:Y:S05]  /*06a0*/  ENDCOLLECTIVE ;  /* 0x000000000000791b */ /* 0x003fea0003800000 */
.L_x_333:
[----:B------:R-:W-:Y:S02]  /*06b0*/  IMAD.MOV.U32 R14, RZ, RZ, 0x4 ;  /* 0x00000004ff0e7424 */ /* 0x000fe400078e00ff */
[----:B------:R-:W-:-:S06]  /*06c0*/  IMAD.MOV.U32 R8, RZ, RZ, R13 ;  /* 0x000000ffff087224 */ /* 0x000fcc00078e000d */
[----:B------:R-:W-:-:S10]  /*06d0*/  DADD R8, R4, R8 ;  /* 0x0000000004087229 */ /* 0x000fd40000000008 */
[----:B------:R-:W-:-:S07]  /*06e0*/  MOV R15, R9 ;  /* 0x00000009000f7202 */ /* 0x000fce0000000f00 */
[----:B------:R-:W-:Y:S05]  /*06f0*/  WARPSYNC.COLLECTIVE R12, `(.L_x_334) ;  /* 0x000000000c087348 */ /* 0x000fea0003c00000 */
[----:B------:R0:W1:Y:S02]  /*0700*/  SHFL.DOWN P0, R13, R15, R14, R17 ;  /* 0x0800000e0f0d7389 */ /* 0x0000640000000011 */
[----:B01----:R-:W-:Y:S05]  /*0710*/  ENDCOLLECTIVE ;  /* 0x000000000000791b */ /* 0x003fea0003800000 */
.L_x_334:
[----:B------:R-:W-:Y:S01]  /*0720*/  IMAD.MOV.U32 R15, RZ, RZ, R8 ;  /* 0x000000ffff0f7224 */ /* 0x000fe200078e0008 */
[----:B------:R-:W-:-:S07]  /*0730*/  MOV R11, R13 ;  /* 0x0000000d000b7202 */ /* 0x000fce0000000f00 */
[----:B------:R-:W-:Y:S05]  /*0740*/  WARPSYNC.COLLECTIVE R12, `(.L_x_335) ;  /* 0x000000000c087348 */ /* 0x000fea0003c00000 */
[----:B------:R0:W1:Y:S02]  /*0750*/  SHFL.DOWN P0, R13, R15, R14, R17 ;  /* 0x0800000e0f0d7389 */ /* 0x0000640000000011 */
[----:B01----:R-:W-:Y:S05]  /*0760*/  ENDCOLLECTIVE ;  /* 0x000000000000791b */ /* 0x003fea0003800000 */
.L_x_335:
[----:B------:R-:W-:Y:S02]  /*0770*/  MOV R14, 0x2 ;  /* 0x00000002000e7802 */ /* 0x000fe40000000f00 */
[----:B------:R-:W-:-:S06]  /*0780*/  MOV R10, R13 ;  /* 0x0000000d000a7202 */ /* 0x000fcc0000000f00 */
[----:B------:R-:W-:-:S10]  /*0790*/  DADD R10, R8, R10 ;  /* 0x00000000080a7229 */ /* 0x000fd4000000000a */
[----:B------:R-:W-:-:S07]  /*07a0*/  IMAD.MOV.U32 R15, RZ, RZ, R11 ;  /* 0x000000ffff0f7224 */ /* 0x000fce00078e000b */
[----:B------:R-:W-:Y:S05]  /*07b0*/  WARPSYNC.COLLECTIVE R12, `(.L_x_336) ;  /* 0x000000000c087348 */ /* 0x000fea0003c00000 */
[----:B------:R0:W1:Y:S02]  /*07c0*/  SHFL.DOWN P0, R13, R15, R14, R17 ;  /* 0x0800000e0f0d7389 */ /* 0x0000640000000011 */
[----:B01----:R-:W-:Y:S05]  /*07d0*/  ENDCOLLECTIVE ;  /* 0x000000000000791b */ /* 0x003fea0003800000 */
.L_x_336:
[----:B------:R-:W-:Y:S01]  /*07e0*/  MOV R15, R10 ;  /* 0x0000000a000f7202 */ /* 0x000fe20000000f00 */
[----:B------:R-:W-:-:S07]  /*07f0*/  IMAD.MOV.U32 R7, RZ, RZ, R13 ;  /* 0x000000ffff077224 */ /* 0x000fce00078e000d */
[----:B------:R-:W-:Y:S05]  /*0800*/  WARPSYNC.COLLECTIVE R12, `(.L_x_337) ;  /* 0x000000000c087348 */ /* 0x000fea0003c00000 */
[----:B------:R0:W1:Y:S02]  /*0810*/  SHFL.DOWN P0, R13, R15, R14, R17 ;  /* 0x0800000e0f0d7389 */ /* 0x0000640000000011 */
[----:B01----:R-:W-:Y:S05]  /*0820*/  ENDCOLLECTIVE ;  /* 0x000000000000791b */ /* 0x003fea0003800000 */
.L_x_337:
[----:B------:R-:W-:Y:S02]  /*0830*/  IMAD.MOV.U32 R14, RZ, RZ, 0x1 ;  /* 0x00000001ff0e7424 */ /* 0x000fe400078e00ff */
[----:B------:R-:W-:-:S06]  /*0840*/  IMAD.MOV.U32 R6, RZ, RZ, R13 ;  /* 0x000000ffff067224 */ /* 0x000fcc00078e000d */
[----:B------:R-:W-:-:S10]  /*0850*/  DADD R6, R10, R6 ;  /* 0x000000000a067229 */ /* 0x000fd40000000006 */
[----:B------:R-:W-:-:S07]  /*0860*/  MOV R15, R7 ;  /* 0x00000007000f7202 */ /* 0x000fce0000000f00 */
[----:B------:R-:W-:Y:S05]  /*0870*/  WARPSYNC.COLLECTIVE R12, `(.L_x_338) ;  /* 0x000000000c087348 */ /* 0x000fea0003c00000 */
[----:B------:R0:W1:Y:S02]  /*0880*/  SHFL.DOWN P0, R13, R15, R14, R17 ;  /* 0x0800000e0f0d7389 */ /* 0x0000640000000011 */
[----:B01----:R-:W-:Y:S05]  /*0890*/  ENDCOLLECTIVE ;  /* 0x000000000000791b */ /* 0x003fea0003800000 */
.L_x_338:
[----:B------:R-:W-:Y:S01]  /*08a0*/  IMAD.MOV.U32 R15, RZ, RZ, R6 ;  /* 0x000000ffff0f7224 */ /* 0x000fe200078e0006 */
[----:B------:R-:W-:-:S07]  /*08b0*/  MOV R5, R13 ;  /* 0x0000000d00057202 */ /* 0x000fce0000000f00 */
[----:B------:R-:W-:Y:S05]  /*08c0*/  WARPSYNC.COLLECTIVE R12, `(.L_x_339) ;  /* 0x000000000c087348 */ /* 0x000fea0003c00000 */
[----:B------:R0:W1:Y:S02]  /*08d0*/  SHFL.DOWN P0, R13, R15, R14, R17 ;  /* 0x0800000e0f0d7389 */ /* 0x0000640000000011 */
[----:B01----:R-:W-:Y:S05]  /*08e0*/  ENDCOLLECTIVE ;  /* 0x000000000000791b */ /* 0x003fea0003800000 */
.L_x_339:
[----:B------:R-:W-:Y:S01]  /*08f0*/  MOV R4, R13 ;  /* 0x0000000d00047202 */ /* 0x000fe20000000f00 */
[----:B------:R-:W-:Y:S06]  /*0900*/  BRA `(.L_x_340) ;  /* 0xfffffff800e87947 */ /* 0x000fec000383ffff */
.L_x_341:
        /* <DEDUP_REMOVED lines=15> */
.L_x_1688:


//--------------------- .text._Z7reduce6IdLj512ELb1EEvPT_S1_j --------------------------
	.section	.text._Z7reduce6IdLj512ELb1EEvPT_S1_j,"ax",@progbits
	.align	128
        .global         _Z7reduce6IdLj512ELb1EEvPT_S1_j
        .type           _Z7reduce6IdLj512ELb1EEvPT_S1_j,@function
        .size           _Z7reduce6IdLj512ELb1EEvPT_S1_j,(.L_x_1689 - _Z7reduce6IdLj512ELb1EEvPT_S1_j)
        .other          _Z7reduce6IdLj512ELb1EEvPT_S1_j,@"STO_CUDA_ENTRY STV_DEFAULT"
_Z7reduce6IdLj512ELb1EEvPT_S1_j:
.text._Z7reduce6IdLj512ELb1EEvPT_S1_j:
        /* <DEDUP_REMOVED lines=9> */
[----:B-1----:R-:W-:-:S13]  /*0090*/  ISETP.GE.U32.AND P0, PT, R3, UR4, PT ;  /* 0x0000000403007c0c */ /* 0x002fda000bf06070 */
[----:B---3--:R-:W-:Y:S05]  /*00a0*/  @P0 BRA `(.L_x_343) ;  /* 0x0000000000340947 */ /* 0x008fea0003800000 */
[----:B------:R-:W0:Y:S01]  /*00b0*/  LDC R12, c[0x0][0x370] ;  /* 0x0000dc00ff0c7b82 */ /* 0x000e220000000800 */
[----:B------:R-:W-:-:S07]  /*00c0*/  CS2R R4, SRZ ;  /* 0x0000000000047805 */ /* 0x000fce000001ff00 */
[----:B------:R-:W1:Y:S02]  /*00d0*/  LDC.64 R10, c[0x0][0x380] ;  /* 0x0000e000ff0a7b82 */ /* 0x000e640000000a00 */
.L_x_344:
        /* <DEDUP_REMOVED lines=10> */
.L_x_343:
[----:B------:R-:W-:Y:S05]  /*0180*/  BSYNC.RECONVERGENT B0 ;  /* 0x0000000000007941 */ /* 0x000fea0003800200 */
.L_x_342:
        /* <DEDUP_REMOVED lines=11> */
[----:B------:R-:W-:Y:S06]  /*0240*/  BAR.SYNC.DEFER_BLOCKING 0x0 ;  /* 0x0000000000007b1d */ /* 0x000fec0000010000 */
[----:B------:R-:W1:Y:S01]  /*0250*/  LDCU UR5, c[0x0][0x364] ;  /* 0x00006c80ff0577ac */ /* 0x000e620008000800 */
[----:B------:R-:W2:Y:S01]  /*0260*/  @!P1 LDS.64 R6, [R9+0x800] ;  /* 0x0008000009069984 */ /* 0x000ea20000000a00 */
[----:B-1----:R-:W-:-:S04]  /*0270*/  IMAD R3, R8, UR5, R3 ;  /* 0x0000000508037c24 */ /* 0x002fc8000f8e0203 */
[----:B0-----:R-:W-:Y:S01]  /*0280*/  IMAD R3, R3, UR4, RZ ;  /* 0x0000000403037c24 */ /* 0x001fe2000f8e02ff */
[----:B--2---:R-:W-:-:S07]  /*0290*/  @!P1 DADD R4, R4, R6 ;  /* 0x0000000004049229 */ /* 0x004fce0000000006 */
[----:B------:R-:W-:Y:S01]  /*02a0*/  @!P1 STS.64 [R9], R4 ;  /* 0x0000000409009388 */ /* 0x000fe20000000a00 */
[----:B------:R-:W-:Y:S01]  /*02b0*/  BAR.SYNC.DEFER_BLOCKING 0x0 ;  /* 0x0000000000007b1d */ /* 0x000fe20000010000 */
[----:B------:R-:W-:-:S05]  /*02c0*/  ISETP.GT.U32.AND P1, PT, R2, 0x3f, PT ;  /* 0x0000003f0200780c */ /* 0x000fca0003f24070 */
        /* <DEDUP_REMOVED lines=35> */
.L_x_358:
[----:B-12---:R-:W-:-:S11]  /*0500*/  DADD R4, R6, R4 ;  /* 0x0000000006047229 */ /* 0x006fd60000000004 */
.L_x_346:
[----:B------:R-:W-:Y:S05]  /*0510*/  BSYNC B0 ;  /* 0x0000000000007941 */ /* 0x000fea0003800000 */
.L_x_345:
[----:B------:R-:W-:-:S13]  /*0520*/  LOP3.LUT P0, RZ, R3, R2, RZ, 0xfc, !PT ;  /* 0x0000000203ff7212 */ /* 0x000fda000780fcff */
[----:B------:R-:W-:Y:S05]  /*0530*/  @P0 EXIT ;  /* 0x000000000000094d */ /* 0x000fea0003800000 */
[----:B------:R-:W1:Y:S02]  /*0540*/  LDC.64 R2, c[0x0][0x388] ;  /* 0x0000e200ff027b82 */ /* 0x000e640000000a00 */
[----:B-1----:R-:W-:-:S05]  /*0550*/  IMAD.WIDE.U32 R2, R0, 0x8, R2 ;  /* 0x0000000800027825 */ /* 0x002fca00078e0002 */
[----:B------:R-:W-:Y:S01]  /*0560*/  STG.E.64 desc[UR6][R2.64], R4 ;  /* 0x0000000402007986 */ /* 0x000fe2000c101b06 */
[----:B------:R-:W-:Y:S05]  /*0570*/  EXIT ;  /* 0x000000000000794d */ /* 0x000fea0003800000 */
.L_x_347:
[----:B------:R-:W-:Y:S01]  /*0580*/  MOV R15, R7 ;  /* 0x00000007000f7202 */ /* 0x000fe20000000f00 */
[----:B------:R-:W-:Y:S01]  /*0590*/  IMAD.MOV.U32 R14, RZ, RZ, 0x10 ;  /* 0x00000010ff0e7424 */ /* 0x000fe200078e00ff */
[----:B------:R-:W-:Y:S01]  /*05a0*/  MOV R17, 0x1f ;  /* 0x0000001f00117802 */ /* 0x000fe20000000f00 */
[----:B------:R-:W-:-:S07]  /*05b0*/  IMAD.MOV.U32 R12, RZ, RZ, -0x1 ;  /* 0xffffffffff0c7424 */ /* 0x000fce00078e00ff */
[----:B------:R-:W-:Y:S05]  /*05c0*/  WARPSYNC.COLLECTIVE R12, `(.L_x_348) ;  /* 0x000000000c087348 */ /* 0x000fea0003c00000 */
[----:B------:R0:W1:Y:S02]  /*05d0*/  SHFL.DOWN P0, R13, R15, R14, R17 ;  /* 0x0800000e0f0d7389 */ /* 0x0000640000000011 */
[----:B01----:R-:W-:Y:S05]  /*05e0*/  ENDCOLLECTIVE ;  /* 0x000000000000791b */ /* 0x003fea0003800000 */
.L_x_348:
[----:B------:R-:W-:Y:S01]  /*05f0*/  IMAD.MOV.U32 R15, RZ, RZ, R6 ;  /* 0x000000ffff0f7224 */ /* 0x000fe200078e0006 */
[----:B------:R-:W-:-:S07]  /*0600*/  MOV R5, R13 ;  /* 0x0000000d00057202 */ /* 0x000fce0000000f00 */
[----:B------:R-:W-:Y:S05]  /*0610*/  WARPSYNC.COLLECTIVE R12, `(.L_x_349) ;  /* 0x000000000c087348 */ /* 0x000fea0003c00000 */
[----:B------:R0:W1:Y:S02]  /*0620*/  SHFL.DOWN P0, R13, R15, R14, R17 ;  /* 0x0800000e0f0d7389 */ /* 0x0000640000000011 */
[----:B01----:R-:W-:Y:S05]  /*0630*/  ENDCOLLECTIVE ;  /* 0x000000000000791b */ /* 0x003fea0003800000 */
.L_x_349:
[----:B------:R-:W-:Y:S02]  /*0640*/  MOV R14, 0x8 ;  /* 0x00000008000e7802 */ /* 0x000fe40000000f00 */
[----:B------:R-:W-:-:S06]  /*0650*/  MOV R4, R13 ;  /* 0x0000000d00047202 */ /* 0x000fcc0000000f00 */
[----:B------:R-:W-:-:S10]  /*0660*/  DADD R4, R6, R4 ;  /* 0x0000000006047229 */ /* 0x000fd40000000004 */
[----:B------:R-:W-:-:S07]  /*0670*/  IMAD.MOV.U32 R15, RZ, RZ, R5 ;  /* 0x000000ffff0f7224 */ /* 0x000fce00078e0005 */
[----:B------:R-:W-:Y:S05]  /*0680*/  WARPSYNC.COLLECTIVE R12, `(.L_x_350) ;  /* 0x000000000c087348 */ /* 0x000fea0003c00000 */
[----:B------:R0:W1:Y:S02]  /*0690*/  SHFL.DOWN P0, R13, R15, R14, R17 ;  /* 0x0800000e0f0d7389 */ /* 0x0000640000000011 */
[----:B01----:R-:W-:Y:S05]  /*06a0*/  ENDCOLLECTIVE ;  /* 0x000000000000791b */ /* 0x003fea0003800000 */
.L_x_350:
[----:B------:R-:W-:Y:S01]  /*06b0*/  MOV R15, R4 ;  /* 0x00000004000f7202 */ /* 0x000fe20000000f00 */
[----:B------:R-:W-:-:S07]  /*06c0*/  IMAD.MOV.U32 R9, RZ, RZ, R13 ;  /* 0x000000ffff097224 */ /* 0x000fce00078e000d */
[----:B------:R-:W-:Y:S05]  /*06d0*/  WARPSYNC.COLLECTIVE R12, `(.L_x_351) ;  /* 0x000000000c087348 */ /* 0x000fea0003c00000 */
[----:B------:R0:W1:Y:S02]  /*06e0*/  SHFL.DOWN P0, R13, R15, R14, R17 ;  /* 0x0800000e0f0d7389 */ /* 0x0000640000000011 */
[----:B01----:R-:W-:Y:S05]  /*06f0*/  ENDCOLLECTIVE ;  /* 0x000000000000791b */ /* 0x003fea0003800000 */
.L_x_351:
[----:B------:R-:W-:Y:S02]  /*0700*/  IMAD.MOV.U32 R14, RZ, RZ, 0x4 ;  /* 0x00000004ff0e7424 */ /* 0x000fe400078e00ff */
[----:B------:R-:W-:-:S06]  /*0710*/  IMAD.MOV.U32 R8, RZ, RZ, R13 ;  /* 0x000000ffff087224 */ /* 0x000fcc00078e000d */
[----:B------:R-:W-:-:S10]  /*0720*/  DADD R8, R4, R8 ;  /* 0x0000000004087229 */ /* 0x000fd40000000008 */
[----:B------:R-:W-:-:S07]  /*0730*/  MOV R15, R9 ;  /* 0x00000009000f7202 */ /* 0x000fce0000000f00 */
[----:B------:R-:W-:Y:S05]  /*0740*/  WARPSYNC.COLLECTIVE R12, `(.L_x_352) ;  /* 0x000000000c087348 */ /* 0x000fea0003c00000 */
[----:B------:R0:W1:Y:S02]  /*0750*/  SHFL.DOWN P0, R13, R15, R14, R17 ;  /* 0x0800000e0f0d7389 */ /* 0x0000640000000011 */
[----:B01----:R-:W-:Y:S05]  /*0760*/  ENDCOLLECTIVE ;  /* 0x000000000000791b */ /* 0x003fea0003800000 */
.L_x_352:
[----:B------:R-:W-:Y:S01]  /*0770*/  IMAD.MOV.U32 R15, RZ, RZ, R8 ;  /* 0x000000ffff0f7224 */ /* 0x000fe200078e0008 */
[----:B------:R-:W-:-:S07]  /*0780*/  MOV R11, R13 ;  /* 0x0000000d000b7202 */ /* 0x000fce0000000f00 */
[----:B------:R-:W-:Y:S05]  /*0790*/  WARPSYNC.COLLECTIVE R12, `(.L_x_353) ;  /* 0x000000000c087348 */ /* 0x000fea0003c00000 */
[----:B------:R0:W1:Y:S02]  /*07a0*/  SHFL.DOWN P0, R13, R15, R14, R17 ;  /* 0x0800000e0f0d7389 */ /* 0x0000640000000011 */
[----:B01----:R-:W-:Y:S05]  /*07b0*/  ENDCOLLECTIVE ;  /* 0x000000000000791b */ /* 0x003fea0003800000 */
.L_x_353:
[----:B------:R-:W-:Y:S02]  /*07c0*/  MOV R14, 0x2 ;  /* 0x00000002000e7802 */ /* 0x000fe40000000f00 */
[----:B------:R-:W-:-:S06]  /*07d0*/  MOV R10, R13 ;  /* 0x0000000d000a7202 */ /* 0x000fcc0000000f00 */
[----:B------:R-:W-:-:S10]  /*07e0*/  DADD R10, R8, R10 ;  /* 0x00000000080a7229 */ /* 0x000fd4000000000a */
[----:B------:R-:W-:-:S07]  /*07f0*/  IMAD.MOV.U32 R15, RZ, RZ, R11 ;  /* 0x000000ffff0f7224 */ /* 0x000fce00078e000b */
[----:B------:R-:W-:Y:S05]  /*0800*/  WARPSYNC.COLLECTIVE R12, `(.L_x_354) ;  /* 0x000000000c087348 */ /* 0x000fea0003c00000 */
[----:B------:R0:W1:Y:S02]  /*0810*/  SHFL.DOWN P0, R13, R15, R14, R17 ;  /* 0x0800000e0f0d7389 */ /* 0x0000640000000011 */
[----:B01----:R-:W-:Y:S05]  /*0820*/  ENDCOLLECTIVE ;  /* 0x000000000000791b */ /* 0x003fea0003800000 */
.L_x_354:
[----:B------:R-:W-:Y:S01]  /*0830*/  MOV R15, R10 ;  /* 0x0000000a000f7202 */ /* 0x000fe20000000f00 */
[----:B------:R-:W-:-:S07]  /*0840*/  IMAD.MOV.U32 R7, RZ, RZ, R13 ;  /* 0x000000ffff077224 */ /* 0x000fce00078e000d */
[----:B------:R-:W-:Y:S05]  /*0850*/  WARPSYNC.COLLECTIVE R12, `(.L_x_355) ;  /* 0x000000000c087348 */ /* 0x000fea0003c00000 */
[----:B------:R0:W1:Y:S02]  /*0860*/  SHFL.DOWN P0, R13, R15, R14, R17 ;  /* 0x0800000e0f0d7389 */ /* 0x0000640000000011 */
[----:B01----:R-:W-:Y:S05]  /*0870*/  ENDCOLLECTIVE ;  /* 0x000000000000791b */ /* 0x003fea0003800000 */
.L_x_355:
[----:B------:R-:W-:Y:S02]  /*0880*/  IMAD.MOV.U32 R14, RZ, RZ, 0x1 ;  /* 0x00000001ff0e7424 */ /* 0x000fe400078e00ff */
[----:B------:R-:W-:-:S06]  /*0890*/  IMAD.MOV.U32 R6, RZ, RZ, R13 ;  /* 0x000000ffff067224 */ /* 0x000fcc00078e000d */
[----:B------:R-:W-:-:S10]  /*08a0*/  DADD R6, R10, R6 ;  /* 0x000000000a067229 */ /* 0x000fd40000000006 */
[----:B------:R-:W-:-:S07]  /*08b0*/  MOV R15, R7 ;  /* 0x00000007000f7202 */ /* 0x000fce0000000f00 */
[----:B------:R-:W-:Y:S05]  /*08c0*/  WARPSYNC.COLLECTIVE R12, `(.L_x_356) ;  /* 0x000000000c087348 */ /* 0x000fea0003c00000 */
[----:B------:R0:W1:Y:S02]  /*08d0*/  SHFL.DOWN P0, R13, R15, R14, R17 ;  /* 0x0800000e0f0d7389 */ /* 0x0000640000000011 */
[----:B01----:R-:W-:Y:S05]  /*08e0*/  ENDCOLLECTIVE ;  /* 0x000000000000791b */ /* 0x003fea0003800000 */
.L_x_356:
[----:B------:R-:W-:Y:S01]  /*08f0*/  IMAD.MOV.U32 R15, RZ, RZ, R6 ;  /* 0x000000ffff0f7224 */ /* 0x000fe200078e0006 */
[----:B------:R-:W-:-:S07]  /*0900*/  MOV R5, R13 ;  /* 0x0000000d00057202 */ /* 0x000fce0000000f00 */
[----:B------:R-:W-:Y:S05]  /*0910*/  WARPSYNC.COLLECTIVE R12, `(.L_x_357) ;  /* 0x000000000c087348 */ /* 0x000fea0003c00000 */
[----:B------:R0:W1:Y:S02]  /*0920*/  SHFL.DOWN P0, R13, R15, R14, R17 ;  /* 0x0800000e0f0d7389 */ /* 0x0000640000000011 */
[----:B01----:R-:W-:Y:S05]  /*0930*/  ENDCOLLECTIVE ;  /* 0x000000000000791b */ /* 0x003fea0003800000 */
.L_x_357:
[----:B------:R-:W-:Y:S01]  /*0940*/  MOV R4, R13 ;  /* 0x0000000d00047202 */ /* 0x000fe20000000f00 */
[----:B------:R-:W-:Y:S06]  /*0950*/  BRA `(.L_x_358) ;  /* 0xfffffff800e87947 */ /* 0x000fec000383ffff */
.L_x_359:
        /* <DEDUP_REMOVED lines=10> */
.L_x_1689:


//--------------------- .text._Z7reduce5IdLj1EEvPT_S1_j --------------------------
	.section	.text._Z7reduce5IdLj1EEvPT_S1_j,"ax",@progbits
	.align	128
        .global         _Z7reduce5IdLj1EEvPT_S1_j
        .type           _Z7reduce5IdLj1EEvPT_S1_j,@function
        .size           _Z7reduce5IdLj1EEvPT_S1_j,(.L_x_1690 - _Z7reduce5IdLj1EEvPT_S1_j)
        .other          _Z7reduce5IdLj1EEvPT_S1_j,@"STO_CUDA_ENTRY STV_DEFAULT"
_Z7reduce5IdLj1EEvPT_S1_j:
.text._Z7reduce5IdLj1EEvPT_S1_j:
[----:B------:R-:W-:Y:S01]  /*0000*/  LDC R1, c[0x0][0x37c] ;  /* 0x0000df00ff017b82 */ /* 0x000fe20000000800 */
[----:B------:R-:W0:Y:S01]  /*0010*/  S2R R0, SR_TID.X ;  /* 0x0000000000007919 */ /* 0x000e220000002100 */
[----:B------:R-:W1:Y:S01]  /*0020*/  LDCU UR4, c[0x0][0x390] ;  /* 0x00007200ff0477ac */ /* 0x000e620008000800 */
[----:B------:R-:W0:Y:S01]  /*0030*/  S2R R3, SR_CTAID.X ;  /* 0x0000000000037919 */ /* 0x000e220000002500 */
[----:B------:R-:W2:Y:S01]  /*0040*/  LDCU.64 UR6, c[0x0][0x358] ;  /* 0x00006b00ff0677ac */ /* 0x000ea20008000a00 */
[----:B0-----:R-:W-:-:S04]  /*0050*/  IMAD R7, R3, 0x2, R0 ;  /* 0x0000000203077824 */ /* 0x001fc800078e0200 */
[C---:B------:R-:W-:Y:S01]  /*0060*/  VIADD R11, R7.reuse, 0x1 ;  /* 0x00000001070b7836 */ /* 0x040fe20000000000 */
[----:B-1----:R-:W-:-:S04]  /*0070*/  ISETP.GE.U32.AND P0, PT, R7, UR4, PT ;  /* 0x0000000407007c0c */ /* 0x002fc8000bf06070 */
[----:B------:R-:W-:-:S09]  /*0080*/  ISETP.GE.U32.AND P1, PT, R11, UR4, PT ;  /* 0x000000040b007c0c */ /* 0x000fd2000bf26070 */
[----:B------:R-:W0:Y:S08]  /*0090*/  @!P0 LDC.64 R4, c[0x0][0x380] ;  /* 0x0000e000ff048b82 */ /* 0x000e300000000a00 */
[----:B------:R-:W1:Y:S01]  /*00a0*/  @!P1 LDC.64 R8, c[0x0][0x380] ;  /* 0x0000e000ff089b82 */ /* 0x000e620000000a00 */
[----:B0-----:R-:W-:Y:S01]  /*00b0*/  @!P0 IMAD.WIDE.U32 R4, R7, 0x8, R4 ;  /* 0x0000000807048825 */ /* 0x001fe200078e0004 */
[----:B------:R-:W-:-:S06]  /*00c0*/  CS2R R6, SRZ ;  /* 0x0000000000067805 */ /* 0x000fcc000001ff00 */
[----:B--2---:R0:W2:Y:S01]  /*00d0*/  @!P0 LDG.E.64 R6, desc[UR6][R4.64] ;  /* 0x0000000604068981 */ /* 0x0040a2000c1e1b00 */
[----:B-1----:R-:W-:-:S06]  /*00e0*/  @!P1 IMAD.WIDE.U32 R8, R11, 0x8, R8 ;  /* 0x000000080b089825 */ /* 0x002fcc00078e0008 */
[----:B------:R-:W2:Y:S01]  /*00f0*/  @!P1 LDG.E.64 R8, desc[UR6][R8.64] ;  /* 0x0000000608089981 */ /* 0x000ea2000c1e1b00 */
[----:B------:R-:W0:Y:S01]  /*0100*/  S2R R2, SR_TID.Y ;  /* 0x0000000000027919 */ /* 0x000e220000002200 */
[----:B------:R-:W0:Y:S01]  /*0110*/  S2R R13, SR_TID.Z ;  /* 0x00000000000d7919 */ /* 0x000e220000002300 */
[----:B------:R-:W1:Y:S01]  /*0120*/  LDCU UR8, c[0x0][0x360] ;  /* 0x00006c00ff0877ac */ /* 0x000e620008000800 */
[----:B------:R-:W0:Y:S01]  /*0130*/  LDCU UR9, c[0x0][0x364] ;  /* 0x00006c80ff0977ac */ /* 0x000e220008000800 */
[----:B------:R-:W3:Y:S01]  /*0140*/  S2UR UR5, SR_CgaCtaId ;  /* 0x00000000000579c3 */ /* 0x000ee20000008800 */
[----:B------:R-:W-:Y:S01]  /*0150*/  UMOV UR4, 0x400 ;  /* 0x0000040000047882 */ /* 0x000fe20000000000 */
[----:B0-----:R-:W-:-:S04]  /*0160*/  IMAD R5, R13, UR9, R2 ;  /* 0x000000090d057c24 */ /* 0x001fc8000f8e0202 */
[----:B-1----:R-:W-:Y:S01]  /*0170*/  IMAD R5, R5, UR8, RZ ;  /* 0x0000000805057c24 */ /* 0x002fe2000f8e02ff */
[----:B---3--:R-:W-:-:S04]  /*0180*/  ULEA UR4, UR5, UR4, 0x18 ;  /* 0x0000000405047291 */ /* 0x008fc8000f8ec0ff */
[----:B------:R-:W-:-:S04]  /*0190*/  IADD3 R2, PT, PT, R5, R0, RZ ;  /* 0x0000000005027210 */ /* 0x000fc80007ffe0ff */
[----:B------:R-:W-:Y:S02]  /*01a0*/  ISETP.GT.U32.AND P0, PT, R2, 0x1f, PT ;  /* 0x0000001f0200780c */ /* 0x000fe40003f04070 */
[----:B------:R-:W-:Y:S01]  /*01b0*/  LEA R11, R0, UR4, 0x3 ;  /* 0x00000004000b7c11 */ /* 0x000fe2000f8e18ff */
[----:B------:R-:W-:Y:S01]  /*01c0*/  BSSY B0, `(.L_x_360) ;  /* 0x000001d000007945 */ /* 0x000fe20003800000 */
[----:B--2---:R-:W-:-:S07]  /*01d0*/  @!P1 DADD R6, R6, R8 ;  /* 0x0000000006069229 */ /* 0x004fce0000000008 */
[----:B------:R0:W-:Y:S01]  /*01e0*/  STS.64 [R11], R6 ;  /* 0x000000060b007388 */ /* 0x0001e20000000a00 */
[----:B------:R-:W-:Y:S08]  /*01f0*/  BAR.SYNC.DEFER_BLOCKING 0x0 ;  /* 0x0000000000007b1d */ /* 0x000ff00000010000 */
[----:B------:R-:W-:Y:S08]  /*0200*/  BAR.SYNC.DEFER_BLOCKING 0x0 ;  /* 0x0000000000007b1d */ /* 0x000ff00000010000 */
[----:B------:R-:W-:Y:S08]  /*0210*/  BAR.SYNC.DEFER_BLOCKING 0x0 ;  /* 0x0000000000007b1d */ /* 0x000ff00000010000 */
[----:B------:R-:W-:Y:S06]  /*0220*/  BAR.SYNC.DEFER_BLOCKING 0x0 ;  /* 0x0000000000007b1d */ /* 0x000fec0000010000 */
        /* <DEDUP_REMOVED lines=21> */
.L_x_373:
[----:B012---:R-:W-:-:S11]  /*0380*/  DADD R6, R6, R8 ;  /* 0x0000000006067229 */ /* 0x007fd60000000008 */
.L_x_361:
[----:B------:R-:W-:Y:S05]  /*0390*/  BSYNC B0 ;  /* 0x0000000000007941 */ /* 0x000fea0003800000 */
.L_x_360:
[----:B------:R-:W-:-:S13]  /*03a0*/  LOP3.LUT P0, RZ, R5, R0, RZ, 0xfc, !PT ;  /* 0x0000000005ff7212 */ /* 0x000fda000780fcff */
[----:B------:R-:W-:Y:S05]  /*03b0*/  @P0 EXIT ;  /* 0x000000000000094d */ /* 0x000fea0003800000 */
[----:B------:R-:W0:Y:S02]  /*03c0*/  LDC.64 R4, c[0x0][0x388] ;  /* 0x0000e200ff047b82 */ /* 0x000e240000000a00 */
[----:B0-----:R-:W-:-:S05]  /*03d0*/  IMAD.WIDE.U32 R2, R3, 0x8, R4 ;  /* 0x0000000803027825 */ /* 0x001fca00078e0004 */
[----:B------:R-:W-:Y:S01]  /*03e0*/  STG.E.64 desc[UR6][R2.64], R6 ;  /* 0x0000000602007986 */ /* 0x000fe2000c101b06 */
[----:B------:R-:W-:Y:S05]  /*03f0*/  EXIT ;  /* 0x000000000000794d */ /* 0x000fea0003800000 */
.L_x_362:
[----:B------:R-:W-:Y:S01]  /*0400*/  IMAD.MOV.U32 R15, RZ, RZ, R7 ;  /* 0x000000ffff0f7224 */ /* 0x000fe200078e0007 */
[----:B------:R-:W-:Y:S01]  /*0410*/  MOV R14, 0x10 ;  /* 0x00000010000e7802 */ /* 0x000fe20000000f00 */
[----:B------:R-:W-:Y:S01]  /*0420*/  IMAD.MOV.U32 R17, RZ, RZ, 0x1f ;  /* 0x0000001fff117424 */ /* 0x000fe200078e00ff */
[----:B------:R-:W-:-:S07]  /*0430*/  MOV R2, 0xffffffff ;  /* 0xffffffff00027802 */ /* 0x000fce0000000f00 */
[----:B------:R-:W-:Y:S05]  /*0440*/  WARPSYNC.COLLECTIVE R2, `(.L_x_363) ;  /* 0x0000000002087348 */ /* 0x000fea0003c00000 */
[----:B------:R0:W1:Y:S02]  /*0450*/  SHFL.DOWN P0, R4, R15, R14, R17 ;  /* 0x0800000e0f047389 */ /* 0x0000640000000011 */
[----:B01----:R-:W-:Y:S05]  /*0460*/  ENDCOLLECTIVE ;  /* 0x000000000000791b */ /* 0x003fea0003800000 */
.L_x_363:
[----:B------:R-:W-:Y:S01]  /*0470*/  MOV R15, R6 ;  /* 0x00000006000f7202 */ /* 0x000fe20000000f00 */
[----:B------:R-:W-:-:S07]  /*0480*/  IMAD.MOV.U32 R9, RZ, RZ, R4 ;  /* 0x000000ffff097224 */ /* 0x000fce00078e0004 */
[----:B------:R-:W-:Y:S05]  /*0490*/  WARPSYNC.COLLECTIVE R2, `(.L_x_364) ;  /* 0x0000000002087348 */ /* 0x000fea0003c00000 */
[----:B------:R0:W1:Y:S02]  /*04a0*/  SHFL.DOWN P0, R4, R15, R14, R17 ;  /* 0x0800000e0f047389 */ /* 0x0000640000000011 */
[----:B01----:R-:W-:Y:S05]  /*04b0*/  ENDCOLLECTIVE ;  /* 0x000000000000791b */ /* 0x003fea0003800000 */
.L_x_364:
[----:B------:R-:W-:Y:S02]  /*04c0*/  IMAD.MOV.U32 R14, RZ, RZ, 0x8 ;  /* 0x00000008ff0e7424 */ /* 0x000fe400078e00ff */
[----:B------:R-:W-:-:S06]  /*04d0*/  IMAD.MOV.U32 R8, RZ, RZ, R4 ;  /* 0x000000ffff087224 */ /* 0x000fcc00078e0004 */
[----:B------:R-:W-:-:S10]  /*04e0*/  DADD R8, R6, R8 ;  /* 0x0000000006087229 */ /* 0x000fd40000000008 */
[----:B------:R-:W-:-:S07]  /*04f0*/  MOV R15, R9 ;  /* 0x00000009000f7202 */ /* 0x000fce0000000f00 */
[----:B------:R-:W-:Y:S05]  /*0500*/  WARPSYNC.COLLECTIVE R2, `(.L_x_365) ;  /* 0x0000000002087348 */ /* 0x000fea0003c00000 */
[----:B------:R0:W1:Y:S02]  /*0510*/  SHFL.DOWN P0, R4, R15, R14, R17 ;  /* 0x0800000e0f047389 */ /* 0x0000640000000011 */
[----:B01----:R-:W-:Y:S05]  /*0520*/  ENDCOLLECTIVE ;  /* 0x000000000000791b */ /* 0x003fea0003800000 */
.L_x_365:
[----:B------:R-:W-:Y:S01]  /*0530*/  IMAD.MOV.U32 R15, RZ, RZ, R8 ;  /* 0x000000ffff0f7224 */ /* 0x000fe200078e0008 */
[----:B------:R-:W-:-:S07]  /*0540*/  MOV R11, R4 ;  /* 0x00000004000b7202 */ /* 0x000fce0000000f00 */
[----:B------:R-:W-:Y:S05]  /*0550*/  WARPSYNC.COLLECTIVE R2, `(.L_x_366) ;  /* 0x0000000002087348 */ /* 0x000fea0003c00000 */
[----:B------:R0:W1:Y:S02]  /*0560*/  SHFL.DOWN P0, R4, R15, R14, R17 ;  /* 0x0800000e0f047389 */ /* 0x0000640000000011 */
[----:B01----:R-:W-:Y:S05]  /*0570*/  ENDCOLLECTIVE ;  /* 0x000000000000791b */ /* 0x003fea0003800000 */
.L_x_366:
[----:B------:R-:W-:Y:S02]  /*0580*/  MOV R14, 0x4 ;  /* 0x00000004000e7802 */ /* 0x000fe40000000f00 */
[----:B------:R-:W-:-:S06]  /*0590*/  MOV R10, R4 ;  /* 0x00000004000a7202 */ /* 0x000fcc0000000f00 */
[----:B------:R-:W-:-:S10]  /*05a0*/  DADD R10, R8, R10 ;  /* 0x00000000080a7229 */ /* 0x000fd4000000000a */
[----:B------:R-:W-:-:S07]  /*05b0*/  IMAD.MOV.U32 R15, RZ, RZ, R11 ;  /* 0x000000ffff0f7224 */ /* 0x000fce00078e000b */
[----:B------:R-:W-:Y:S05]  /*05c0*/  WARPSYNC.COLLECTIVE R2, `(.L_x_367) ;  /* 0x0000000002087348 */ /* 0x000fea0003c00000 */
[----:B------:R0:W1:Y:S02]  /*05d0*/  SHFL.DOWN P0, R4, R15, R14, R17 ;  /* 0x0800000e0f047389 */ /* 0x0000640000000011 */
[----:B01----:R-:W-:Y:S05]  /*05e0*/  ENDCOLLECTIVE ;  /* 0x000000000000791b */ /* 0x003fea0003800000 */
.L_x_367:
[----:B------:R-:W-:Y:S01]  /*05f0*/  MOV R15, R10 ;  /* 0x0000000a000f7202 */ /* 0x000fe20000000f00 */
[----:B------:R-:W-:-:S07]  /*0600*/  IMAD.MOV.U32 R13, RZ, RZ, R4 ;  /* 0x000000ffff0d7224 */ /* 0x000fce00078e0004 */
[----:B------:R-:W-:Y:S05]  /*0610*/  WARPSYNC.COLLECTIVE R2, `(.L_x_368) ;  /* 0x0000000002087348 */ /* 0x000fea0003c00000 */
[----:B------:R0:W1:Y:S02]  /*0620*/  SHFL.DOWN P0, R4, R15, R14, R17 ;  /* 0x0800000e0f047389 */ /* 0x0000640000000011 */
[----:B01----:R-:W-:Y:S05]  /*0630*/  ENDCOLLECTIVE ;  /* 0x000000000000791b */ /* 0x003fea0003800000 */
.L_x_368:
[----:B------:R-:W-:Y:S02]  /*0640*/  IMAD.MOV.U32 R14, RZ, RZ, 0x2 ;  /* 0x00000002ff0e7424 */ /* 0x000fe400078e00ff */
[----:B------:R-:W-:-:S06]  /*0650*/  IMAD.MOV.U32 R12, RZ, RZ, R4 ;  /* 0x000000ffff0c7224 */ /* 0x000fcc00078e0004 */
[----:B------:R-:W-:-:S10]  /*0660*/  DADD R12, R10, R12 ;  /* 0x000000000a0c7229 */ /* 0x000fd4000000000c */
[----:B------:R-:W-:-:S07]  /*0670*/  MOV R15, R13 ;  /* 0x0000000d000f7202 */ /* 0x000fce0000000f00 */
[----:B------:R-:W-:Y:S05]  /*0680*/  WARPSYNC.COLLECTIVE R2, `(.L_x_369) ;  /* 0x0000000002087348 */ /* 0x000fea0003c00000 */
[----:B------:R0:W1:Y:S02]  /*0690*/  SHFL.DOWN P0, R4, R15, R14, R17 ;  /* 0x0800000e0f047389 */ /* 0x0000640000000011 */
[----:B01----:R-:W-:Y:S05]  /*06a0*/  ENDCOLLECTIVE ;  /* 0x000000000000791b */ /* 0x003fea0003800000 */
.L_x_369:
[----:B------:R-:W-:Y:S01]  /*06b0*/  IMAD.MOV.U32 R15, RZ, RZ, R12 ;  /* 0x000000ffff0f7224 */ /* 0x000fe200078e000c */
[----:B------:R-:W-:-:S07]  /*06c0*/  MOV R7, R4 ;  /* 0x0000000400077202 */ /* 0x000fce0000000f00 */
[----:B------:R-:W-:Y:S05]  /*06d0*/  WARPSYNC.COLLECTIVE R2, `(.L_x_370) ;  /* 0x0000000002087348 */ /* 0x000fea0003c00000 */
[----:B------:R0:W1:Y:S02]  /*06e0*/  SHFL.DOWN P0, R4, R15, R14, R17 ;  /* 0x0800000e0f047389 */ /* 0x0000640000000011 */
[----:B01----:R-:W-:Y:S05]  /*06f0*/  ENDCOLLECTIVE ;  /* 0x000000000000791b */ /* 0x003fea0003800000 */
.L_x_370:
[----:B------:R-:W-:Y:S02]  /*0700*/  MOV R14, 0x1 ;  /* 0x00000001000e7802 */ /* 0x000fe40000000f00 */
[----:B------:R-:W-:-:S06]  /*0710*/  MOV R6, R4 ;  /* 0x0000000400067202 */ /* 0x000fcc0000000f00 */
[----:B------:R-:W-:-:S10]  /*0720*/  DADD R6, R12, R6 ;  /* 0x000000000c067229 */ /* 0x000fd40000000006 */
[----:B------:R-:W-:-:S07]  /*0730*/  IMAD.MOV.U32 R15, RZ, RZ, R7 ;  /* 0x000000ffff0f7224 */ /* 0x000fce00078e0007 */
[----:B------:R-:W-:Y:S05]  /*0740*/  WARPSYNC.COLLECTIVE R2, `(.L_x_371) ;  /* 0x0000000002087348 */ /* 0x000fea0003c00000 */
[----:B------:R0:W1:Y:S02]  /*0750*/  SHFL.DOWN P0, R4, R15, R14, R17 ;  /* 0x0800000e0f047389 */ /* 0x0000640000000011 */
[----:B01----:R-:W-:Y:S05]  /*0760*/  ENDCOLLECTIVE ;  /* 0x000000000000791b */ /* 0x003fea0003800000 */
.L_x_371:
[----:B------:R-:W-:Y:S01]  /*0770*/  MOV R15, R6 ;  /* 0x00000006000f7202 */ /* 0x000fe20000000f00 */
[----:B------:R-:W-:-:S07]  /*0780*/  IMAD.MOV.U32 R9, RZ, RZ, R4 ;  /* 0x000000ffff097224 */ /* 0x000fce00078e0004 */
[----:B------:R-:W-:Y:S05]  /*0790*/  WARPSYNC.COLLECTIVE R2, `(.L_x_372) ;  /* 0x0000000002087348 */ /* 0x000fea0003c00000 */
[----:B------:R0:W1:Y:S02]  /*07a0*/  SHFL.DOWN P0, R4, R15, R14, R17 ;  /* 0x0800000e0f047389 */ /* 0x0000640000000011 */
[----:B01----:R-:W-:Y:S05]  /*07b0*/  ENDCOLLECTIVE ;  /* 0x000000000000791b */ /* 0x003fea0003800000 */
.L_x_372:
[----:B------:R-:W-:Y:S01]  /*07c0*/  MOV R8, R4 ;  /* 0x0000000400087202 */ /* 0x000fe20000000f00 */
[----:B------:R-:W-:Y:S06]  /*07d0*/  BRA `(.L_x_373) ;  /* 0xfffffff800e87947 */ /* 0x000fec000383ffff */
.L_x_374:
        /* <DEDUP_REMOVED lines=10> */
.L_x_1690:


//--------------------- .text._Z7reduce5IdLj2EEvPT_S1_j --------------------------
	.section	.text._Z7reduce5IdLj2EEvPT_S1_j,"ax",@progbits
	.align	128
        .global         _Z7reduce5IdLj2EEvPT_S1_j
        .type           _Z7reduce5IdLj2EEvPT_S1_j,@function
        .size           _Z7reduce5IdLj2EEvPT_S1_j,(.L_x_1691 - _Z7reduce5IdLj2EEvPT_S1_j)
        .other          _Z7reduce5IdLj2EEvPT_S1_j,@"STO_CUDA_ENTRY STV_DEFAULT"
_Z7reduce5IdLj2EEvPT_S1_j:
.text._Z7reduce5IdLj2EEvPT_S1_j:
        /* <DEDUP_REMOVED lines=56> */
.L_x_388:
[----:B012---:R-:W-:-:S11]  /*0380*/  DADD R6, R6, R8 ;  /* 0x0000000006067229 */ /* 0x007fd60000000008 */
.L_x_376:
[----:B------:R-:W-:Y:S05]  /*0390*/  BSYNC B0 ;  /* 0x0000000000007941 */ /* 0x000fea0003800000 */
.L_x_375:
[----:B------:R-:W-:-:S13]  /*03a0*/  LOP3.LUT P0, RZ, R5, R0, RZ, 0xfc, !PT ;  /* 0x0000000005ff7212 */ /* 0x000fda000780fcff */
[----:B------:R-:W-:Y:S05]  /*03b0*/  @P0 EXIT ;  /* 0x000000000000094d */ /* 0x000fea0003800000 */
[----:B------:R-:W0:Y:S02]  /*03c0*/  LDC.64 R4, c[0x0][0x388] ;  /* 0x0000e200ff047b82 */ /* 0x000e240000000a00 */
[----:B0-----:R-:W-:-:S05]  /*03d0*/  IMAD.WIDE.U32 R2, R3, 0x8, R4 ;  /* 0x0000000803027825 */ /* 0x001fca00078e0004 */
[----:B------:R-:W-:Y:S01]  /*03e0*/  STG.E.64 desc[UR6][R2.64], R6 ;  /* 0x0000000602007986 */ /* 0x000fe2000c101b06 */
[----:B------:R-:W-:Y:S05]  /*03f0*/  EXIT ;  /* 0x000000000000794d */ /* 0x000fea0003800000 */
.L_x_377:
[----:B------:R-:W-:Y:S01]  /*0400*/  IMAD.MOV.U32 R15, RZ, RZ, R7 ;  /* 0x000000ffff0f7224 */ /* 0x000fe200078e0007 */
[----:B------:R-:W-:Y:S01]  /*0410*/  MOV R14, 0x10 ;  /* 0x00000010000e7802 */ /* 0x000fe20000000f00 */
[----:B------:R-:W-:Y:S01]  /*0420*/  IMAD.MOV.U32 R17, RZ, RZ, 0x1f ;  /* 0x0000001fff117424 */ /* 0x000fe200078e00ff */
[----:B------:R-:W-:-:S07]  /*0430*/  MOV R2, 0xffffffff ;  /* 0xffffffff00027802 */ /* 0x000fce0000000f00 */
[----:B------:R-:W-:Y:S05]  /*0440*/  WARPSYNC.COLLECTIVE R2, `(.L_x_378) ;  /* 0x0000000002087348 */ /* 0x000fea0003c00000 */
[----:B------:R0:W1:Y:S02]  /*0450*/  SHFL.DOWN P0, R4, R15, R14, R17 ;  /* 0x0800000e0f047389 */ /* 0x0000640000000011 */
[----:B01----:R-:W-:Y:S05]  /*0460*/  ENDCOLLECTIVE ;  /* 0x000000000000791b */ /* 0x003fea0003800000 */
.L_x_378:
[----:B------:R-:W-:Y:S01]  /*0470*/  MOV R15, R6 ;  /* 0x00000006000f7202 */ /* 0x000fe20000000f00 */
[----:B------:R-:W-:-:S07]  /*0480*/  IMAD.MOV.U32 R9, RZ, RZ, R4 ;  /* 0x000000ffff097224 */ /* 0x000fce00078e0004 */
[----:B------:R-:W-:Y:S05]  /*0490*/  WARPSYNC.COLLECTIVE R2, `(.L_x_379) ;  /* 0x0000000002087348 */ /* 0x000fea0003c00000 */
[----:B------:R0:W1:Y:S02]  /*04a0*/  SHFL.DOWN P0, R4, R15, R14, R17 ;  /* 0x0800000e0f047389 */ /* 0x0000640000000011 */
[----:B01----:R-:W-:Y:S05]  /*04b0*/  ENDCOLLECTIVE ;  /* 0x000000000000791b */ /* 0x003fea0003800000 */
.L_x_379:
[----:B------:R-:W-:Y:S02]  /*04c0*/  IMAD.MOV.U32 R14, RZ, RZ, 0x8 ;  /* 0x00000008ff0e7424 */ /* 0x000fe400078e00ff */
[----:B------:R-:W-:-:S06]  /*04d0*/  IMAD.MOV.U32 R8, RZ, RZ, R4 ;  /* 0x000000ffff087224 */ /* 0x000fcc00078e0004 */
[----:B------:R-:W-:-:S10]  /*04e0*/  DADD R8, R6, R8 ;  /* 0x0000000006087229 */ /* 0x000fd40000000008 */
[----:B------:R-:W-:-:S07]  /*04f0*/  MOV R15, R9 ;  /* 0x00000009000f7202 */ /* 0x000fce0000000f00 */
[----:B------:R-:W-:Y:S05]  /*0500*/  WARPSYNC.COLLECTIVE R2, `(.L_x_380) ;  /* 0x0000000002087348 */ /* 0x000fea0003c00000 */
[----:B------:R0:W1:Y:S02]  /*0510*/  SHFL.DOWN P0, R4, R15, R14, R17 ;  /* 0x0800000e0f047389 */ /* 0x0000640000000011 */
[----:B01----:R-:W-:Y:S05]  /*0520*/  ENDCOLLECTIVE ;  /* 0x000000000000791b */ /* 0x003fea0003800000 */
.L_x_380:
[----:B------:R-:W-:Y:S01]  /*0530*/  IMAD.MOV.U32 R15, RZ, RZ, R8 ;  /* 0x000000ffff0f7224 */ /* 0x000fe200078e0008 */
[----:B------:R-:W-:-:S07]  /*0540*/  MOV R11, R4 ;  /* 0x00000004000b7202 */ /* 0x000fce0000000f00 */
[----:B------:R-:W-:Y:S05]  /*0550*/  WARPSYNC.COLLECTIVE R2, `(.L_x_381) ;  /* 0x0000000002087348 */ /* 0x000fea0003c00000 */
[----:B------:R0:W1:Y:S02]  /*0560*/  SHFL.DOWN P0, R4, R15, R14, R17 ;  /* 0x0800000e0f047389 */ /* 0x0000640000000011 */
[----:B01----:R-:W-:Y:S05]  /*0570*/  ENDCOLLECTIVE ;  /* 0x000000000000791b */ /* 0x003fea0003800000 */
.L_x_381:
[----:B------:R-:W-:Y:S02]  /*0580*/  MOV R14, 0x4 ;  /* 0x00000004000e7802 */ /* 0x000fe40000000f00 */
[----:B------:R-:W-:-:S06]  /*0590*/  MOV R10, R4 ;  /* 0x00000004000a7202 */ /* 0x000fcc0000000f00 */
[----:B------:R-:W-:-:S10]  /*05a0*/  DADD R10, R8, R10 ;  /* 0x00000000080a7229 */ /* 0x000fd4000000000a */
[----:B------:R-:W-:-:S07]  /*05b0*/  IMAD.MOV.U32 R15, RZ, RZ, R11 ;  /* 0x000000ffff0f7224 */ /* 0x000fce00078e000b */
[----:B------:R-:W-:Y:S05]  /*05c0*/  WARPSYNC.COLLECTIVE R2, `(.L_x_382) ;  /* 0x0000000002087348 */ /* 0x000fea0003c00000 */
[----:B------:R0:W1:Y:S02]  /*05d0*/  SHFL.DOWN P0, R4, R15, R14, R17 ;  /* 0x0800000e0f047389 */ /* 0x0000640000000011 */
[----:B01----:R-:W-:Y:S05]  /*05e0*/  ENDCOLLECTIVE ;  /* 0x000000000000791b */ /* 0x003fea0003800000 */
.L_x_382:
[----:B------:R-:W-:Y:S01]  /*05f0*/  MOV R15, R10 ;  /* 0x0000000a000f7202 */ /* 0x000fe20000000f00 */
[----:B------:R-:W-:-:S07]  /*0600*/  IMAD.MOV.U32 R13, RZ, RZ, R4 ;  /* 0x000000ffff0d7224 */ /* 0x000fce00078e0004 */
[----:B------:R-:W-:Y:S05]  /*0610*/  WARPSYNC.COLLECTIVE R2, `(.L_x_383) ;  /* 0x0000000002087348 */ /* 0x000fea0003c00000 */
[----:B------:R0:W1:Y:S02]  /*0620*/  SHFL.DOWN P0, R4, R15, R14, R17 ;  /* 0x0800000e0f047389 */ /* 0x0000640000000011 */
[----:B01----:R-:W-:Y:S05]  /*0630*/  ENDCOLLECTIVE ;  /* 0x000000000000791b */ /* 0x003fea0003800000 */
.L_x_383:
[----:B------:R-:W-:Y:S02]  /*0640*/  IMAD.MOV.U32 R14, RZ, RZ, 0x2 ;  /* 0x00000002ff0e7424 */ /* 0x000fe400078e00ff */
[----:B------:R-:W-:-:S06]  /*0650*/  IMAD.MOV.U32 R12, RZ, RZ, R4 ;  /* 0x000000ffff0c7224 */ /* 0x000fcc00078e0004 */
[----:B------:R-:W-:-:S10]  /*0660*/  DADD R12, R10, R12 ;  /* 0x000000000a0c7229 */ /* 0x000fd4000000000c */
[----:B------:R-:W-:-:S07]  /*0670*/  MOV R15, R13 ;  /* 0x0000000d000f7202 */ /* 0x000fce0000000f00 */
[----:B------:R-:W-:Y:S05]  /*0680*/  WARPSYNC.COLLECTIVE R2, `(.L_x_384) ;  /* 0x0000000002087348 */ /* 0x000fea0003c00000 */
[----:B------:R0:W1:Y:S02]  /*0690*/  SHFL.DOWN P0, R4, R15, R14, R17 ;  /* 0x0800000e0f047389 */ /* 0x0000640000000011 */
[----:B01----:R-:W-:Y:S05]  /*06a0*/  ENDCOLLECTIVE ;  /* 0x000000000000791b */ /* 0x003fea0003800000 */
.L_x_384:
[----:B------:R-:W-:Y:S01]  /*06b0*/  IMAD.MOV.U32 R15, RZ, RZ, R12 ;  /* 0x000000ffff0f7224 */ /* 0x000fe200078e000c */
[----:B------:R-:W-:-:S07]  /*06c0*/  MOV R7, R4 ;  /* 0x0000000400077202 */ /* 0x000fce0000000f00 */
[----:B------:R-:W-:Y:S05]  /*06d0*/  WARPSYNC.COLLECTIVE R2, `(.L_x_385) ;  /* 0x0000000002087348 */ /* 0x000fea0003c00000 */
[----:B------:R0:W1:Y:S02]  /*06e0*/  SHFL.DOWN P0, R4, R15, R14, R17 ;  /* 0x0800000e0f047389 */ /* 0x0000640000000011 */
[----:B01----:R-:W-:Y:S05]  /*06f0*/  ENDCOLLECTIVE ;  /* 0x000000000000791b */ /* 0x003fea0003800000 */
.L_x_385:
[----:B------:R-:W-:Y:S02]  /*0700*/  MOV R14, 0x1 ;  /* 0x00000001000e7802 */ /* 0x000fe40000000f00 */
[----:B------:R-:W-:-:S06]  /*0710*/  MOV R6, R4 ;  /* 0x0000000400067202 */ /* 0x000fcc0000000f00 */
[----:B------:R-:W-:-:S10]  /*0720*/  DADD R6, R12, R6 ;  /* 0x000000000c067229 */ /* 0x000fd40000000006 */
[----:B------:R-:W-:-:S07]  /*0730*/  IMAD.MOV.U32 R15, RZ, RZ, R7 ;  /* 0x000000ffff0f7224 */ /* 0x000fce00078e0007 */
[----:B------:R-:W-:Y:S05]  /*0740*/  WARPSYNC.COLLECTIVE R2, `(.L_x_386) ;  /* 0x0000000002087348 */ /* 0x000fea0003c00000 */
[----:B------:R0:W1:Y:S02]  /*0750*/  SHFL.DOWN P0, R4, R15, R14, R17 ;  /* 0x0800000e0f047389 */ /* 0x0000640000000011 */
[----:B01----:R-:W-:Y:S05]  /*0760*/  ENDCOLLECTIVE ;  /* 0x000000000000791b */ /* 0x003fea0003800000 */
.L_x_386:
[----:B------:R-:W-:Y:S01]  /*0770*/  MOV R15, R6 ;  /* 0x00000006000f7202 */ /* 0x000fe20000000f00 */
[----:B------:R-:W-:-:S07]  /*0780*/  IMAD.MOV.U32 R9, RZ, RZ, R4 ;  /* 0x000000ffff097224 */ /* 0x000fce00078e0004 */
[----:B------:R-:W-:Y:S05]  /*0790*/  WARPSYNC.COLLECTIVE R2, `(.L_x_387) ;  /* 0x0000000002087348 */ /* 0x000fea0003c00000 */
[----:B------:R0:W1:Y:S02]  /*07a0*/  SHFL.DOWN P0, R4, R15, R14, R17 ;  /* 0x0800000e0f047389 */ /* 0x0000640000000011 */
[----:B01----:R-:W-:Y:S05]  /*07b0*/  ENDCOLLECTIVE ;  /* 0x000000000000791b */ /* 0x003fea0003800000 */
.L_x_387:
[----:B------:R-:W-:Y:S01]  /*07c0*/  MOV R8, R4 ;  /* 0x0000000400087202 */ /* 0x000fe20000000f00 */
[----:B------:R-:W-:Y:S06]  /*07d0*/  BRA `(.L_x_388) ;  /* 0xfffffff800e87947 */ /* 0x000fec000383ffff */
.L_x_389:
        /* <DEDUP_REMOVED lines=10> */
.L_x_1691:


//--------------------- .text._Z7reduce5IdLj4EEvPT_S1_j --------------------------
	.section	.text._Z7reduce5IdLj4EEvPT_S1_j,"ax",@progbits
	.align	128
        .global         _Z7reduce5IdLj4EEvPT_S1_j
        .type           _Z7reduce5IdLj4EEvPT_S1_j,@function
        .size           _Z7reduce5IdLj4EEvPT_S1_j,(.L_x_1692 - _Z7reduce5IdLj4EEvPT_S1_j)
        .other          _Z7reduce5IdLj4EEvPT_S1_j,@"STO_CUDA_ENTRY STV_DEFAULT"
_Z7reduce5IdLj4EEvPT_S1_j:
.text._Z7reduce5IdLj4EEvPT_S1_j:
        /* <DEDUP_REMOVED lines=56> */
.L_x_403:
[----:B012---:R-:W-:-:S11]  /*0380*/  DADD R6, R6, R8 ;  /* 0x0000000006067229 */ /* 0x007fd60000000008 */
.L_x_391:
[----:B------:R-:W-:Y:S05]  /*0390*/  BSYNC B0 ;  /* 0x0000000000007941 */ /* 0x000fea0003800000 */
.L_x_390:
[----:B------:R-:W-:-:S13]  /*03a0*/  LOP3.LUT P0, RZ, R5, R0, RZ, 0xfc, !PT ;  /* 0x0000000005ff7212 */ /* 0x000fda000780fcff */
[----:B------:R-:W-:Y:S05]  /*03b0*/  @P0 EXIT ;  /* 0x000000000000094d */ /* 0x000fea0003800000 */
[----:B------:R-:W0:Y:S02]  /*03c0*/  LDC.64 R4, c[0x0][0x388] ;  /* 0x0000e200ff047b82 */ /* 0x000e240000000a00 */
[----:B0-----:R-:W-:-:S05]  /*03d0*/  IMAD.WIDE.U32 R2, R3, 0x8, R4 ;  /* 0x0000000803027825 */ /* 0x001fca00078e0004 */
[----:B------:R-:W-:Y:S01]  /*03e0*/  STG.E.64 desc[UR6][R2.64], R6 ;  /* 0x0000000602007986 */ /* 0x000fe2000c101b06 */
[----:B------:R-:W-:Y:S05]  /*03f0*/  EXIT ;  /* 0x000000000000794d */ /* 0x000fea0003800000 */
.L_x_392:
[----:B------:R-:W-:Y:S01]  /*0400*/  IMAD.MOV.U32 R15, RZ, RZ, R7 ;  /* 0x000000ffff0f7224 */ /* 0x000fe200078e0007 */
[----:B------:R-:W-:Y:S01]  /*0410*/  MOV R14, 0x10 ;  /* 0x00000010000e7802 */ /* 0x000fe20000000f00 */
[----:B------:R-:W-:Y:S01]  /*0420*/  IMAD.MOV.U32 R17, RZ, RZ, 0x1f ;  /* 0x0000001fff117424 */ /* 0x000fe200078e00ff */
[----:B------:R-:W-:-:S07]  /*0430*/  MOV R2, 0xffffffff ;  /* 0xffffffff00027802 */ /* 0x000fce0000000f00 */
[----:B------:R-:W-:Y:S05]  /*0440*/  WARPSYNC.COLLECTIVE R2, `(.L_x_393) ;  /* 0x0000000002087348 */ /* 0x000fea0003c00000 */
[----:B------:R0:W1:Y:S02]  /*0450*/  SHFL.DOWN P0, R4, R15, R14, R17 ;  /* 0x0800000e0f047389 */ /* 0x0000640000000011 */
[----:B01----:R-:W-:Y:S05]  /*0460*/  ENDCOLLECTIVE ;  /* 0x000000000000791b */ /* 0x003fea0003800000 */
.L_x_393:
[----:B------:R-:W-:Y:S01]  /*0470*/  MOV R15, R6 ;  /* 0x00000006000f7202 */ /* 0x000fe20000000f00 */
[----:B------:R-:W-:-:S07]  /*0480*/  IMAD.MOV.U32 R9, RZ, RZ, R4 ;  /* 0x000000ffff097224 */ /* 0x000fce00078e0004 */
[----:B------:R-:W-:Y:S05]  /*0490*/  WARPSYNC.COLLECTIVE R2, `(.L_x_394) ;  /* 0x0000000002087348 */ /* 0x000fea0003c00000 */
[----:B------:R0:W1:Y:S02]  /*04a0*/  SHFL.DOWN P0, R4, R15, R14, R17 ;  /* 0x0800000e0f047389 */ /* 0x0000640000000011 */
[----:B01----:R-:W-:Y:S05]  /*04b0*/  ENDCOLLECTIVE ;  /* 0x000000000000791b */ /* 0x003fea0003800000 */
.L_x_394:
[----:B------:R-:W-:Y:S02]  /*04c0*/  IMAD.MOV.U32 R14, RZ, RZ, 0x8 ;  /* 0x00000008ff0e7424 */ /* 0x000fe400078e00ff */
[----:B------:R-:W-:-:S06]  /*04d0*/  IMAD.MOV.U32 R8, RZ, RZ, R4 ;  /* 0x000000ffff087224 */ /* 0x000fcc00078e0004 */
[----:B------:R-:W-:-:S10]  /*04e0*/  DADD R8, R6, R8 ;  /* 0x0000000006087229 */ /* 0x000fd40000000008 */
[----:B------:R-:W-:-:S07]  /*04f0*/  MOV R15, R9 ;  /* 0x00000009000f7202 */ /* 0x000fce0000000f00 */
[----:B------:R-:W-:Y:S05]  /*0500*/  WARPSYNC.COLLECTIVE R2, `(.L_x_395) ;  /* 0x0000000002087348 */ /* 0x000fea0003c00000 */
[----:B------:R0:W1:Y:S02]  /*0510*/  SHFL.DOWN P0, R4, R15, R14, R17 ;  /* 0x0800000e0f047389 */ /* 0x0000640000000011 */
[----:B01----:R-:W-:Y:S05]  /*0520*/  ENDCOLLECTIVE ;  /* 0x000000000000791b */ /* 0x003fea0003800000 */
.L_x_395:
[----:B------:R-:W-:Y:S01]  /*0530*/  IMAD.MOV.U32 R15, RZ, RZ, R8 ;  /* 0x000000ffff0f7224 */ /* 0x000fe200078e0008 */
[----:B------:R-:W-:-:S07]  /*0540*/  MOV R11, R4 ;  /* 0x00000004000b7202 */ /* 0x000fce0000000f00 */
[----:B------:R-:W-:Y:S05]  /*0550*/  WARPSYNC.COLLECTIVE R2, `(.L_x_396) ;  /* 0x0000000002087348 */ /* 0x000fea0003c00000 */
[----:B------:R0:W1:Y:S02]  /*0560*/  SHFL.DOWN P0, R4, R15, R14, R17 ;  /* 0x0800000e0f047389 */ /* 0x0000640000000011 */
[----:B01----:R-:W-:Y:S05]  /*0570*/  ENDCOLLECTIVE ;  /* 0x000000000000791b */ /* 0x003fea0003800000 */
.L_x_396:
[----:B------:R-:W-:Y:S02]  /*0580*/  MOV R14, 0x4 ;  /* 0x00000004000e7802 */ /* 0x000fe40000000f00 */
[----:B------:R-:W-:-:S06]  /*0590*/  MOV R10, R4 ;  /* 0x00000004000a7202 */ /* 0x000fcc0000000f00 */
[----:B------:R-:W-:-:S10]  /*05a0*/  DADD R10, R8, R10 ;  /* 0x00000000080a7229 */ /* 0x000fd4000000000a */
[----:B------:R-:W-:-:S07]  /*05b0*/  IMAD.MOV.U32 R15, RZ, RZ, R11 ;  /* 0x000000ffff0f7224 */ /* 0x000fce00078e000b */
[----:B------:R-:W-:Y:S05]  /*05c0*/  WARPSYNC.COLLECTIVE R2, `(.L_x_397) ;  /* 0x0000000002087348 */ /* 0x000fea0003c00000 */
[----:B------:R0:W1:Y:S02]  /*05d0*/  SHFL.DOWN P0, R4, R15, R14, R17 ;  /* 0x0800000e0f047389 */ /* 0x0000640000000011 */
[----:B01----:R-:W-:Y:S05]  /*05e0*/  ENDCOLLECTIVE ;  /* 0x000000000000791b */ /* 0x003fea0003800000 */
.L_x_397:
[----:B------:R-:W-:Y:S01]  /*05f0*/  MOV R15, R10 ;  /* 0x0000000a000f7202 */ /* 0x000fe20000000f00 */
[----:B------:R-:W-:-:S07]  /*0600*/  IMAD.MOV.U32 R13, RZ, RZ, R4 ;  /* 0x000000ffff0d7224 */ /* 0x000fce00078e0004 */
[----:B------:R-:W-:Y:S05]  /*0610*/  WARPSYNC.COLLECTIVE R2, `(.L_x_398) ;  /* 0x0000000002087348 */ /* 0x000fea0003c00000 */
[----:B------:R0:W1:Y:S02]  /*0620*/  SHFL.DOWN P0, R4, R15, R14, R17 ;  /* 0x0800000e0f047389 */ /* 0x0000640000000011 */
[----:B01----:R-:W-:Y:S05]  /*0630*/  ENDCOLLECTIVE ;  /* 0x000000000000791b */ /* 0x003fea0003800000 */
.L_x_398:
[----:B------:R-:W-:Y:S02]  /*0640*/  IMAD.MOV.U32 R14, RZ, RZ, 0x2 ;  /* 0x00000002ff0e7424 */ /* 0x000fe400078e00ff */
[----:B------:R-:W-:-:S06]  /*0650*/  IMAD.MOV.U32 R12, RZ, RZ, R4 ;  /* 0x000000ffff0c7224 */ /* 0x000fcc00078e0004 */
[----:B------:R-:W-:-:S10]  /*0660*/  DADD R12, R10, R12 ;  /* 0x000000000a0c7229 */ /* 0x000fd4000000000c */
[----:B------:R-:W-:-:S07]  /*0670*/  MOV R15, R13 ;  /* 0x0000000d000f7202 */ /* 0x000fce0000000f00 */
[----:B------:R-:W-:Y:S05]  /*0680*/  WARPSYNC.COLLECTIVE R2, `(.L_x_399) ;  /* 0x0000000002087348 */ /* 0x000fea0003c00000 */
[----:B------:R0:W1:Y:S02]  /*0690*/  SHFL.DOWN P0, R4, R15, R14, R17 ;  /* 0x0800000e0f047389 */ /* 0x0000640000000011 */
[----:B01----:R-:W-:Y:S05]  /*06a0*/  ENDCOLLECTIVE ;  /* 0x000000000000791b */ /* 0x003fea0003800000 */
.L_x_399:
[----:B------:R-:W-:Y:S01]  /*06b0*/  IMAD.MOV.U32 R15, RZ, RZ, R12 ;  /* 0x000000ffff0f7224 */ /* 0x000fe200078e000c */
[----:B------:R-:W-:-:S07]  /*06c0*/  MOV R7, R4 ;  /* 0x0000000400077202 */ /* 0x000fce0000000f00 */
[----:B------:R-:W-:Y:S05]  /*06d0*/  WARPSYNC.COLLECTIVE R2, `(.L_x_400) ;  /* 0x0000000002087348 */ /* 0x000fea0003c00000 */
[----:B------:R0:W1:Y:S02]  /*06e0*/  SHFL.DOWN P0, R4, R15, R14, R17 ;  /* 0x0800000e0f047389 */ /* 0x0000640000000011 */
[----:B01----:R-:W-:Y:S05]  /*06f0*/  ENDCOLLECTIVE ;  /* 0x000000000000791b */ /* 0x003fea0003800000 */
.L_x_400:
[----:B------:R-:W-:Y:S02]  /*0700*/  MOV R14, 0x1 ;  /* 0x00000001000e7802 */ /* 0x000fe40000000f00 */
[----:B------:R-:W-:-:S06]  /*0710*/  MOV R6, R4 ;  /* 0x0000000400067202 */ /* 0x000fcc0000000f00 */
[----:B------:R-:W-:-:S10]  /*0720*/  DADD R6, R12, R6 ;  /* 0x000000000c067229 */ /* 0x000fd40000000006 */
[----:B------:R-:W-:-:S07]  /*0730*/  IMAD.MOV.U32 R15, RZ, RZ, R7 ;  /* 0x000000ffff0f7224 */ /* 0x000fce00078e0007 */
[----:B------:R-:W-:Y:S05]  /*0740*/  WARPSYNC.COLLECTIVE R2, `(.L_x_401) ;  /* 0x0000000002087348 */ /* 0x000fea0003c00000 */
[----:B------:R0:W1:Y:S02]  /*0750*/  SHFL.DOWN P0, R4, R15, R14, R17 ;  /* 0x0800000e0f047389 */ /* 0x0000640000000011 */
[----:B01----:R-:W-:Y:S05]  /*0760*/  ENDCOLLECTIVE ;  /* 0x000000000000791b */ /* 0x003fea0003800000 */
.L_x_401:
[----:B------:R-:W-:Y:S01]  /*0770*/  MOV R15, R6 ;  /* 0x00000006000f7202 */ /* 0x000fe20000000f00 */
[----:B------:R-:W-:-:S07]  /*0780*/  IMAD.MOV.U32 R9, RZ, RZ, R4 ;  /* 0x000000ffff097224 */ /* 0x000fce00078e0004 */
[----:B------:R-:W-:Y:S05]  /*0790*/  WARPSYNC.COLLECTIVE R2, `(.L_x_402) ;  /* 0x0000000002087348 */ /* 0x000fea0003c00000 */
[----:B------:R0:W1:Y:S02]  /*07a0*/  SHFL.DOWN P0, R4, R15, R14, R17 ;  /* 0x0800000e0f047389 */ /* 0x0000640000000011 */
[----:B01----:R-:W-:Y:S05]  /*07b0*/  ENDCOLLECTIVE ;  /* 0x000000000000791b */ /* 0x003fea0003800000 */
.L_x_402:
[----:B------:R-:W-:Y:S01]  /*07c0*/  MOV R8, R4 ;  /* 0x0000000400087202 */ /* 0x000fe20000000f00 */
[----:B------:R-:W-:Y:S06]  /*07d0*/  BRA `(.L_x_403) ;  /* 0xfffffff800e87947 */ /* 0x000fec000383ffff */
.L_x_404:
        /* <DEDUP_REMOVED lines=10> */
.L_x_1692:


//--------------------- .text._Z7reduce5IdLj8EEvPT_S1_j --------------------------
	.section	.text._Z7reduce5IdLj8EEvPT_S1_j,"ax",@progbits
	.align	128
        .global         _Z7reduce5IdLj8EEvPT_S1_j
        .type           _Z7reduce5IdLj8EEvPT_S1_j,@function
        .size           _Z7reduce5IdLj8EEvPT_S1_j,(.L_x_1693 - _Z7reduce5IdLj8EEvPT_S1_j)
        .other          _Z7reduce5IdLj8EEvPT_S1_j,@"STO_CUDA_ENTRY STV_DEFAULT"
_Z7reduce5IdLj8EEvPT_S1_j:
.text._Z7reduce5IdLj8EEvPT_S1_j:
        /* <DEDUP_REMOVED lines=56> */
.L_x_418:
[----:B012---:R-:W-:-:S11]  /*0380*/  DADD R6, R6, R8 ;  /* 0x0000000006067229 */ /* 0x007fd60000000008 */
.L_x_406:
[----:B------:R-:W-:Y:S05]  /*0390*/  BSYNC B0 ;  /* 0x0000000000007941 */ /* 0x000fea0003800000 */
.L_x_405:
[----:B------:R-:W-:-:S13]  /*03a0*/  LOP3.LUT P0, RZ, R5, R0, RZ, 0xfc, !PT ;  /* 0x0000000005ff7212 */ /* 0x000fda000780fcff */
[----:B------:R-:W-:Y:S05]  /*03b0*/  @P0 EXIT ;  /* 0x000000000000094d */ /* 0x000fea0003800000 */
[----:B------:R-:W0:Y:S02]  /*03c0*/  LDC.64 R4, c[0x0][0x388] ;  /* 0x0000e200ff047b82 */ /* 0x000e240000000a00 */
[----:B0-----:R-:W-:-:S05]  /*03d0*/  IMAD.WIDE.U32 R2, R3, 0x8, R4 ;  /* 0x0000000803027825 */ /* 0x001fca00078e0004 */
[----:B------:R-:W-:Y:S01]  /*03e0*/  STG.E.64 desc[UR6][R2.64], R6 ;  /* 0x0000000602007986 */ /* 0x000fe2000c101b06 */
[----:B------:R-:W-:Y:S05]  /*03f0*/  EXIT ;  /* 0x000000000000794d */ /* 0x000fea0003800000 */
.L_x_407:
[----:B------:R-:W-:Y:S01]  /*0400*/  IMAD.MOV.U32 R15, RZ, RZ, R7 ;  /* 0x000000ffff0f7224 */ /* 0x000fe200078e0007 */
[----:B------:R-:W-:Y:S01]  /*0410*/  MOV R14, 0x10 ;  /* 0x00000010000e7802 */ /* 0x000fe20000000f00 */
[----:B------:R-:W-:Y:S01]  /*0420*/  IMAD.MOV.U32 R17, RZ, RZ, 0x1f ;  /* 0x0000001fff117424 */ /* 0x000fe200078e00ff */
[----:B------:R-:W-:-:S07]  /*0430*/  MOV R2, 0xffffffff ;  /* 0xffffffff00027802 */ /* 0x000fce0000000f00 */
[----:B------:R-:W-:Y:S05]  /*0440*/  WARPSYNC.COLLECTIVE R2, `(.L_x_408) ;  /* 0x0000000002087348 */ /* 0x000fea0003c00000 */
[----:B------:R0:W1:Y:S02]  /*0450*/  SHFL.DOWN P0, R4, R15, R14, R17 ;  /* 0x0800000e0f047389 */ /* 0x0000640000000011 */
[----:B01----:R-:W-:Y:S05]  /*0460*/  ENDCOLLECTIVE ;  /* 0x000000000000791b */ /* 0x003fea0003800000 */
.L_x_408:
[----:B------:R-:W-:Y:S01]  /*0470*/  MOV R15, R6 ;  /* 0x00000006000f7202 */ /* 0x000fe20000000f00 */
[----:B------:R-:W-:-:S07]  /*0480*/  IMAD.MOV.U32 R9, RZ, RZ, R4 ;  /* 0x000000ffff097224 */ /* 0x000fce00078e0004 */
[----:B------:R-:W-:Y:S05]  /*0490*/  WARPSYNC.COLLECTIVE R2, `(.L_x_409) ;  /* 0x0000000002087348 */ /* 0x000fea0003c00000 */
[----:B------:R0:W1:Y:S02]  /*04a0*/  SHFL.DOWN P0, R4, R15, R14, R17 ;  /* 0x0800000e0f047389 */ /* 0x0000640000000011 */
[----:B01----:R-:W-:Y:S05]  /*04b0*/  ENDCOLLECTIVE ;  /* 0x000000000000791b */ /* 0x003fea0003800000 */
.L_x_409:
[----:B------:R-:W-:Y:S02]  /*04c0*/  IMAD.MOV.U32 R14, RZ, RZ, 0x8 ;  /* 0x00000008ff0e7424 */ /* 0x000fe400078e00ff */
[----:B------:R-:W-:-:S06]  /*04d0*/  IMAD.MOV.U32 R8, RZ, RZ, R4 ;  /* 0x000000ffff087224 */ /* 0x000fcc00078e0004 */
[----:B------:R-:W-:-:S10]  /*04e0*/  DADD R8, R6, R8 ;  /* 0x0000000006087229 */ /* 0x000fd40000000008 */
[----:B------:R-:W-:-:S07]  /*04f0*/  MOV R15, R9 ;  /* 0x00000009000f7202 */ /* 0x000fce0000000f00 */
[----:B------:R-:W-:Y:S05]  /*0500*/  WARPSYNC.COLLECTIVE R2, `(.L_x_410) ;  /* 0x0000000002087348 */ /* 0x000fea0003c00000 */
[----:B------:R0:W1:Y:S02]  /*0510*/  SHFL.DOWN P0, R4, R15, R14, R17 ;  /* 0x0800000e0f047389 */ /* 0x0000640000000011 */
[----:B01----:R-:W-:Y:S05]  /*0520*/  ENDCOLLECTIVE ;  /* 0x000000000000791b */ /* 0x003fea0003800000 */
.L_x_410:
[----:B------:R-:W-:Y:S01]  /*0530*/  IMAD.MOV.U32 R15, RZ, RZ, R8 ;  /* 0x000000ffff0f7224 */ /* 0x000fe200078e0008 */
[----:B------:R-:W-:-:S07]  /*0540*/  MOV R11, R4 ;  /* 0x00000004000b7202 */ /* 0x000fce0000000f00 */
[----:B------:R-:W-:Y:S05]  /*0550*/  WARPSYNC.COLLECTIVE R2, `(.L_x_411) ;  /* 0x0000000002087348 */ /* 0x000fea0003c00000 */
[----:B------:R0:W1:Y:S02]  /*0560*/  SHFL.DOWN P0, R4, R15, R14, R17 ;  /* 0x0800000e0f047389 */ /* 0x0000640000000011 */
[----:B01----:R-:W-:Y:S05]  /*0570*/  ENDCOLLECTIVE ;  /* 0x000000000000791b */ /* 0x003fea0003800000 */
.L_x_411:
[----:B------:R-:W-:Y:S02]  /*0580*/  MOV R14, 0x4 ;  /* 0x00000004000e7802 */ /* 0x000fe40000000f00 */
[----:B------:R-:W-:-:S06]  /*0590*/  MOV R10, R4 ;  /* 0x00000004000a7202 */ /* 0x000fcc0000000f00 */
[----:B------:R-:W-:-:S10]  /*05a0*/  DADD R10, R8, R10 ;  /* 0x00000000080a7229 */ /* 0x000fd4000000000a */
[----:B------:R-:W-:-:S07]  /*05b0*/  IMAD.MOV.U32 R15, RZ, RZ, R11 ;  /* 0x000000ffff0f7224 */ /* 0x000fce00078e000b */
[----:B------:R-:W-:Y:S05]  /*05c0*/  WARPSYNC.COLLECTIVE R2, `(.L_x_412) ;  /* 0x0000000002087348 */ /* 0x000fea0003c00000 */
[----:B------:R0:W1:Y:S02]  /*05d0*/  SHFL.DOWN P0, R4, R15, R14, R17 ;  /* 0x0800000e0f047389 */ /* 0x0000640000000011 */
[----:B01----:R-:W-:Y:S05]  /*05e0*/  ENDCOLLECTIVE ;  /* 0x000000000000791b */ /* 0x003fea0003800000 */
.L_x_412:
[----:B------:R-:W-:Y:S01]  /*05f0*/  MOV R15, R10 ;  /* 0x0000000a000f7202 */ /* 0x000fe20000000f00 */
[----:B------:R-:W-:-:S07]  /*0600*/  IMAD.MOV.U32 R13, RZ, RZ, R4 ;  /* 0x000000ffff0d7224 */ /* 0x000fce00078e0004 */
[----:B------:R-:W-:Y:S05]  /*0610*/  WARPSYNC.COLLECTIVE R2, `(.L_x_413) ;  /* 0x0000000002087348 */ /* 0x000fea0003c00000 */
[----:B------:R0:W1:Y:S02]  /*0620*/  SHFL.DOWN P0, R4, R15, R14, R17 ;  /* 0x0800000e0f047389 */ /* 0x0000640000000011 */
[----:B01----:R-:W-:Y:S05]  /*0630*/  ENDCOLLECTIVE ;  /* 0x000000000000791b */ /* 0x003fea0003800000 */
.L_x_413:
[----:B------:R-:W-:Y:S02]  /*0640*/  IMAD.MOV.U32 R14, RZ, RZ, 0x2 ;  /* 0x00000002ff0e7424 */ /* 0x000fe400078e00ff */
[----:B------:R-:W-:-:S06]  /*0650*/  IMAD.MOV.U32 R12, RZ, RZ, R4 ;  /* 0x000000ffff0c7224 */ /* 0x000fcc00078e0004 */
[----:B------:R-:W-:-:S10]  /*0660*/  DADD R12, R10, R12 ;  /* 0x000000000a0c7229 */ /* 0x000fd4000000000c */
[----:B------:R-:W-:-:S07]  /*0670*/  MOV R15, R13 ;  /* 0x0000000d000f7202 */ /* 0x000fce0000000f00 */
[----:B------:R-:W-:Y:S05]  /*0680*/  WARPSYNC.COLLECTIVE R2, `(.L_x_414) ;  /* 0x0000000002087348 */ /* 0x000fea0003c00000 */
[----:B------:R0:W1:Y:S02]  /*0690*/  SHFL.DOWN P0, R4, R15, R14, R17 ;  /* 0x0800000e0f047389 */ /* 0x0000640000000011 */
[----:B01----:R-:W-:Y:S05]  /*06a0*/  ENDCOLLECTIVE ;  /* 0x000000000000791b */ /* 0x003fea0003800000 */
.L_x_414:
[----:B------:R-:W-:Y:S01]  /*06b0*/  IMAD.MOV.U32 R15, RZ, RZ, R12 ;  /* 0x000000ffff0f7224 */ /* 0x000fe200078e000c */
[----:B------:R-:W-:-:S07]  /*06c0*/  MOV R7, R4 ;  /* 0x0000000400077202 */ /* 0x000fce0000000f00 */
[----:B------:R-:W-:Y:S05]  /*06d0*/  WARPSYNC.COLLECTIVE R2, `(.L_x_415) ;  /* 0x0000000002087348 */ /* 0x000fea0003c00000 */
[----:B------:R0:W1:Y:S02]  /*06e0*/  SHFL.DOWN P0, R4, R15, R14, R17 ;  /* 0x0800000e0f047389 */ /* 0x0000640000000011 */
[----:B01----:R-:W-:Y:S05]  /*06f0*/  ENDCOLLECTIVE ;  /* 0x000000000000791b */ /* 0x003fea0003800000 */
.L_x_415:
[----:B------:R-:W-:Y:S02]  /*0700*/  MOV R14, 0x1 ;  /* 0x00000001000e7802 */ /* 0x000fe40000000f00 */
[----:B------:R-:W-:-:S06]  /*0710*/  MOV R6, R4 ;  /* 0x0000000400067202 */ /* 0x000fcc0000000f00 */
[----:B------:R-:W-:-:S10]  /*0720*/  DADD R6, R12, R6 ;  /* 0x000000000c067229 */ /* 0x000fd40000000006 */
[----:B------:R-:W-:-:S07]  /*0730*/  IMAD.MOV.U32 R15, RZ, RZ, R7 ;  /* 0x000000ffff0f7224 */ /* 0x000fce00078e0007 */
[----:B------:R-:W-:Y:S05]  /*0740*/  WARPSYNC.COLLECTIVE R2, `(.L_x_416) ;  /* 0x0000000002087348 */ /* 0x000fea0003c00000 */
[----:B------:R0:W1:Y:S02]  /*0750*/  SHFL.DOWN P0, R4, R15, R14, R17 ;  /* 0x0800000e0f047389 */ /* 0x0000640000000011 */
[----:B01----:R-:W-:Y:S05]  /*0760*/  ENDCOLLECTIVE ;  /* 0x000000000000791b */ /* 0x003fea0003800000 */
.L_x_416:
[----:B------:R-:W-:Y:S01]  /*0770*/  MOV R15, R6 ;  /* 0x00000006000f7202 */ /* 0x000fe20000000f00 */
[----:B------:R-:W-:-:S07]  /*0780*/  IMAD.MOV.U32 R9, RZ, RZ, R4 ;  /* 0x000000ffff097224 */ /* 0x000fce00078e0004 */
[----:B------:R-:W-:Y:S05]  /*0790*/  WARPSYNC.COLLECTIVE R2, `(.L_x_417) ;  /* 0x0000000002087348 */ /* 0x000fea0003c00000 */
[----:B------:R0:W1:Y:S02]  /*07a0*/  SHFL.DOWN P0, R4, R15, R14, R17 ;  /* 0x0800000e0f047389 */ /* 0x0000640000000011 */
[----:B01----:R-:W-:Y:S05]  /*07b0*/  ENDCOLLECTIVE ;  /* 0x000000000000791b */ /* 0x003fea0003800000 */
.L_x_417:
[----:B------:R-:W-:Y:S01]  /*07c0*/  MOV R8, R4 ;  /* 0x0000000400087202 */ /* 0x000fe20000000f00 */
[----:B------:R-:W-:Y:S06]  /*07d0*/  BRA `(.L_x_418) ;  /* 0xfffffff800e87947 */ /* 0x000fec000383ffff */
.L_x_419:
        /* <DEDUP_REMOVED lines=10> */
.L_x_1693:


//--------------------- .text._Z7reduce5IdLj16EEvPT_S1_j --------------------------
	.section	.text._Z7reduce5IdLj16EEvPT_S1_j,"ax",@progbits
	.align	128
        .global         _Z7reduce5IdLj16EEvPT_S1_j
        .type           _Z7reduce5IdLj16EEvPT_S1_j,@function
        .size           _Z7reduce5IdLj16EEvPT_S1_j,(.L_x_1694 - _Z7reduce5IdLj16EEvPT_S1_j)
        .other          _Z7reduce5IdLj16EEvPT_S1_j,@"STO_CUDA_ENTRY STV_DEFAULT"
_Z7reduce5IdLj16EEvPT_S1_j:
.text._Z7reduce5IdLj16EEvPT_S1_j:
        /* <DEDUP_REMOVED lines=56> */
.L_x_433:
[----:B012---:R-:W-:-:S11]  /*0380*/  DADD R6, R6, R8 ;  /* 0x0000000006067229 */ /* 0x007fd60000000008 */
.L_x_421:
[----:B------:R-:W-:Y:S05]  /*0390*/  BSYNC B0 ;  /* 0x0000000000007941 */ /* 0x000fea0003800000 */
.L_x_420:
[----:B------:R-:W-:-:S13]  /*03a0*/  LOP3.LUT P0, RZ, R5, R0, RZ, 0xfc, !PT ;  /* 0x0000000005ff7212 */ /* 0x000fda000780fcff */
[----:B------:R-:W-:Y:S05]  /*03b0*/  @P0 EXIT ;  /* 0x000000000000094d */ /* 0x000fea0003800000 */
[----:B------:R-:W0:Y:S02]  /*03c0*/  LDC.64 R4, c[0x0][0x388] ;  /* 0x0000e200ff047b82 */ /* 0x000e240000000a00 */
[----:B0-----:R-:W-:-:S05]  /*03d0*/  IMAD.WIDE.U32 R2, R3, 0x8, R4 ;  /* 0x0000000803027825 */ /* 0x001fca00078e0004 */
[----:B------:R-:W-:Y:S01]  /*03e0*/  STG.E.64 desc[UR6][R2.64], R6 ;  /* 0x0000000602007986 */ /* 0x000fe2000c101b06 */
[----:B------:R-:W-:Y:S05]  /*03f0*/  EXIT ;  /* 0x000000000000794d */ /* 0x000fea0003800000 */
.L_x_422:
[----:B------:R-:W-:Y:S01]  /*0400*/  IMAD.MOV.U32 R15, RZ, RZ, R7 ;  /* 0x000000ffff0f7224 */ /* 0x000fe200078e0007 */
[----:B------:R-:W-:Y:S01]  /*0410*/  MOV R14, 0x10 ;  /* 0x00000010000e7802 */ /* 0x000fe20000000f00 */
[----:B------:R-:W-:Y:S01]  /*0420*/  IMAD.MOV.U32 R17, RZ, RZ, 0x1f ;  /* 0x0000001fff117424 */ /* 0x000fe200078e00ff */
[----:B------:R-:W-:-:S07]  /*0430*/  MOV R2, 0xffffffff ;  /* 0xffffffff00027802 */ /* 0x000fce0000000f00 */
[----:B------:R-:W-:Y:S05]  /*0440*/  WARPSYNC.COLLECTIVE R2, `(.L_x_423) ;  /* 0x0000000002087348 */ /* 0x000fea0003c00000 */
[----:B------:R0:W1:Y:S02]  /*0450*/  SHFL.DOWN P0, R4, R15, R14, R17 ;  /* 0x0800000e0f047389 */ /* 0x0000640000000011 */
[----:B01----:R-:W-:Y:S05]  /*0460*/  ENDCOLLECTIVE ;  /* 0x000000000000791b */ /* 0x003fea0003800000 */
.L_x_423:
[----:B------:R-:W-:Y:S01]  /*0470*/  MOV R15, R6 ;  /* 0x00000006000f7202 */ /* 0x000fe20000000f00 */
[----:B------:R-:W-:-:S07]  /*0480*/  IMAD.MOV.U32 R9, RZ, RZ, R4 ;  /* 0x000000ffff097224 */ /* 0x000fce00078e0004 */
[----:B------:R-:W-:Y:S05]  /*0490*/  WARPSYNC.COLLECTIVE R2, `(.L_x_424) ;  /* 0x0000000002087348 */ /* 0x000fea0003c00000 */
[----:B------:R0:W1:Y:S02]  /*04a0*/  SHFL.DOWN P0, R4, R15, R14, R17 ;  /* 0x0800000e0f047389 */ /* 0x0000640000000011 */
[----:B01----:R-:W-:Y:S05]  /*04b0*/  ENDCOLLECTIVE ;  /* 0x000000000000791b */ /* 0x003fea0003800000 */
.L_x_424:
[----:B------:R-:W-:Y:S02]  /*04c0*/  IMAD.MOV.U32 R14, RZ, RZ, 0x8 ;  /* 0x00000008ff0e7424 */ /* 0x000fe400078e00ff */
[----:B------:R-:W-:-:S06]  /*04d0*/  IMAD.MOV.U32 R8, RZ, RZ, R4 ;  /* 0x000000ffff087224 */ /* 0x000fcc00078e0004 */
[----:B------:R-:W-:-:S10]  /*04e0*/  DADD R8, R6, R8 ;  /* 0x0000000006087229 */ /* 0x000fd40000000008 */
[----:B------:R-:W-:-:S07]  /*04f0*/  MOV R15, R9 ;  /* 0x00000009000f7202 */ /* 0x000fce0000000f00 */
[----:B------:R-:W-:Y:S05]  /*0500*/  WARPSYNC.COLLECTIVE R2, `(.L_x_425) ;  /* 0x0000000002087348 */ /* 0x000fea0003c00000 */
[----:B------:R0:W1:Y:S02]  /*0510*/  SHFL.DOWN P0, R4, R15, R14, R17 ;  /* 0x0800000e0f047389 */ /* 0x0000640000000011 */
[----:B01----:R-:W-:Y:S05]  /*0520*/  ENDCOLLECTIVE ;  /* 0x000000000000791b */ /* 0x003fea0003800000 */
.L_x_425:
[----:B------:R-:W-:Y:S01]  /*0530*/  IMAD.MOV.U32 R15, RZ, RZ, R8 ;  /* 0x000000ffff0f7224 */ /* 0x000fe200078e0008 */
[----:B------:R-:W-:-:S07]  /*0540*/  MOV R11, R4 ;  /* 0x00000004000b7202 */ /* 0x000fce0000000f00 */
[----:B------:R-:W-:Y:S05]  /*0550*/  WARPSYNC.COLLECTIVE R2, `(.L_x_426) ;  /* 0x0000000002087348 */ /* 0x000fea0003c00000 */
[----:B------:R0:W1:Y:S02]  /*0560*/  SHFL.DOWN P0, R4, R15, R14, R17 ;  /* 0x0800000e0f047389 */ /* 0x0000640000000011 */
[----:B01----:R-:W-:Y:S05]  /*0570*/  ENDCOLLECTIVE ;  /* 0x000000000000791b */ /* 0x003fea0003800000 */
.L_x_426:
[----:B------:R-:W-:Y:S02]  /*0580*/  MOV R14, 0x4 ;  /* 0x00000004000e7802 */ /* 0x000fe40000000f00 */
[----:B------:R-:W-:-:S06]  /*0590*/  MOV R10, R4 ;  /* 0x00000004000a7202 */ /* 0x000fcc0000000f00 */
[----:B------:R-:W-:-:S10]  /*05a0*/  DADD R10, R8, R10 ;  /* 0x00000000080a7229 */ /* 0x000fd4000000000a */
[----:B------:R-:W-:-:S07]  /*05b0*/  IMAD.MOV.U32 R15, RZ, RZ, R11 ;  /* 0x000000ffff0f7224 */ /* 0x000fce00078e000b */
[----:B------:R-:W-:Y:S05]  /*05c0*/  WARPSYNC.COLLECTIVE R2, `(.L_x_427) ;  /* 0x0000000002087348 */ /* 0x000fea0003c00000 */
[----:B------:R0:W1:Y:S02]  /*05d0*/  SHFL.DOWN P0, R4, R15, R14, R17 ;  /* 0x0800000e0f047389 */ /* 0x0000640000000011 */
[----:B01----:R-:W-:Y:S05]  /*05e0*/  ENDCOLLECTIVE ;  /* 0x000000000000791b */ /* 0x003fea0003800000 */
.L_x_427:
[----:B------:R-:W-:Y:S01]  /*05f0*/  MOV R15, R10 ;  /* 0x0000000a000f7202 */ /* 0x000fe20000000f00 */
[----:B------:R-:W-:-:S07]  /*0600*/  IMAD.MOV.U32 R13, RZ, RZ, R4 ;  /* 0x000000ffff0d7224 */ /* 0x000fce00078e0004 */
[----:B------:R-:W-:Y:S05]  /*0610*/  WARPSYNC.COLLECTIVE R2, `(.L_x_428) ;  /* 0x0000000002087348 */ /* 0x000fea0003c00000 */
[----:B------:R0:W1:Y:S02]  /*0620*/  SHFL.DOWN P0, R4, R15, R14, R17 ;  /* 0x0800000e0f047389 */ /* 0x0000640000000011 */
[----:B01----:R-:W-:Y:S05]  /*0630*/  ENDCOLLECTIVE ;  /* 0x000000000000791b */ /* 0x003fea0003800000 */
.L_x_428:
[----:B------:R-:W-:Y:S02]  /*0640*/  IMAD.MOV.U32 R14, RZ, RZ, 0x2 ;  /* 0x00000002ff0e7424 */ /* 0x000fe400078e00ff */
[----:B------:R-:W-:-:S06]  /*0650*/  IMAD.MOV.U32 R12, RZ, RZ, R4 ;  /* 0x000000ffff0c7224 */ /* 0x000fcc00078e0004 */
[----:B------:R-:W-:-:S10]  /*0660*/  DADD R12, R10, R12 ;  /* 0x000000000a0c7229 */ /* 0x000fd4000000000c */
[----:B------:R-:W-:-:S07]  /*0670*/  MOV R15, R13 ;  /* 0x0000000d000f7202 */ /* 0x000fce0000000f00 */
[----:B------:R-:W-:Y:S05]  /*0680*/  WARPSYNC.COLLECTIVE R2, `(.L_x_429) ;  /* 0x0000000002087348 */ /* 0x000fea0003c00000 */
[----:B------:R0:W1:Y:S02]  /*0690*/  SHFL.DOWN P0, R4, R15, R14, R17 ;  /* 0x0800000e0f047389 */ /* 0x0000640000000011 */
[----:B01----:R-:W-:Y:S05]  /*06a0*/  ENDCOLLECTIVE ;  /* 0x000000000000791b */ /* 0x003fea0003800000 */
.L_x_429:
[----:B------:R-:W-:Y:S01]  /*06b0*/  IMAD.MOV.U32 R15, RZ, RZ, R12 ;  /* 0x000000ffff0f7224 */ /* 0x000fe200078e000c */
[----:B------:R-:W-:-:S07]  /*06c0*/  MOV R7, R4 ;  /* 0x0000000400077202 */ /* 0x000fce0000000f00 */
[----:B------:R-:W-:Y:S05]  /*06d0*/  WARPSYNC.COLLECTIVE R2, `(.L_x_430) ;  /* 0x0000000002087348 */ /* 0x000fea0003c00000 */
[----:B------:R0:W1:Y:S02]  /*06e0*/  SHFL.DOWN P0, R4, R15, R14, R17 ;  /* 0x0800000e0f047389 */ /* 0x0000640000000011 */
[----:B01----:R-:W-:Y:S05]  /*06f0*/  ENDCOLLECTIVE ;  /* 0x000000000000791b */ /* 0x003fea0003800000 */
.L_x_430:
[----:B------:R-:W-:Y:S02]  /*0700*/  MOV R14, 0x1 ;  /* 0x00000001000e7802 */ /* 0x000fe40000000f00 */
[----:B------:R-:W-:-:S06]  /*0710*/  MOV R6, R4 ;  /* 0x0000000400067202 */ /* 0x000fcc0000000f00 */
[----:B------:R-:W-:-:S10]  /*0720*/  DADD R6, R12, R6 ;  /* 0x000000000c067229 */ /* 0x000fd40000000006 */
[----:B------:R-:W-:-:S07]  /*0730*/  IMAD.MOV.U32 R15, RZ, RZ, R7 ;  /* 0x000000ffff0f7224 */ /* 0x000fce00078e0007 */
[----:B------:R-:W-:Y:S05]  /*0740*/  WARPSYNC.COLLECTIVE R2, `(.L_x_431) ;  /* 0x0000000002087348 */ /* 0x000fea0003c00000 */
[----:B------:R0:W1:Y:S02]  /*0750*/  SHFL.DOWN P0, R4, R15, R14, R17 ;  /* 0x0800000e0f047389 */ /* 0x0000640000000011 */
[----:B01----:R-:W-:Y:S05]  /*0760*/  ENDCOLLECTIVE ;  /* 0x000000000000791b */ /* 0x003fea0003800000 */
.L_x_431:
[----:B------:R-:W-:Y:S01]  /*0770*/  MOV R15, R6 ;  /* 0x00000006000f7202 */ /* 0x000fe20000000f00 */
[----:B------:R-:W-:-:S07]  /*0780*/  IMAD.MOV.U32 R9, RZ, RZ, R4 ;  /* 0x000000ffff097224 */ /* 0x000fce00078e0004 */
[----:B------:R-:W-:Y:S05]  /*0790*/  WARPSYNC.COLLECTIVE R2, `(.L_x_432) ;  /* 0x0000000002087348 */ /* 0x000fea0003c00000 */
[----:B------:R0:W1:Y:S02]  /*07a0*/  SHFL.DOWN P0, R4, R15, R14, R17 ;  /* 0x0800000e0f047389 */ /* 0x0000640000000011 */
[----:B01----:R-:W-:Y:S05]  /*07b0*/  ENDCOLLECTIVE ;  /* 0x000000000000791b */ /* 0x003fea0003800000 */
.L_x_432:
[----:B------:R-:W-:Y:S01]  /*07c0*/  MOV R8, R4 ;  /* 0x0000000400087202 */ /* 0x000fe20000000f00 */
[----:B------:R-:W-:Y:S06]  /*07d0*/  BRA `(.L_x_433) ;  /* 0xfffffff800e87947 */ /* 0x000fec000383ffff */
.L_x_434:
        /* <DEDUP_REMOVED lines=10> */
.L_x_1694:


//--------------------- .text._Z7reduce5IdLj32EEvPT_S1_j --------------------------
	.section	.text._Z7reduce5IdLj32EEvPT_S1_j,"ax",@progbits
	.align	128
        .global         _Z7reduce5IdLj32EEvPT_S1_j
        .type           _Z7reduce5IdLj32EEvPT_S1_j,@function
        .size           _Z7reduce5IdLj32EEvPT_S1_j,(.L_x_1695 - _Z7reduce5IdLj32EEvPT_S1_j)
        .other          _Z7reduce5IdLj32EEvPT_S1_j,@"STO_CUDA_ENTRY STV_DEFAULT"
_Z7reduce5IdLj32EEvPT_S1_j:
.text._Z7reduce5IdLj32EEvPT_S1_j:
        /* <DEDUP_REMOVED lines=56> */
.L_x_448:
[----:B012---:R-:W-:-:S11]  /*0380*/  DADD R6, R6, R8 ;  /* 0x0000000006067229 */ /* 0x007fd60000000008 */
.L_x_436:
[----:B------:R-:W-:Y:S05]  /*0390*/  BSYNC B0 ;  /* 0x0000000000007941 */ /* 0x000fea0003800000 */
.L_x_435:
[----:B------:R-:W-:-:S13]  /*03a0*/  LOP3.LUT P0, RZ, R5, R0, RZ, 0xfc, !PT ;  /* 0x0000000005ff7212 */ /* 0x000fda000780fcff */
[----:B------:R-:W-:Y:S05]  /*03b0*/  @P0 EXIT ;  /* 0x000000000000094d */ /* 0x000fea0003800000 */
[----:B------:R-:W0:Y:S02]  /*03c0*/  LDC.64 R4, c[0x0][0x388] ;  /* 0x0000e200ff047b82 */ /* 0x000e240000000a00 */
[----:B0-----:R-:W-:-:S05]  /*03d0*/  IMAD.WIDE.U32 R2, R3, 0x8, R4 ;  /* 0x0000000803027825 */ /* 0x001fca00078e0004 */
[----:B------:R-:W-:Y:S01]  /*03e0*/  STG.E.64 desc[UR6][R2.64], R6 ;  /* 0x0000000602007986 */ /* 0x000fe2000c101b06 */
[----:B------:R-:W-:Y:S05]  /*03f0*/  EXIT ;  /* 0x000000000000794d */ /* 0x000fea0003800000 */
.L_x_437:
[----:B------:R-:W-:Y:S01]  /*0400*/  IMAD.MOV.U32 R15, RZ, RZ, R7 ;  /* 0x000000ffff0f7224 */ /* 0x000fe200078e0007 */
[----:B------:R-:W-:Y:S01]  /*0410*/  MOV R14, 0x10 ;  /* 0x00000010000e7802 */ /* 0x000fe20000000f00 */
[----:B------:R-:W-:Y:S01]  /*0420*/  IMAD.MOV.U32 R17, RZ, RZ, 0x1f ;  /* 0x0000001fff117424 */ /* 0x000fe200078e00ff */
[----:B------:R-:W-:-:S07]  /*0430*/  MOV R2, 0xffffffff ;  /* 0xffffffff00027802 */ /* 0x000fce0000000f00 */
[----:B------:R-:W-:Y:S05]  /*0440*/  WARPSYNC.COLLECTIVE R2, `(.L_x_438) ;  /* 0x0000000002087348 */ /* 0x000fea0003c00000 */
[----:B------:R0:W1:Y:S02]  /*0450*/  SHFL.DOWN P0, R4, R15, R14, R17 ;  /* 0x0800000e0f047389 */ /* 0x0000640000000011 */
[----:B01----:R-:W-:Y:S05]  /*0460*/  ENDCOLLECTIVE ;  /* 0x000000000000791b */ /* 0x003fea0003800000 */
.L_x_438:
[----:B------:R-:W-:Y:S01]  /*0470*/  MOV R15, R6 ;  /* 0x00000006000f7202 */ /* 0x000fe20000000f00 */
[----:B------:R-:W-:-:S07]  /*0480*/  IMAD.MOV.U32 R9, RZ, RZ, R4 ;  /* 0x000000ffff097224 */ /* 0x000fce00078e0004 */
[----:B------:R-:W-:Y:S05]  /*0490*/  WARPSYNC.COLLECTIVE R2, `(.L_x_439) ;  /* 0x0000000002087348 */ /* 0x000fea0003c00000 */
[----:B------:R0:W1:Y:S02]  /*04a0*/  SHFL.DOWN P0, R4, R15, R14, R17 ;  /* 0x0800000e0f047389 */ /* 0x0000640000000011 */
[----:B01----:R-:W-:Y:S05]  /*04b0*/  ENDCOLLECTIVE ;  /* 0x000000000000791b */ /* 0x003fea0003800000 */
.L_x_439:
[----:B------:R-:W-:Y:S02]  /*04c0*/  IMAD.MOV.U32 R14, RZ, RZ, 0x8 ;  /* 0x00000008ff0e7424 */ /* 0x000fe400078e00ff */
[----:B------:R-:W-:-:S06]  /*04d0*/  IMAD.MOV.U32 R8, RZ, RZ, R4 ;  /* 0x000000ffff087224 */ /* 0x000fcc00078e0004 */
[----:B------:R-:W-:-:S10]  /*04e0*/  DADD R8, R6, R8 ;  /* 0x0000000006087229 */ /* 0x000fd40000000008 */
[----:B------:R-:W-:-:S07]  /*04f0*/  MOV R15, R9 ;  /* 0x00000009000f7202 */ /* 0x000fce0000000f00 */
[----:B------:R-:W-:Y:S05]  /*0500*/  WARPSYNC.COLLECTIVE R2, `(.L_x_440) ;  /* 0x0000000002087348 */ /* 0x000fea0003c00000 */
[----:B------:R0:W1:Y:S02]  /*0510*/  SHFL.DOWN P0, R4, R15, R14, R17 ;  /* 0x0800000e0f047389 */ /* 0x0000640000000011 */
[----:B01----:R-:W-:Y:S05]  /*0520*/  ENDCOLLECTIVE ;  /* 0x000000000000791b */ /* 0x003fea0003800000 */
.L_x_440:
[----:B------:R-:W-:Y:S01]  /*0530*/  IMAD.MOV.U32 R15, RZ, RZ, R8 ;  /* 0x000000ffff0f7224 */ /* 0x000fe200078e0008 */
[----:B------:R-:W-:-:S07]  /*0540*/  MOV R11, R4 ;  /* 0x00000004000b7202 */ /* 0x000fce0000000f00 */
[----:B------:R-:W-:Y:S05]  /*0550*/  WARPSYNC.COLLECTIVE R2, `(.L_x_441) ;  /* 0x0000000002087348 */ /* 0x000fea0003c00000 */
[----:B------:R0:W1:Y:S02]  /*0560*/  SHFL.DOWN P0, R4, R15, R14, R17 ;  /* 0x0800000e0f047389 */ /* 0x0000640000000011 */
[----:B01----:R-:W-:Y:S05]  /*0570*/  ENDCOLLECTIVE ;  /* 0x000000000000791b */ /* 0x003fea0003800000 */
.L_x_441:
[----:B------:R-:W-:Y:S02]  /*0580*/  MOV R14, 0x4 ;  /* 0x00000004000e7802 */ /* 0x000fe40000000f00 */
[----:B------:R-:W-:-:S06]  /*0590*/  MOV R10, R4 ;  /* 0x00000004000a7202 */ /* 0x000fcc0000000f00 */
[----:B------:R-:W-:-:S10]  /*05a0*/  DADD R10, R8, R10 ;  /* 0x00000000080a7229 */ /* 0x000fd4000000000a */
[----:B------:R-:W-:-:S07]  /*05b0*/  IMAD.MOV.U32 R15, RZ, RZ, R11 ;  /* 0x000000ffff0f7224 */ /* 0x000fce00078e000b */
[----:B------:R-:W-:Y:S05]  /*05c0*/  WARPSYNC.COLLECTIVE R2, `(.L_x_442) ;  /* 0x0000000002087348 */ /* 0x000fea0003c00000 */
[----:B------:R0:W1:Y:S02]  /*05d0*/  SHFL.DOWN P0, R4, R15, R14, R17 ;  /* 0x0800000e0f047389 */ /* 0x0000640000000011 */
[----:B01----:R-:W-:Y:S05]  /*05e0*/  ENDCOLLECTIVE ;  /* 0x000000000000791b */ /* 0x003fea0003800000 */
.L_x_442:
[----:B------:R-:W-:Y:S01]  /*05f0*/  MOV R15, R10 ;  /* 0x0000000a000f7202 */ /* 0x000fe20000000f00 */
[----:B------:R-:W-:-:S07]  /*0600*/  IMAD.MOV.U32 R13, RZ, RZ, R4 ;  /* 0x000000ffff0d7224 */ /* 0x000fce00078e0004 */
[----:B------:R-:W-:Y:S05]  /*0610*/  WARPSYNC.COLLECTIVE R2, `(.L_x_443) ;  /* 0x0000000002087348 */ /* 0x000fea0003c00000 */
[----:B------:R0:W1:Y:S02]  /*0620*/  SHFL.DOWN P0, R4, R15, R14, R17 ;  /* 0x0800000e0f047389 */ /* 0x0000640000000011 */
[----:B01----:R-:W-:Y:S05]  /*0630*/  ENDCOLLECTIVE ;  /* 0x000000000000791b */ /* 0x003fea0003800000 */
.L_x_443:
[----:B------:R-:W-:Y:S02]  /*0640*/  IMAD.MOV.U32 R14, RZ, RZ, 0x2 ;  /* 0x00000002ff0e7424 */ /* 0x000fe400078e00ff */
[----:B------:R-:W-:-:S06]  /*0650*/  IMAD.MOV.U32 R12, RZ, RZ, R4 ;  /* 0x000000ffff0c7224 */ /* 0x000fcc00078e0004 */
[----:B------:R-:W-:-:S10]  /*0660*/  DADD R12, R10, R12 ;  /* 0x000000000a0c7229 */ /* 0x000fd4000000000c */
[----:B------:R-:W-:-:S07]  /*0670*/  MOV R15, R13 ;  /* 0x0000000d000f7202 */ /* 0x000fce0000000f00 */
[----:B------:R-:W-:Y:S05]  /*0680*/  WARPSYNC.COLLECTIVE R2, `(.L_x_444) ;  /* 0x0000000002087348 */ /* 0x000fea0003c00000 */
[----:B------:R0:W1:Y:S02]  /*0690*/  SHFL.DOWN P0, R4, R15, R14, R17 ;  /* 0x0800000e0f047389 */ /* 0x0000640000000011 */
[----:B01----:R-:W-:Y:S05]  /*06a0*/  ENDCOLLECTIVE ;  /* 0x000000000000791b */ /* 0x003fea0003800000 */
.L_x_444:
[----:B------:R-:W-:Y:S01]  /*06b0*/  IMAD.MOV.U32 R15, RZ, RZ, R12 ;  /* 0x000000ffff0f7224 */ /* 0x000fe200078e000c */
[----:B------:R-:W-:-:S07]  /*06c0*/  MOV R7, R4 ;  /* 0x0000000400077202 */ /* 0x000fce0000000f00 */
[----:B------:R-:W-:Y:S05]  /*06d0*/  WARPSYNC.COLLECTIVE R2, `(.L_x_445) ;  /* 0x0000000002087348 */ /* 0x000fea0003c00000 */
[----:B------:R0:W1:Y:S02]  /*06e0*/  SHFL.DOWN P0, R4, R15, R14, R17 ;  /* 0x0800000e0f047389 */ /* 0x0000640000000011 */
[----:B01----:R-:W-:Y:S05]  /*06f0*/  ENDCOLLECTIVE ;  /* 0x000000000000791b */ /* 0x003fea0003800000 */
.L_x_445:
[----:B------:R-:W-:Y:S02]  /*0700*/  MOV R14, 0x1 ;  /* 0x00000001000e7802 */ /* 0x000fe40000000f00 */
[----:B------:R-:W-:-:S06]  /*0710*/  MOV R6, R4 ;  /* 0x0000000400067202 */ /* 0x000fcc0000000f00 */
[----:B------:R-:W-:-:S10]  /*0720*/  DADD R6, R12, R6 ;  /* 0x000000000c067229 */ /* 0x000fd40000000006 */
[----:B------:R-:W-:-:S07]  /*0730*/  IMAD.MOV.U32 R15, RZ, RZ, R7 ;  /* 0x000000ffff0f7224 */ /* 0x000fce00078e0007 */
[----:B------:R-:W-:Y:S05]  /*0740*/  WARPSYNC.COLLECTIVE R2, `(.L_x_446) ;  /* 0x0000000002087348 */ /* 0x000fea0003c00000 */
[----:B------:R0:W1:Y:S02]  /*0750*/  SHFL.DOWN P0, R4, R15, R14, R17 ;  /* 0x0800000e0f047389 */ /* 0x0000640000000011 */
[----:B01----:R-:W-:Y:S05]  /*0760*/  ENDCOLLECTIVE ;  /* 0x000000000000791b */ /* 0x003fea0003800000 */
.L_x_446:
[----:B------:R-:W-:Y:S01]  /*0770*/  MOV R15, R6 ;  /* 0x00000006000f7202 */ /* 0x000fe20000000f00 */
[----:B------:R-:W-:-:S07]  /*0780*/  IMAD.MOV.U32 R9, RZ, RZ, R4 ;  /* 0x000000ffff097224 */ /* 0x000fce00078e0004 */
[----:B------:R-:W-:Y:S05]  /*0790*/  WARPSYNC.COLLECTIVE R2, `(.L_x_447) ;  /* 0x0000000002087348 */ /* 0x000fea0003c00000 */
[----:B------:R0:W1:Y:S02]  /*07a0*/  SHFL.DOWN P0, R4, R15, R14, R17 ;  /* 0x0800000e0f047389 */ /* 0x0000640000000011 */
[----:B01----:R-:W-:Y:S05]  /*07b0*/  ENDCOLLECTIVE ;  /* 0x000000000000791b */ /* 0x003fea0003800000 */
.L_x_447:
[----:B------:R-:W-:Y:S01]  /*07c0*/  MOV R8, R4 ;  /* 0x0000000400087202 */ /* 0x000fe20000000f00 */
[----:B------:R-:W-:Y:S06]  /*07d0*/  BRA `(.L_x_448) ;  /* 0xfffffff800e87947 */ /* 0x000fec000383ffff */
.L_x_449:
        /* <DEDUP_REMOVED lines=10> */
.L_x_1695:


//--------------------- .text._Z7reduce5IdLj64EEvPT_S1_j --------------------------
	.section	.text._Z7reduce5IdLj64EEvPT_S1_j,"ax",@progbits
	.align	128
        .global         _Z7reduce5IdLj64EEvPT_S1_j
        .type           _Z7reduce5IdLj64EEvPT_S1_j,@function
        .size           _Z7reduce5IdLj64EEvPT_S1_j,(.L_x_1696 - _Z7reduce5IdLj64EEvPT_S1_j)
        .other          _Z7reduce5IdLj64EEvPT_S1_j,@"STO_CUDA_ENTRY STV_DEFAULT"
_Z7reduce5IdLj64EEvPT_S1_j:
.text._Z7reduce5IdLj64EEvPT_S1_j:
        /* <DEDUP_REMOVED lines=16> */
[----:B------:R-:W1:Y:S01]  /*0100*/  S2R R2, SR_TID.Y ;  /* 0x0000000000027919 */ /* 0x000e620000002200 */
[----:B------:R-:W1:Y:S01]  /*0110*/  S2R R13, SR_TID.Z ;  /* 0x00000000000d7919 */ /* 0x000e620000002300 */
[----:B------:R-:W3:Y:S01]  /*0120*/  LDCU UR8, c[0x0][0x360] ;  /* 0x00006c00ff0877ac */ /* 0x000ee20008000800 */
[----:B------:R-:W1:Y:S01]  /*0130*/  LDCU UR9, c[0x0][0x364] ;  /* 0x00006c80ff0977ac */ /* 0x000e620008000800 */
[----:B------:R-:W4:Y:S01]  /*0140*/  S2UR UR5, SR_CgaCtaId ;  /* 0x00000000000579c3 */ /* 0x000f220000008800 */
[----:B------:R-:W-:Y:S01]  /*0150*/  UMOV UR4, 0x400 ;  /* 0x0000040000047882 */ /* 0x000fe20000000000 */
[----:B-1----:R-:W-:-:S04]  /*0160*/  IMAD R2, R13, UR9, R2 ;  /* 0x000000090d027c24 */ /* 0x002fc8000f8e0202 */
[----:B---3--:R-:W-:Y:S01]  /*0170*/  IMAD R2, R2, UR8, RZ ;  /* 0x0000000802027c24 */ /* 0x008fe2000f8e02ff */
[----:B----4-:R-:W-:-:S04]  /*0180*/  ULEA UR4, UR5, UR4, 0x18 ;  /* 0x0000000405047291 */ /* 0x010fc8000f8ec0ff */
[----:B0-----:R-:W-:-:S04]  /*0190*/  IADD3 R6, PT, PT, R2, R3, RZ ;  /* 0x0000000302067210 */ /* 0x001fc80007ffe0ff */
        /* <DEDUP_REMOVED lines=34> */
.L_x_463:
[----:B-12---:R-:W-:-:S11]  /*03c0*/  DADD R4, R6, R4 ;  /* 0x0000000006047229 */ /* 0x006fd60000000004 */
.L_x_451:
[----:B------:R-:W-:Y:S05]  /*03d0*/  BSYNC B0 ;  /* 0x0000000000007941 */ /* 0x000fea0003800000 */
.L_x_450:
[----:B------:R-:W-:-:S13]  /*03e0*/  LOP3.LUT P0, RZ, R2, R3, RZ, 0xfc, !PT ;  /* 0x0000000302ff7212 */ /* 0x000fda000780fcff */
[----:B------:R-:W-:Y:S05]  /*03f0*/  @P0 EXIT ;  /* 0x000000000000094d */ /* 0x000fea0003800000 */
[----:B------:R-:W1:Y:S02]  /*0400*/  LDC.64 R2, c[0x0][0x388] ;  /* 0x0000e200ff027b82 */ /* 0x000e640000000a00 */
[----:B-1----:R-:W-:-:S05]  /*0410*/  IMAD.WIDE.U32 R2, R0, 0x8, R2 ;  /* 0x0000000800027825 */ /* 0x002fca00078e0002 */
[----:B------:R-:W-:Y:S01]  /*0420*/  STG.E.64 desc[UR6][R2.64], R4 ;  /* 0x0000000402007986 */ /* 0x000fe2000c101b06 */
[----:B------:R-:W-:Y:S05]  /*0430*/  EXIT ;  /* 0x000000000000794d */ /* 0x000fea0003800000 */
.L_x_452:
[----:B------:R-:W-:Y:S01]  /*0440*/  IMAD.MOV.U32 R15, RZ, RZ, R7 ;  /* 0x000000ffff0f7224 */ /* 0x000fe200078e0007 */
[----:B------:R-:W-:Y:S01]  /*0450*/  MOV R14, 0x10 ;  /* 0x00000010000e7802 */ /* 0x000fe20000000f00 */
[----:B------:R-:W-:Y:S01]  /*0460*/  IMAD.MOV.U32 R17, RZ, RZ, 0x1f ;  /* 0x0000001fff117424 */ /* 0x000fe200078e00ff */
[----:B------:R-:W-:-:S07]  /*0470*/  MOV R12, 0xffffffff ;  /* 0xffffffff000c7802 */ /* 0x000fce0000000f00 */
[----:B------:R-:W-:Y:S05]  /*0480*/  WARPSYNC.COLLECTIVE R12, `(.L_x_453) ;  /* 0x000000000c087348 */ /* 0x000fea0003c00000 */
[----:B------:R0:W1:Y:S02]  /*0490*/  SHFL.DOWN P0, R13, R15, R14, R17 ;  /* 0x0800000e0f0d7389 */ /* 0x0000640000000011 */
[----:B01----:R-:W-:Y:S05]  /*04a0*/  ENDCOLLECTIVE ;  /* 0x000000000000791b */ /* 0x003fea0003800000 */
.L_x_453:
[----:B------:R-:W-:Y:S01]  /*04b0*/  MOV R15, R6 ;  /* 0x00000006000f7202 */ /* 0x000fe20000000f00 */
[----:B------:R-:W-:-:S07]  /*04c0*/  IMAD.MOV.U32 R5, RZ, RZ, R13 ;  /* 0x000000ffff057224 */ /* 0x000fce00078e000d */
[----:B------:R-:W-:Y:S05]  /*04d0*/  WARPSYNC.COLLECTIVE R12, `(.L_x_454) ;  /* 0x000000000c087348 */ /* 0x000fea0003c00000 */
[----:B------:R0:W1:Y:S02]  /*04e0*/  SHFL.DOWN P0, R13, R15, R14, R17 ;  /* 0x0800000e0f0d7389 */ /* 0x0000640000000011 */
[----:B01----:R-:W-:Y:S05]  /*04f0*/  ENDCOLLECTIVE ;  /* 0x000000000000791b */ /* 0x003fea0003800000 */
.L_x_454:
[----:B------:R-:W-:Y:S02]  /*0500*/  IMAD.MOV.U32 R14, RZ, RZ, 0x8 ;  /* 0x00000008ff0e7424 */ /* 0x000fe400078e00ff */
[----:B------:R-:W-:-:S06]  /*0510*/  IMAD.MOV.U32 R4, RZ, RZ, R13 ;  /* 0x000000ffff047224 */ /* 0x000fcc00078e000d */
[----:B------:R-:W-:-:S10]  /*0520*/  DADD R4, R6, R4 ;  /* 0x0000000006047229 */ /* 0x000fd40000000004 */
[----:B------:R-:W-:-:S07]  /*0530*/  MOV R15, R5 ;  /* 0x00000005000f7202 */ /* 0x000fce0000000f00 */
[----:B------:R-:W-:Y:S05]  /*0540*/  WARPSYNC.COLLECTIVE R12, `(.L_x_455) ;  /* 0x000000000c087348 */ /* 0x000fea0003c00000 */
[----:B------:R0:W1:Y:S02]  /*0550*/  SHFL.DOWN P0, R13, R15, R14, R17 ;  /* 0x0800000e0f0d7389 */ /* 0x0000640000000011 */
[----:B01----:R-:W-:Y:S05]  /*0560*/  ENDCOLLECTIVE ;  /* 0x000000000000791b */ /* 0x003fea0003800000 */
.L_x_455:
[----:B------:R-:W-:Y:S01]  /*0570*/  IMAD.MOV.U32 R15, RZ, RZ, R4 ;  /* 0x000000ffff0f7224 */ /* 0x000fe200078e0004 */
[----:B------:R-:W-:-:S07]  /*0580*/  MOV R9, R13 ;  /* 0x0000000d00097202 */ /* 0x000fce0000000f00 */
[----:B------:R-:W-:Y:S05]  /*0590*/  WARPSYNC.COLLECTIVE R12, `(.L_x_456) ;  /* 0x000000000c087348 */ /* 0x000fea0003c00000 */
[----:B------:R0:W1:Y:S02]  /*05a0*/  SHFL.DOWN P0, R13, R15, R14, R17 ;  /* 0x0800000e0f0d7389 */ /* 0x0000640000000011 */
[----:B01----:R-:W-:Y:S05]  /*05b0*/  ENDCOLLECTIVE ;  /* 0x000000000000791b */ /* 0x003fea0003800000 */
.L_x_456:
[----:B------:R-:W-:Y:S02]  /*05c0*/  MOV R14, 0x4 ;  /* 0x00000004000e7802 */ /* 0x000fe40000000f00 */
[----:B------:R-:W-:-:S06]  /*05d0*/  MOV R8, R13 ;  /* 0x0000000d00087202 */ /* 0x000fcc0000000f00 */
[----:B------:R-:W-:-:S10]  /*05e0*/  DADD R8, R4, R8 ;  /* 0x0000000004087229 */ /* 0x000fd40000000008 */
[----:B------:R-:W-:-:S07]  /*05f0*/  IMAD.MOV.U32 R15, RZ, RZ, R9 ;  /* 0x000000ffff0f7224 */ /* 0x000fce00078e0009 */
[----:B------:R-:W-:Y:S05]  /*0600*/  WARPSYNC.COLLECTIVE R12, `(.L_x_457) ;  /* 0x000000000c087348 */ /* 0x000fea0003c00000 */
[----:B------:R0:W1:Y:S02]  /*0610*/  SHFL.DOWN P0, R13, R15, R14, R17 ;  /* 0x0800000e0f0d7389 */ /* 0x0000640000000011 */
[----:B01----:R-:W-:Y:S05]  /*0620*/  ENDCOLLECTIVE ;  /* 0x000000000000791b */ /* 0x003fea0003800000 */
.L_x_457:
[----:B------:R-:W-:Y:S01]  /*0630*/  MOV R15, R8 ;  /* 0x00000008000f7202 */ /* 0x000fe20000000f00 */
[----:B------:R-:W-:-:S07]  /*0640*/  IMAD.MOV.U32 R11, RZ, RZ, R13 ;  /* 0x000000ffff0b7224 */ /* 0x000fce00078e000d */
[----:B------:R-:W-:Y:S05]  /*0650*/  WARPSYNC.COLLECTIVE R12, `(.L_x_458) ;  /* 0x000000000c087348 */ /* 0x000fea0003c00000 */
[----:B------:R0:W1:Y:S02]  /*0660*/  SHFL.DOWN P0, R13, R15, R14, R17 ;  /* 0x0800000e0f0d7389 */ /* 0x0000640000000011 */
[----:B01----:R-:W-:Y:S05]  /*0670*/  ENDCOLLECTIVE ;  /* 0x000000000000791b */ /* 0x003fea0003800000 */
.L_x_458:
[----:B------:R-:W-:Y:S02]  /*0680*/  IMAD.MOV.U32 R14, RZ, RZ, 0x2 ;  /* 0x00000002ff0e7424 */ /* 0x000fe400078e00ff */
[----:B------:R-:W-:-:S06]  /*0690*/  IMAD.MOV.U32 R10, RZ, RZ, R13 ;  /* 0x000000ffff0a7224 */ /* 0x000fcc00078e000d */
[----:B------:R-:W-:-:S10]  /*06a0*/  DADD R10, R8, R10 ;  /* 0x00000000080a7229 */ /* 0x000fd4000000000a */
[----:B------:R-:W-:-:S07]  /*06b0*/  MOV R15, R11 ;  /* 0x0000000b000f7202 */ /* 0x000fce0000000f00 */
[----:B------:R-:W-:Y:S05]  /*06c0*/  WARPSYNC.COLLECTIVE R12, `(.L_x_459) ;  /* 0x000000000c087348 */ /* 0x000fea0003c00000 */
[----:B------:R0:W1:Y:S02]  /*06d0*/  SHFL.DOWN P0, R13, R15, R14, R17 ;  /* 0x0800000e0f0d7389 */ /* 0x0000640000000011 */
[----:B01----:R-:W-:Y:S05]  /*06e0*/  ENDCOLLECTIVE ;  /* 0x000000000000791b */ /* 0x003fea0003800000 */
.L_x_459:
[----:B------:R-:W-:Y:S01]  /*06f0*/  IMAD.MOV.U32 R15, RZ, RZ, R10 ;  /* 0x000000ffff0f7224 */ /* 0x000fe200078e000a */
[----:B------:R-:W-:-:S07]  /*0700*/  MOV R7, R13 ;  /* 0x0000000d00077202 */ /* 0x000fce0000000f00 */
[----:B------:R-:W-:Y:S05]  /*0710*/  WARPSYNC.COLLECTIVE R12, `(.L_x_460) ;  /* 0x000000000c087348 */ /* 0x000fea0003c00000 */
[----:B------:R0:W1:Y:S02]  /*0720*/  SHFL.DOWN P0, R13, R15, R14, R17 ;  /* 0x0800000e0f0d7389 */ /* 0x0000640000000011 */
[----:B01----:R-:W-:Y:S05]  /*0730*/  ENDCOLLECTIVE ;  /* 0x000000000000791b */ /* 0x003fea0003800000 */
.L_x_460:
[----:B------:R-:W-:Y:S02]  /*0740*/  MOV R14, 0x1 ;  /* 0x00000001000e7802 */ /* 0x000fe40000000f00 */
[----:B------:R-:W-:-:S06]  /*0750*/  MOV R6, R13 ;  /* 0x0000000d00067202 */ /* 0x000fcc0000000f00 */
[----:B------:R-:W-:-:S10]  /*0760*/  DADD R6, R10, R6 ;  /* 0x000000000a067229 */ /* 0x000fd40000000006 */
[----:B------:R-:W-:-:S07]  /*0770*/  IMAD.MOV.U32 R15, RZ, RZ, R7 ;  /* 0x000000ffff0f7224 */ /* 0x000fce00078e0007 */
[----:B------:R-:W-:Y:S05]  /*0780*/  WARPSYNC.COLLECTIVE R12, `(.L_x_461) ;  /* 0x000000000c087348 */ /* 0x000fea0003c00000 */
[----:B------:R0:W1:Y:S02]  /*0790*/  SHFL.DOWN P0, R13, R15, R14, R17 ;  /* 0x0800000e0f0d7389 */ /* 0x0000640000000011 */
[----:B01----:R-:W-:Y:S05]  /*07a0*/  ENDCOLLECTIVE ;  /* 0x000000000000791b */ /* 0x003fea0003800000 */
.L_x_461:
[----:B------:R-:W-:Y:S01]  /*07b0*/  MOV R15, R6 ;  /* 0x00000006000f7202 */ /* 0x000fe20000000f00 */
[----:B------:R-:W-:-:S07]  /*07c0*/  IMAD.MOV.U32 R5, RZ, RZ, R13 ;  /* 0x000000ffff057224 */ /* 0x000fce00078e000d */
[----:B------:R-:W-:Y:S05]  /*07d0*/  WARPSYNC.COLLECTIVE R12, `(.L_x_462) ;  /* 0x000000000c087348 */ /* 0x000fea0003c00000 */
[----:B------:R0:W1:Y:S02]  /*07e0*/  SHFL.DOWN P0, R13, R15, R14, R17 ;  /* 0x0800000e0f0d7389 */ /* 0x0000640000000011 */
[----:B01----:R-:W-:Y:S05]  /*07f0*/  ENDCOLLECTIVE ;  /* 0x000000000000791b */ /* 0x003fea0003800000 */
.L_x_462:
[----:B------:R-:W-:Y:S01]  /*0800*/  MOV R4, R13 ;  /* 0x0000000d00047202 */ /* 0x000fe20000000f00 */
[----:B------:R-:W-:Y:S06]  /*0810*/  BRA `(.L_x_463) ;  /* 0xfffffff800e87947 */ /* 0x000fec000383ffff */
.L_x_464:
        /* <DEDUP_REMOVED lines=14> */
.L_x_1696:


//--------------------- .text._Z7reduce5IdLj128EEvPT_S1_j --------------------------
	.section	.text._Z7reduce5IdLj128EEvPT_S1_j,"ax",@progbits
	.align	128
        .global         _Z7reduce5IdLj128EEvPT_S1_j
        .type           _Z7reduce5IdLj128EEvPT_S1_j,@function
        .size           _Z7reduce5IdLj128EEvPT_S1_j,(.L_x_1697 - _Z7reduce5IdLj128EEvPT_S1_j)
        .other          _Z7reduce5IdLj128EEvPT_S1_j,@"STO_CUDA_ENTRY STV_DEFAULT"
_Z7reduce5IdLj128EEvPT_S1_j:
.text._Z7reduce5IdLj128EEvPT_S1_j:
        /* <DEDUP_REMOVED lines=13> */
[----:B--2---:R-:W2:Y:S01]  /*00d0*/  @!P0 LDG.E.64 R6, desc[UR6][R4.64] ;  /* 0x0000000604068981 */ /* 0x004ea2000c1e1b00 */
[----:B-1----:R-:W-:-:S06]  /*00e0*/  @!P1 IMAD.WIDE.U32 R8, R11, 0x8, R8 ;  /* 0x000000080b089825 */ /* 0x002fcc00078e0008 */
[----:B------:R-:W2:Y:S01]  /*00f0*/  @!P1 LDG.E.64 R8, desc[UR6][R8.64] ;  /* 0x0000000608089981 */ /* 0x000ea2000c1e1b00 */
[----:B------:R-:W0:Y:S01]  /*0100*/  S2UR UR5, SR_CgaCtaId ;  /* 0x00000000000579c3 */ /* 0x000e220000008800 */
[----:B------:R-:W-:Y:S01]  /*0110*/  UMOV UR4, 0x400 ;  /* 0x0000040000047882 */ /* 0x000fe20000000000 */
[----:B------:R-:W-:Y:S01]  /*0120*/  ISETP.GT.U32.AND P0, PT, R0, 0x3f, PT ;  /* 0x0000003f0000780c */ /* 0x000fe20003f04070 */
[----:B0-----:R-:W-:-:S06]  /*0130*/  ULEA UR4, UR5, UR4, 0x18 ;  /* 0x0000000405047291 */ /* 0x001fcc000f8ec0ff */
[----:B------:R-:W-:Y:S01]  /*0140*/  LEA R11, R0, UR4, 0x3 ;  /* 0x00000004000b7c11 */ /* 0x000fe2000f8e18ff */
[----:B------:R-:W0:Y:S04]  /*0150*/  S2R R2, SR_TID.Y ;  /* 0x0000000000027919 */ /* 0x000e280000002200 */
[----:B------:R-:W1:Y:S01]  /*0160*/  LDCU UR4, c[0x0][0x360] ;  /* 0x00006c00ff0477ac */ /* 0x000e620008000800 */
[----:B------:R-:W0:Y:S01]  /*0170*/  LDCU UR5, c[0x0][0x364] ;  /* 0x00006c80ff0577ac */ /* 0x000e220008000800 */
[----:B------:R-:W-:Y:S01]  /*0180*/  BSSY B0, `(.L_x_465) ;  /* 0x0000029000007945 */ /* 0x000fe20003800000 */
[----:B--2---:R-:W-:-:S07]  /*0190*/  @!P1 DADD R6, R6, R8 ;  /* 0x0000000006069229 */ /* 0x004fce0000000008 */
[----:B------:R-:W-:Y:S01]  /*01a0*/  STS.64 [R11], R6 ;  /* 0x000000060b007388 */ /* 0x000fe20000000a00 */
[----:B------:R-:W0:Y:S01]  /*01b0*/  S2R R9, SR_TID.Z ;  /* 0x0000000000097919 */ /* 0x000e220000002300 */
[----:B------:R-:W-:Y:S08]  /*01c0*/  BAR.SYNC.DEFER_BLOCKING 0x0 ;  /* 0x0000000000007b1d */ /* 0x000ff00000010000 */
[----:B------:R-:W-:Y:S08]  /*01d0*/  BAR.SYNC.DEFER_BLOCKING 0x0 ;  /* 0x0000000000007b1d */ /* 0x000ff00000010000 */
[----:B------:R-:W-:Y:S06]  /*01e0*/  BAR.SYNC.DEFER_BLOCKING 0x0 ;  /* 0x0000000000007b1d */ /* 0x000fec0000010000 */
[----:B------:R-:W2:Y:S02]  /*01f0*/  @!P0 LDS.64 R4, [R11+0x200] ;  /* 0x000200000b048984 */ /* 0x000ea40000000a00 */
[----:B--2---:R-:W-:Y:S01]  /*0200*/  @!P0 DADD R6, R6, R4 ;  /* 0x0000000006068229 */ /* 0x004fe20000000004 */
[----:B0-----:R-:W-:-:S04]  /*0210*/  IMAD R5, R9, UR5, R2 ;  /* 0x0000000509057c24 */ /* 0x001fc8000f8e0202 */
[----:B-1----:R-:W-:Y:S02]  /*0220*/  IMAD R5, R5, UR4, RZ ;  /* 0x0000000405057c24 */ /* 0x002fe4000f8e02ff */
[----:B------:R0:W-:Y:S03]  /*0230*/  @!P0 STS.64 [R11], R6 ;  /* 0x000000060b008388 */ /* 0x0001e60000000a00 */
[----:B------:R-:W-:Y:S01]  /*0240*/  IADD3 R2, PT, PT, R5, R0, RZ ;  /* 0x0000000005027210 */ /* 0x000fe20007ffe0ff */
[----:B------:R-:W-:Y:S03]  /*0250*/  BAR.SYNC.DEFER_BLOCKING 0x0 ;  /* 0x0000000000007b1d */ /* 0x000fe60000010000 */
        /* <DEDUP_REMOVED lines=26> */
.L_x_478:
[----:B-12---:R-:W-:-:S11]  /*0400*/  DADD R6, R8, R6 ;  /* 0x0000000008067229 */ /* 0x006fd60000000006 */
.L_x_466:
[----:B------:R-:W-:Y:S05]  /*0410*/  BSYNC B0 ;  /* 0x0000000000007941 */ /* 0x000fea0003800000 */
.L_x_465:
[----:B------:R-:W-:-:S13]  /*0420*/  LOP3.LUT P0, RZ, R5, R0, RZ, 0xfc, !PT ;  /* 0x0000000005ff7212 */ /* 0x000fda000780fcff */
[----:B------:R-:W-:Y:S05]  /*0430*/  @P0 EXIT ;  /* 0x000000000000094d */ /* 0x000fea0003800000 */
[----:B------:R-:W1:Y:S02]  /*0440*/  LDC.64 R4, c[0x0][0x388] ;  /* 0x0000e200ff047b82 */ /* 0x000e640000000a00 */
[----:B-1----:R-:W-:-:S05]  /*0450*/  IMAD.WIDE.U32 R2, R3, 0x8, R4 ;  /* 0x0000000803027825 */ /* 0x002fca00078e0004 */
[----:B------:R-:W-:Y:S01]  /*0460*/  STG.E.64 desc[UR6][R2.64], R6 ;  /* 0x0000000602007986 */ /* 0x000fe2000c101b06 */
[----:B------:R-:W-:Y:S05]  /*0470*/  EXIT ;  /* 0x000000000000794d */ /* 0x000fea0003800000 */
.L_x_467:
[----:B------:R-:W-:Y:S01]  /*0480*/  IMAD.MOV.U32 R15, RZ, RZ, R9 ;  /* 0x000000ffff0f7224 */ /* 0x000fe200078e0009 */
[----:B------:R-:W-:Y:S01]  /*0490*/  MOV R14, 0x10 ;  /* 0x00000010000e7802 */ /* 0x000fe20000000f00 */
[----:B------:R-:W-:Y:S01]  /*04a0*/  IMAD.MOV.U32 R17, RZ, RZ, 0x1f ;  /* 0x0000001fff117424 */ /* 0x000fe200078e00ff */
[----:B------:R-:W-:-:S07]  /*04b0*/  MOV R2, 0xffffffff ;  /* 0xffffffff00027802 */ /* 0x000fce0000000f00 */
[----:B------:R-:W-:Y:S05]  /*04c0*/  WARPSYNC.COLLECTIVE R2, `(.L_x_468) ;  /* 0x0000000002087348 */ /* 0x000fea0003c00000 */
[----:B------:R0:W1:Y:S02]  /*04d0*/  SHFL.DOWN P0, R4, R15, R14, R17 ;  /* 0x0800000e0f047389 */ /* 0x0000640000000011 */
[----:B01----:R-:W-:Y:S05]  /*04e0*/  ENDCOLLECTIVE ;  /* 0x000000000000791b */ /* 0x003fea0003800000 */
.L_x_468:
[----:B------:R-:W-:Y:S01]  /*04f0*/  MOV R15, R8 ;  /* 0x00000008000f7202 */ /* 0x000fe20000000f00 */
[----:B------:R-:W-:-:S07]  /*0500*/  IMAD.MOV.U32 R7, RZ, RZ, R4 ;  /* 0x000000ffff077224 */ /* 0x000fce00078e0004 */
[----:B------:R-:W-:Y:S05]  /*0510*/  WARPSYNC.COLLECTIVE R2, `(.L_x_469) ;  /* 0x0000000002087348 */ /* 0x000fea0003c00000 */
[----:B------:R0:W1:Y:S02]  /*0520*/  SHFL.DOWN P0, R4, R15, R14, R17 ;  /* 0x0800000e0f047389 */ /* 0x0000640000000011 */
[----:B01----:R-:W-:Y:S05]  /*0530*/  ENDCOLLECTIVE ;  /* 0x000000000000791b */ /* 0x003fea0003800000 */
.L_x_469:
[----:B------:R-:W-:Y:S02]  /*0540*/  IMAD.MOV.U32 R14, RZ, RZ, 0x8 ;  /* 0x00000008ff0e7424 */ /* 0x000fe400078e00ff */
[----:B------:R-:W-:-:S06]  /*0550*/  IMAD.MOV.U32 R6, RZ, RZ, R4 ;  /* 0x000000ffff067224 */ /* 0x000fcc00078e0004 */
[----:B------:R-:W-:-:S10]  /*0560*/  DADD R6, R8, R6 ;  /* 0x0000000008067229 */ /* 0x000fd40000000006 */
[----:B------:R-:W-:-:S07]  /*0570*/  MOV R15, R7 ;  /* 0x00000007000f7202 */ /* 0x000fce0000000f00 */
[----:B------:R-:W-:Y:S05]  /*0580*/  WARPSYNC.COLLECTIVE R2, `(.L_x_470) ;  /* 0x0000000002087348 */ /* 0x000fea0003c00000 */
[----:B------:R0:W1:Y:S02]  /*0590*/  SHFL.DOWN P0, R4, R15, R14, R17 ;  /* 0x0800000e0f047389 */ /* 0x0000640000000011 */
[----:B01----:R-:W-:Y:S05]  /*05a0*/  ENDCOLLECTIVE ;  /* 0x000000000000791b */ /* 0x003fea0003800000 */
.L_x_470:
[----:B------:R-:W-:Y:S01]  /*05b0*/  IMAD.MOV.U32 R15, RZ, RZ, R6 ;  /* 0x000000ffff0f7224 */ /* 0x000fe200078e0006 */
[----:B------:R-:W-:-:S07]  /*05c0*/  MOV R11, R4 ;  /* 0x00000004000b7202 */ /* 0x000fce0000000f00 */
[----:B------:R-:W-:Y:S05]  /*05d0*/  WARPSYNC.COLLECTIVE R2, `(.L_x_471) ;  /* 0x0000000002087348 */ /* 0x000fea0003c00000 */
[----:B------:R0:W1:Y:S02]  /*05e0*/  SHFL.DOWN P0, R4, R15, R14, R17 ;  /* 0x0800000e0f047389 */ /* 0x0000640000000011 */
[----:B01----:R-:W-:Y:S05]  /*05f0*/  ENDCOLLECTIVE ;  /* 0x000000000000791b */ /* 0x003fea0003800000 */
.L_x_471:
[----:B------:R-:W-:Y:S02]  /*0600*/  MOV R14, 0x4 ;  /* 0x00000004000e7802 */ /* 0x000fe40000000f00 */
[----:B------:R-:W-:-:S06]  /*0610*/  MOV R10, R4 ;  /* 0x00000004000a7202 */ /* 0x000fcc0000000f00 */
[----:B------:R-:W-:-:S10]  /*0620*/  DADD R10, R6, R10 ;  /* 0x00000000060a7229 */ /* 0x000fd4000000000a */
[----:B------:R-:W-:-:S07]  /*0630*/  IMAD.MOV.U32 R15, RZ, RZ, R11 ;  /* 0x000000ffff0f7224 */ /* 0x000fce00078e000b */
[----:B------:R-:W-:Y:S05]  /*0640*/  WARPSYNC.COLLECTIVE R2, `(.L_x_472) ;  /* 0x0000000002087348 */ /* 0x000fea0003c00000 */
[----:B------:R0:W1:Y:S02]  /*0650*/  SHFL.DOWN P0, R4, R15, R14, R17 ;  /* 0x0800000e0f047389 */ /* 0x0000640000000011 */
[----:B01----:R-:W-:Y:S05]  /*0660*/  ENDCOLLECTIVE ;  /* 0x000000000000791b */ /* 0x003fea0003800000 */
.L_x_472:
[----:B------:R-:W-:Y:S01]  /*0670*/  MOV R15, R10 ;  /* 0x0000000a000f7202 */ /* 0x000fe20000000f00 */
[----:B------:R-:W-:-:S07]  /*0680*/  IMAD.MOV.U32 R13, RZ, RZ, R4 ;  /* 0x000000ffff0d7224 */ /* 0x000fce00078e0004 */
[----:B------:R-:W-:Y:S05]  /*0690*/  WARPSYNC.COLLECTIVE R2, `(.L_x_473) ;  /* 0x0000000002087348 */ /* 0x000fea0003c00000 */
[----:B------:R0:W1:Y:S02]  /*06a0*/  SHFL.DOWN P0, R4, R15, R14, R17 ;  /* 0x0800000e0f047389 */ /* 0x0000640000000011 */
[----:B01----:R-:W-:Y:S05]  /*06b0*/  ENDCOLLECTIVE ;  /* 0x000000000000791b */ /* 0x003fea0003800000 */
.L_x_473:
[----:B------:R-:W-:Y:S02]  /*06c0*/  IMAD.MOV.U32 R14, RZ, RZ, 0x2 ;  /* 0x00000002ff0e7424 */ /* 0x000fe400078e00ff */
[----:B------:R-:W-:-:S06]  /*06d0*/  IMAD.MOV.U32 R12, RZ, RZ, R4 ;  /* 0x000000ffff0c7224 */ /* 0x000fcc00078e0004 */
[----:B------:R-:W-:-:S10]  /*06e0*/  DADD R12, R10, R12 ;  /* 0x000000000a0c7229 */ /* 0x000fd4000000000c */
[----:B------:R-:W-:-:S07]  /*06f0*/  MOV R15, R13 ;  /* 0x0000000d000f7202 */ /* 0x000fce0000000f00 */
[----:B------:R-:W-:Y:S05]  /*0700*/  WARPSYNC.COLLECTIVE R2, `(.L_x_474) ;  /* 0x0000000002087348 */ /* 0x000fea0003c00000 */
[----:B------:R0:W1:Y:S02]  /*0710*/  SHFL.DOWN P0, R4, R15, R14, R17 ;  /* 0x0800000e0f047389 */ /* 0x0000640000000011 */
[----:B01----:R-:W-:Y:S05]  /*0720*/  ENDCOLLECTIVE ;  /* 0x000000000000791b */ /* 0x003fea0003800000 */
.L_x_474:
[----:B------:R-:W-:Y:S01]  /*0730*/  IMAD.MOV.U32 R15, RZ, RZ, R12 ;  /* 0x000000ffff0f7224 */ /* 0x000fe200078e000c */
[----:B------:R-:W-:-:S07]  /*0740*/  MOV R9, R4 ;  /* 0x0000000400097202 */ /* 0x000fce0000000f00 */
[----:B------:R-:W-:Y:S05]  /*0750*/  WARPSYNC.COLLECTIVE R2, `(.L_x_475) ;  /* 0x0000000002087348 */ /* 0x000fea0003c00000 */
[----:B------:R0:W1:Y:S02]  /*0760*/  SHFL.DOWN P0, R4, R15, R14, R17 ;  /* 0x0800000e0f047389 */ /* 0x0000640000000011 */
[----:B01----:R-:W-:Y:S05]  /*0770*/  ENDCOLLECTIVE ;  /* 0x000000000000791b */ /* 0x003fea0003800000 */
.L_x_475:
[----:B------:R-:W-:Y:S02]  /*0780*/  MOV R14, 0x1 ;  /* 0x00000001000e7802 */ /* 0x000fe40000000f00 */
[----:B------:R-:W-:-:S06]  /*0790*/  MOV R8, R4 ;  /* 0x0000000400087202 */ /* 0x000fcc0000000f00 */
[----:B------:R-:W-:-:S10]  /*07a0*/  DADD R8, R12, R8 ;  /* 0x000000000c087229 */ /* 0x000fd40000000008 */
[----:B------:R-:W-:-:S07]  /*07b0*/  IMAD.MOV.U32 R15, RZ, RZ, R9 ;  /* 0x000000ffff0f7224 */ /* 0x000fce00078e0009 */
[----:B------:R-:W-:Y:S05]  /*07c0*/  WARPSYNC.COLLECTIVE R2, `(.L_x_476) ;  /* 0x0000000002087348 */ /* 0x000fea0003c00000 */
[----:B------:R0:W1:Y:S02]  /*07d0*/  SHFL.DOWN P0, R4, R15, R14, R17 ;  /* 0x0800000e0f047389 */ /* 0x0000640000000011 */
[----:B01----:R-:W-:Y:S05]  /*07e0*/  ENDCOLLECTIVE ;  /* 0x000000000000791b */ /* 0x003fea0003800000 */
.L_x_476:
[----:B------:R-:W-:Y:S01]  /*07f0*/  MOV R15, R8 ;  /* 0x00000008000f7202 */ /* 0x000fe20000000f00 */
[----:B------:R-:W-:-:S07]  /*0800*/  IMAD.MOV.U32 R7, RZ, RZ, R4 ;  /* 0x000000ffff077224 */ /* 0x000fce00078e0004 */
[----:B------:R-:W-:Y:S05]  /*0810*/  WARPSYNC.COLLECTIVE R2, `(.L_x_477) ;  /* 0x0000000002087348 */ /* 0x000fea0003c00000 */
[----:B------:R0:W1:Y:S02]  /*0820*/  SHFL.DOWN P0, R4, R15, R14, R17 ;  /* 0x0800000e0f047389 */ /* 0x0000640000000011 */
[----:B01----:R-:W-:Y:S05]  /*0830*/  ENDCOLLECTIVE ;  /* 0x000000000000791b */ /* 0x003fea0003800000 */
.L_x_477:
[----:B------:R-:W-:Y:S01]  /*0840*/  IMAD.MOV.U32 R6, RZ, RZ, R4 ;  /* 0x000000ffff067224 */ /* 0x000fe200078e0004 */
[----:B------:R-:W-:Y:S06]  /*0850*/  BRA `(.L_x_478) ;  /* 0xfffffff800e87947 */ /* 0x000fec000383ffff */
.L_x_479:
        /* <DEDUP_REMOVED lines=10> */
.L_x_1697:


//--------------------- .text._Z7reduce5IdLj256EEvPT_S1_j --------------------------
	.section	.text._Z7reduce5IdLj256EEvPT_S1_j,"ax",@progbits
	.align	128
        .global         _Z7reduce5IdLj256EEvPT_S1_j
        .type           _Z7reduce5IdLj256EEvPT_S1_j,@function
        .size           _Z7reduce5IdLj256EEvPT_S1_j,(.L_x_1698 - _Z7reduce5IdLj256EEvPT_S1_j)
        .other          _Z7reduce5IdLj256EEvPT_S1_j,@"STO_CUDA_ENTRY STV_DEFAULT"
_Z7reduce5IdLj256EEvPT_S1_j:
.text._Z7reduce5IdLj256EEvPT_S1_j:
        /* <DEDUP_REMOVED lines=27> */
[----:B------:R-:W-:Y:S08]  /*01b0*/  BAR.SYNC.DEFER_BLOCKING 0x0 ;  /* 0x0000000000007b1d */ /* 0x000ff00000010000 */
[----:B------:R-:W-:Y:S06]  /*01c0*/  BAR.SYNC.DEFER_BLOCKING 0x0 ;  /* 0x0000000000007b1d */ /* 0x000fec0000010000 */
[----:B------:R-:W2:Y:S01]  /*01d0*/  @!P0 LDS.64 R6, [R11+0x400] ;  /* 0x000400000b068984 */ /* 0x000ea20000000a00 */
[----:B------:R-:W-:Y:S01]  /*01e0*/  ISETP.GT.U32.AND P1, PT, R3, 0x3f, PT ;  /* 0x0000003f0300780c */ /* 0x000fe20003f24070 */
[----:B------:R-:W0:Y:S01]  /*01f0*/  S2R R9, SR_TID.Z ;  /* 0x0000000000097919 */ /* 0x000e220000002300 */
[----:B--2---:R-:W-:-:S07]  /*0200*/  @!P0 DADD R4, R4, R6 ;  /* 0x0000000004048229 */ /* 0x004fce0000000006 */
[----:B------:R-:W-:Y:S01]  /*0210*/  @!P0 STS.64 [R11], R4 ;  /* 0x000000040b008388 */ /* 0x000fe20000000a00 */
[----:B------:R-:W-:Y:S06]  /*0220*/  BAR.SYNC.DEFER_BLOCKING 0x0 ;  /* 0x0000000000007b1d */ /* 0x000fec0000010000 */
[----:B------:R-:W2:Y:S01]  /*0230*/  @!P1 LDS.64 R6, [R11+0x200] ;  /* 0x000200000b069984 */ /* 0x000ea20000000a00 */
[----:B0-----:R-:W-:-:S04]  /*0240*/  IMAD R2, R9, UR5, R2 ;  /* 0x0000000509027c24 */ /* 0x001fc8000f8e0202 */
[----:B-1----:R-:W-:Y:S01]  /*0250*/  IMAD R2, R2, UR4, RZ ;  /* 0x0000000402027c24 */ /* 0x002fe2000f8e02ff */
        /* <DEDUP_REMOVED lines=30> */
.L_x_493:
[----:B-12---:R-:W-:-:S11]  /*0440*/  DADD R4, R6, R4 ;  /* 0x0000000006047229 */ /* 0x006fd60000000004 */
.L_x_481:
[----:B------:R-:W-:Y:S05]  /*0450*/  BSYNC B0 ;  /* 0x0000000000007941 */ /* 0x000fea0003800000 */
.L_x_480:
[----:B------:R-:W-:-:S13]  /*0460*/  LOP3.LUT P0, RZ, R2, R3, RZ, 0xfc, !PT ;  /* 0x0000000302ff7212 */ /* 0x000fda000780fcff */
[----:B------:R-:W-:Y:S05]  /*0470*/  @P0 EXIT ;  /* 0x000000000000094d */ /* 0x000fea0003800000 */
[----:B------:R-:W1:Y:S02]  /*0480*/  LDC.64 R2, c[0x0][0x388] ;  /* 0x0000e200ff027b82 */ /* 0x000e640000000a00 */
[----:B-1----:R-:W-:-:S05]  /*0490*/  IMAD.WIDE.U32 R2, R0, 0x8, R2 ;  /* 0x0000000800027825 */ /* 0x002fca00078e0002 */
[----:B------:R-:W-:Y:S01]  /*04a0*/  STG.E.64 desc[UR6][R2.64], R4 ;  /* 0x0000000402007986 */ /* 0x000fe2000c101b06 */
[----:B------:R-:W-:Y:S05]  /*04b0*/  EXIT ;  /* 0x000000000000794d */ /* 0x000fea0003800000 */
.L_x_482:
[----:B------:R-:W-:Y:S01]  /*04c0*/  IMAD.MOV.U32 R15, RZ, RZ, R7 ;  /* 0x000000ffff0f7224 */ /* 0x000fe200078e0007 */
[----:B------:R-:W-:Y:S01]  /*04d0*/  MOV R14, 0x10 ;  /* 0x00000010000e7802 */ /* 0x000fe20000000f00 */
[----:B------:R-:W-:Y:S01]  /*04e0*/  IMAD.MOV.U32 R17, RZ, RZ, 0x1f ;  /* 0x0000001fff117424 */ /* 0x000fe200078e00ff */
[----:B------:R-:W-:-:S07]  /*04f0*/  MOV R12, 0xffffffff ;  /* 0xffffffff000c7802 */ /* 0x000fce0000000f00 */
[----:B0-----:R-:W-:Y:S05]  /*0500*/  WARPSYNC.COLLECTIVE R12, `(.L_x_483) ;  /* 0x000000000c087348 */ /* 0x001fea0003c00000 */
[----:B------:R1:W2:Y:S02]  /*0510*/  SHFL.DOWN P0, R13, R15, R14, R17 ;  /* 0x0800000e0f0d7389 */ /* 0x0002a40000000011 */
[----:B012---:R-:W-:Y:S05]  /*0520*/  ENDCOLLECTIVE ;  /* 0x000000000000791b */ /* 0x007fea0003800000 */
.L_x_483:
[----:B------:R-:W-:Y:S01]  /*0530*/  MOV R15, R6 ;  /* 0x00000006000f7202 */ /* 0x000fe20000000f00 */
[----:B------:R-:W-:-:S07]  /*0540*/  IMAD.MOV.U32 R5, RZ, RZ, R13 ;  /* 0x000000ffff057224 */ /* 0x000fce00078e000d */
[----:B------:R-:W-:Y:S05]  /*0550*/  WARPSYNC.COLLECTIVE R12, `(.L_x_484) ;  /* 0x000000000c087348 */ /* 0x000fea0003c00000 */
[----:B------:R0:W1:Y:S02]  /*0560*/  SHFL.DOWN P0, R13, R15, R14, R17 ;  /* 0x0800000e0f0d7389 */ /* 0x0000640000000011 */
[----:B01----:R-:W-:Y:S05]  /*0570*/  ENDCOLLECTIVE ;  /* 0x000000000000791b */ /* 0x003fea0003800000 */
.L_x_484:
[----:B------:R-:W-:Y:S02]  /*0580*/  IMAD.MOV.U32 R14, RZ, RZ, 0x8 ;  /* 0x00000008ff0e7424 */ /* 0x000fe400078e00ff */
[----:B------:R-:W-:-:S06]  /*0590*/  IMAD.MOV.U32 R4, RZ, RZ, R13 ;  /* 0x000000ffff047224 */ /* 0x000fcc00078e000d */
[----:B------:R-:W-:-:S10]  /*05a0*/  DADD R4, R6, R4 ;  /* 0x0000000006047229 */ /* 0x000fd40000000004 */
[----:B------:R-:W-:-:S07]  /*05b0*/  MOV R15, R5 ;  /* 0x00000005000f7202 */ /* 0x000fce0000000f00 */
[----:B------:R-:W-:Y:S05]  /*05c0*/  WARPSYNC.COLLECTIVE R12, `(.L_x_485) ;  /* 0x000000000c087348 */ /* 0x000fea0003c00000 */
[----:B------:R0:W1:Y:S02]  /*05d0*/  SHFL.DOWN P0, R13, R15, R14, R17 ;  /* 0x0800000e0f0d7389 */ /* 0x0000640000000011 */
[----:B01----:R-:W-:Y:S05]  /*05e0*/  ENDCOLLECTIVE ;  /* 0x000000000000791b */ /* 0x003fea0003800000 */
.L_x_485:
[----:B------:R-:W-:Y:S01]  /*05f0*/  IMAD.MOV.U32 R15, RZ, RZ, R4 ;  /* 0x000000ffff0f7224 */ /* 0x000fe200078e0004 */
[----:B------:R-:W-:-:S07]  /*0600*/  MOV R9, R13 ;  /* 0x0000000d00097202 */ /* 0x000fce0000000f00 */
[----:B------:R-:W-:Y:S05]  /*0610*/  WARPSYNC.COLLECTIVE R12, `(.L_x_486) ;  /* 0x000000000c087348 */ /* 0x000fea0003c00000 */
[----:B------:R0:W1:Y:S02]  /*0620*/  SHFL.DOWN P0, R13, R15, R14, R17 ;  /* 0x0800000e0f0d7389 */ /* 0x0000640000000011 */
[----:B01----:R-:W-:Y:S05]  /*0630*/  ENDCOLLECTIVE ;  /* 0x000000000000791b */ /* 0x003fea0003800000 */
.L_x_486:
[----:B------:R-:W-:Y:S02]  /*0640*/  MOV R14, 0x4 ;  /* 0x00000004000e7802 */ /* 0x000fe40000000f00 */
[----:B------:R-:W-:-:S06]  /*0650*/  MOV R8, R13 ;  /* 0x0000000d00087202 */ /* 0x000fcc0000000f00 */
[----:B------:R-:W-:-:S10]  /*0660*/  DADD R8, R4, R8 ;  /* 0x0000000004087229 */ /* 0x000fd40000000008 */
[----:B------:R-:W-:-:S07]  /*0670*/  IMAD.MOV.U32 R15, RZ, RZ, R9 ;  /* 0x000000ffff0f7224 */ /* 0x000fce00078e0009 */
[----:B------:R-:W-:Y:S05]  /*0680*/  WARPSYNC.COLLECTIVE R12, `(.L_x_487) ;  /* 0x000000000c087348 */ /* 0x000fea0003c00000 */
[----:B------:R0:W1:Y:S02]  /*0690*/  SHFL.DOWN P0, R13, R15, R14, R17 ;  /* 0x0800000e0f0d7389 */ /* 0x0000640000000011 */
[----:B01----:R-:W-:Y:S05]  /*06a0*/  ENDCOLLECTIVE ;  /* 0x000000000000791b */ /* 0x003fea0003800000 */
.L_x_487:
[----:B------:R-:W-:Y:S01]  /*06b0*/  MOV R15, R8 ;  /* 0x00000008000f7202 */ /* 0x000fe20000000f00 */
[----:B------:R-:W-:-:S07]  /*06c0*/  IMAD.MOV.U32 R11, RZ, RZ, R13 ;  /* 0x000000ffff0b7224 */ /* 0x000fce00078e000d */
[----:B------:R-:W-:Y:S05]  /*06d0*/  WARPSYNC.COLLECTIVE R12, `(.L_x_488) ;  /* 0x000000000c087348 */ /* 0x000fea0003c00000 */
[----:B------:R0:W1:Y:S02]  /*06e0*/  SHFL.DOWN P0, R13, R15, R14, R17 ;  /* 0x0800000e0f0d7389 */ /* 0x0000640000000011 */
[----:B01----:R-:W-:Y:S05]  /*06f0*/  ENDCOLLECTIVE ;  /* 0x000000000000791b */ /* 0x003fea0003800000 */
.L_x_488:
[----:B------:R-:W-:Y:S02]  /*0700*/  IMAD.MOV.U32 R14, RZ, RZ, 0x2 ;  /* 0x00000002ff0e7424 */ /* 0x000fe400078e00ff */
[----:B------:R-:W-:-:S06]  /*0710*/  IMAD.MOV.U32 R10, RZ, RZ, R13 ;  /* 0x000000ffff0a7224 */ /* 0x000fcc00078e000d */
[----:B------:R-:W-:-:S10]  /*0720*/  DADD R10, R8, R10 ;  /* 0x00000000080a7229 */ /* 0x000fd4000000000a */
[----:B------:R-:W-:-:S07]  /*0730*/  MOV R15, R11 ;  /* 0x0000000b000f7202 */ /* 0x000fce0000000f00 */
[----:B------:R-:W-:Y:S05]  /*0740*/  WARPSYNC.COLLECTIVE R12, `(.L_x_489) ;  /* 0x000000000c087348 */ /* 0x000fea0003c00000 */
[----:B------:R0:W1:Y:S02]  /*0750*/  SHFL.DOWN P0, R13, R15, R14, R17 ;  /* 0x0800000e0f0d7389 */ /* 0x0000640000000011 */
[----:B01----:R-:W-:Y:S05]  /*0760*/  ENDCOLLECTIVE ;  /* 0x000000000000791b */ /* 0x003fea0003800000 */
.L_x_489:
[----:B------:R-:W-:Y:S01]  /*0770*/  IMAD.MOV.U32 R15, RZ, RZ, R10 ;  /* 0x000000ffff0f7224 */ /* 0x000fe200078e000a */
[----:B------:R-:W-:-:S07]  /*0780*/  MOV R7, R13 ;  /* 0x0000000d00077202 */ /* 0x000fce0000000f00 */
[----:B------:R-:W-:Y:S05]  /*0790*/  WARPSYNC.COLLECTIVE R12, `(.L_x_490) ;  /* 0x000000000c087348 */ /* 0x000fea0003c00000 */
[----:B------:R0:W1:Y:S02]  /*07a0*/  SHFL.DOWN P0, R13, R15, R14, R17 ;  /* 0x0800000e0f0d7389 */ /* 0x0000640000000011 */
[----:B01----:R-:W-:Y:S05]  /*07b0*/  ENDCOLLECTIVE ;  /* 0x000000000000791b */ /* 0x003fea0003800000 */
.L_x_490:
[----:B------:R-:W-:Y:S02]  /*07c0*/  MOV R14, 0x1 ;  /* 0x00000001000e7802 */ /* 0x000fe40000000f00 */
[----:B------:R-:W-:-:S06]  /*07d0*/  MOV R6, R13 ;  /* 0x0000000d00067202 */ /* 0x000fcc0000000f00 */
[----:B------:R-:W-:-:S10]  /*07e0*/  DADD R6, R10, R6 ;  /* 0x000000000a067229 */ /* 0x000fd40000000006 */
[----:B------:R-:W-:-:S07]  /*07f0*/  IMAD.MOV.U32 R15, RZ, RZ, R7 ;  /* 0x000000ffff0f7224 */ /* 0x000fce00078e0007 */
[----:B------:R-:W-:Y:S05]  /*0800*/  WARPSYNC.COLLECTIVE R12, `(.L_x_491) ;  /* 0x000000000c087348 */ /* 0x000fea0003c00000 */
[----:B------:R0:W1:Y:S02]  /*0810*/  SHFL.DOWN P0, R13, R15, R14, R17 ;  /* 0x0800000e0f0d7389 */ /* 0x0000640000000011 */
[----:B01----:R-:W-:Y:S05]  /*0820*/  ENDCOLLECTIVE ;  /* 0x000000000000791b */ /* 0x003fea0003800000 */
.L_x_491:
[----:B------:R-:W-:Y:S01]  /*0830*/  MOV R15, R6 ;  /* 0x00000006000f7202 */ /* 0x000fe20000000f00 */
[----:B------:R-:W-:-:S07]  /*0840*/  IMAD.MOV.U32 R5, RZ, RZ, R13 ;  /* 0x000000ffff057224 */ /* 0x000fce00078e000d */
[----:B------:R-:W-:Y:S05]  /*0850*/  WARPSYNC.COLLECTIVE R12, `(.L_x_492) ;  /* 0x000000000c087348 */ /* 0x000fea0003c00000 */
[----:B------:R0:W1:Y:S02]  /*0860*/  SHFL.DOWN P0, R13, R15, R14, R17 ;  /* 0x0800000e0f0d7389 */ /* 0x0000640000000011 */
[----:B01----:R-:W-:Y:S05]  /*0870*/  ENDCOLLECTIVE ;  /* 0x000000000000791b */ /* 0x003fea0003800000 */
.L_x_492:
[----:B------:R-:W-:Y:S01]  /*0880*/  IMAD.MOV.U32 R4, RZ, RZ, R13 ;  /* 0x000000ffff047224 */ /* 0x000fe200078e000d */
[----:B------:R-:W-:Y:S06]  /*0890*/  BRA `(.L_x_493) ;  /* 0xfffffff800e87947 */ /* 0x000fec000383ffff */
.L_x_494:
        /* <DEDUP_REMOVED lines=14> */
.L_x_1698:


//--------------------- .text._Z7reduce5IdLj512EEvPT_S1_j --------------------------
	.section	.text._Z7reduce5IdLj512EEvPT_S1_j,"ax",@progbits
	.align	128
        .global         _Z7reduce5IdLj512EEvPT_S1_j
        .type           _Z7reduce5IdLj512EEvPT_S1_j,@function
        .size           _Z7reduce5IdLj512EEvPT_S1_j,(.L_x_1699 - _Z7reduce5IdLj512EEvPT_S1_j)
        .other          _Z7reduce5IdLj512EEvPT_S1_j,@"STO_CUDA_ENTRY STV_DEFAULT"
_Z7reduce5IdLj512EEvPT_S1_j:
.text._Z7reduce5IdLj512EEvPT_S1_j:
[----:B------:R-:W-:Y:S01]  /*0000*/  LDC R1, c[0x0][0x37c] ;  /* 0x0000df00ff017b82 */ /* 0x000fe20000000800 */
[----:B------:R-:W0:Y:S01]  /*0010*/  S2R R0, SR_CTAID.X ;  /* 0x0000000000007919 */ /* 0x000e220000002500 */
[----:B------:R-:W1:Y:S01]  /*0020*/  LDCU UR4, c[0x0][0x390] ;  /* 0x00007200ff0477ac */ /* 0x000e620008000800 */
[----:B------:R-:W-:Y:S01]  /*0030*/  CS2R R4, SRZ ;  /* 0x0000000000047805 */ /* 0x000fe2000001ff00 */
[----:B------:R-:W2:Y:S01]  /*0040*/  S2R R2, SR_TID.X ;  /* 0x0000000000027919 */ /* 0x000ea20000002100 */
[----:B------:R-:W3:Y:S01]  /*0050*/  LDCU.64 UR6, c[0x0][0x358] ;  /* 0x00006b00ff0677ac */ /* 0x000ee20008000a00 */
[----:B0-----:R-:W-:-:S05]  /*0060*/  IMAD.SHL.U32 R3, R0, 0x400, RZ ;  /* 0x0000040000037824 */ /* 0x001fca00078e00ff */
[----:B--2---:R-:W-:-:S04]  /*0070*/  LOP3.LUT R3, R3, R2, RZ, 0xfc, !PT ;  /* 0x0000000203037212 */ /* 0x004fc800078efcff */
[C---:B-1----:R-:W-:Y:S01]  /*0080*/  ISETP.GE.U32.AND P0, PT, R3.reuse, UR4, PT ;  /* 0x0000000403007c0c */ /* 0x042fe2000bf06070 */
[----:B------:R-:W-:-:S05]  /*0090*/  VIADD R11, R3, 0x200 ;  /* 0x00000200030b7836 */ /* 0x000fca0000000000 */
[----:B------:R-:W-:-:S07]  /*00a0*/  ISETP.GE.U32.AND P1, PT, R11, UR4, PT ;  /* 0x000000040b007c0c */ /* 0x000fce000bf26070 */
[----:B------:R-:W0:Y:S08]  /*00b0*/  @!P0 LDC.64 R6, c[0x0][0x380] ;  /* 0x0000e000ff068b82 */ /* 0x000e300000000a00 */
[----:B------:R-:W1:Y:S01]  /*00c0*/  @!P1 LDC.64 R8, c[0x0][0x380] ;  /* 0x0000e000ff089b82 */ /* 0x000e620000000a00 */
[----:B0-----:R-:W-:-:S05]  /*00d0*/  @!P0 IMAD.WIDE.U32 R6, R3, 0x8, R6 ;  /* 0x0000000803068825 */ /* 0x001fca00078e0006 */
[----:B---3--:R-:W2:Y:S01]  /*00e0*/  @!P0 LDG.E.64 R4, desc[UR6][R6.64] ;  /* 0x0000000606048981 */ /* 0x008ea2000c1e1b00 */
[----:B-1----:R-:W-:-:S06]  /*00f0*/  @!P1 IMAD.WIDE.U32 R8, R11, 0x8, R8 ;  /* 0x000000080b089825 */ /* 0x002fcc00078e0008 */
[----:B------:R-:W2:Y:S01]  /*0100*/  @!P1 LDG.E.64 R8, desc[UR6][R8.64] ;  /* 0x0000000608089981 */ /* 0x000ea2000c1e1b00 */
[----:B------:R-:W0:Y:S01]  /*0110*/  S2UR UR5, SR_CgaCtaId ;  /* 0x00000000000579c3 */ /* 0x000e220000008800 */
[----:B------:R-:W-:Y:S02]  /*0120*/  UMOV UR4, 0x400 ;  /* 0x0000040000047882 */ /* 0x000fe40000000000 */
[----:B0-----:R-:W-:-:S06]  /*0130*/  ULEA UR4, UR5, UR4, 0x18 ;  /* 0x0000000405047291 */ /* 0x001fcc000f8ec0ff */
[C---:B------:R-:W-:Y:S02]  /*0140*/  LEA R13, R2.reuse, UR4, 0x3 ;  /* 0x00000004020d7c11 */ /* 0x040fe4000f8e18ff */
[C---:B------:R-:W-:Y:S01]  /*0150*/  ISETP.GT.U32.AND P0, PT, R2.reuse, 0x7f, PT ;  /* 0x0000007f0200780c */ /* 0x040fe20003f04070 */
[----:B------:R-:W0:Y:S02]  /*0160*/  S2R R3, SR_TID.Y ;  /* 0x0000000000037919 */ /* 0x000e240000002200 */
[----:B------:R-:W1:Y:S01]  /*0170*/  LDCU UR4, c[0x0][0x360] ;  /* 0x00006c00ff0477ac */ /* 0x000e620008000800 */
[----:B------:R-:W0:Y:S01]  /*0180*/  LDCU UR5, c[0x0][0x364] ;  /* 0x00006c80ff0577ac */ /* 0x000e220008000800 */
[----:B------:R-:W-:Y:S01]  /*0190*/  BSSY B0, `(.L_x_495) ;  /* 0x0000031000007945 */ /* 0x000fe20003800000 */
[----:B--2---:R-:W-:Y:S01]  /*01a0*/  @!P1 DADD R4, R4, R8 ;  /* 0x0000000004049229 */ /* 0x004fe20000000008 */
[----:B------:R-:W-:-:S06]  /*01b0*/  ISETP.GT.U32.AND P1, PT, R2, 0xff, PT ;  /* 0x000000ff0200780c */ /* 0x000fcc0003f24070 */
[----:B------:R-:W-:Y:S01]  /*01c0*/  STS.64 [R13], R4 ;  /* 0x000000040d007388 */ /* 0x000fe20000000a00 */
[----:B------:R-:W-:Y:S06]  /*01d0*/  BAR.SYNC.DEFER_BLOCKING 0x0 ;  /* 0x0000000000007b1d */ /* 0x000fec0000010000 */
[----:B------:R-:W2:Y:S02]  /*01e0*/  @!P1 LDS.64 R10, [R13+0x800] ;  /* 0x000800000d0a9984 */ /* 0x000ea40000000a00 */
[----:B--2---:R-:W-:-:S07]  /*01f0*/  @!P1 DADD R4, R4, R10 ;  /* 0x0000000004049229 */ /* 0x004fce000000000a */
[----:B------:R-:W-:Y:S01]  /*0200*/  @!P1 STS.64 [R13], R4 ;  /* 0x000000040d009388 */ /* 0x000fe20000000a00 */
        /* <DEDUP_REMOVED lines=40> */
.L_x_508:
[----:B-12---:R-:W-:-:S11]  /*0490*/  DADD R4, R6, R4 ;  /* 0x0000000006047229 */ /* 0x006fd60000000004 */
.L_x_496:
[----:B------:R-:W-:Y:S05]  /*04a0*/  BSYNC B0 ;  /* 0x0000000000007941 */ /* 0x000fea0003800000 */
.L_x_495:
[----:B------:R-:W-:-:S13]  /*04b0*/  LOP3.LUT P0, RZ, R3, R2, RZ, 0xfc, !PT ;  /* 0x0000000203ff7212 */ /* 0x000fda000780fcff */
[----:B------:R-:W-:Y:S05]  /*04c0*/  @P0 EXIT ;  /* 0x000000000000094d */ /* 0x000fea0003800000 */
[----:B------:R-:W1:Y:S02]  /*04d0*/  LDC.64 R2, c[0x0][0x388] ;  /* 0x0000e200ff027b82 */ /* 0x000e640000000a00 */
[----:B-1----:R-:W-:-:S05]  /*04e0*/  IMAD.WIDE.U32 R2, R0, 0x8, R2 ;  /* 0x0000000800027825 */ /* 0x002fca00078e0002 */
[----:B------:R-:W-:Y:S01]  /*04f0*/  STG.E.64 desc[UR6][R2.64], R4 ;  /* 0x0000000402007986 */ /* 0x000fe2000c101b06 */
[----:B------:R-:W-:Y:S05]  /*0500*/  EXIT ;  /* 0x000000000000794d */ /* 0x000fea0003800000 */
.L_x_497:
[----:B------:R-:W-:Y:S01]  /*0510*/  MOV R15, R7 ;  /* 0x00000007000f7202 */ /* 0x000fe20000000f00 */
[----:B------:R-:W-:Y:S01]  /*0520*/  IMAD.MOV.U32 R14, RZ, RZ, 0x10 ;  /* 0x00000010ff0e7424 */ /* 0x000fe200078e00ff */
[----:B------:R-:W-:Y:S01]  /*0530*/  MOV R17, 0x1f ;  /* 0x0000001f00117802 */ /* 0x000fe20000000f00 */
[----:B------:R-:W-:-:S07]  /*0540*/  IMAD.MOV.U32 R12, RZ, RZ, -0x1 ;  /* 0xffffffffff0c7424 */ /* 0x000fce00078e00ff */
[----:B0-----:R-:W-:Y:S05]  /*0550*/  WARPSYNC.COLLECTIVE R12, `(.L_x_498) ;  /* 0x000000000c087348 */ /* 0x001fea0003c00000 */
[----:B0-----:R0:W1:Y:S02]  /*0560*/  SHFL.DOWN P0, R13, R15, R14, R17 ;  /* 0x0800000e0f0d7389 */ /* 0x0010640000000011 */
[----:B01----:R-:W-:Y:S05]  /*0570*/  ENDCOLLECTIVE ;  /* 0x000000000000791b */ /* 0x003fea0003800000 */
.L_x_498:
[----:B------:R-:W-:Y:S01]  /*0580*/  IMAD.MOV.U32 R15, RZ, RZ, R6 ;  /* 0x000000ffff0f7224 */ /* 0x000fe200078e0006 */
[----:B------:R-:W-:-:S07]  /*0590*/  MOV R5, R13 ;  /* 0x0000000d00057202 */ /* 0x000fce0000000f00 */
[----:B------:R-:W-:Y:S05]  /*05a0*/  WARPSYNC.COLLECTIVE R12, `(.L_x_499) ;  /* 0x000000000c087348 */ /* 0x000fea0003c00000 */
[----:B------:R0:W1:Y:S02]  /*05b0*/  SHFL.DOWN P0, R13, R15, R14, R17 ;  /* 0x0800000e0f0d7389 */ /* 0x0000640000000011 */
[----:B01----:R-:W-:Y:S05]  /*05c0*/  ENDCOLLECTIVE ;  /* 0x000000000000791b */ /* 0x003fea0003800000 */
.L_x_499:
[----:B------:R-:W-:Y:S02]  /*05d0*/  MOV R14, 0x8 ;  /* 0x00000008000e7802 */ /* 0x000fe40000000f00 */
[----:B------:R-:W-:-:S06]  /*05e0*/  MOV R4, R13 ;  /* 0x0000000d00047202 */ /* 0x000fcc0000000f00 */
[----:B------:R-:W-:-:S10]  /*05f0*/  DADD R4, R6, R4 ;  /* 0x0000000006047229 */ /* 0x000fd40000000004 */
[----:B------:R-:W-:-:S07]  /*0600*/  IMAD.MOV.U32 R15, RZ, RZ, R5 ;  /* 0x000000ffff0f7224 */ /* 0x000fce00078e0005 */
[----:B------:R-:W-:Y:S05]  /*0610*/  WARPSYNC.COLLECTIVE R12, `(.L_x_500) ;  /* 0x000000000c087348 */ /* 0x000fea0003c00000 */
[----:B------:R0:W1:Y:S02]  /*0620*/  SHFL.DOWN P0, R13, R15, R14, R17 ;  /* 0x0800000e0f0d7389 */ /* 0x0000640000000011 */
[----:B01----:R-:W-:Y:S05]  /*0630*/  ENDCOLLECTIVE ;  /* 0x000000000000791b */ /* 0x003fea0003800000 */
.L_x_500:
[----:B------:R-:W-:Y:S01]  /*0640*/  MOV R15, R4 ;  /* 0x00000004000f7202 */ /* 0x000fe20000000f00 */
[----:B------:R-:W-:-:S07]  /*0650*/  IMAD.MOV.U32 R9, RZ, RZ, R13 ;  /* 0x000000ffff097224 */ /* 0x000fce00078e000d */
[----:B------:R-:W-:Y:S05]  /*0660*/  WARPSYNC.COLLECTIVE R12, `(.L_x_501) ;  /* 0x000000000c087348 */ /* 0x000fea0003c00000 */
[----:B------:R0:W1:Y:S02]  /*0670*/  SHFL.DOWN P0, R13, R15, R14, R17 ;  /* 0x0800000e0f0d7389 */ /* 0x0000640000000011 */
[----:B01----:R-:W-:Y:S05]  /*0680*/  ENDCOLLECTIVE ;  /* 0x000000000000791b */ /* 0x003fea0003800000 */
.L_x_501:
[----:B------:R-:W-:Y:S02]  /*0690*/  IMAD.MOV.U32 R14, RZ, RZ, 0x4 ;  /* 0x00000004ff0e7424 */ /* 0x000fe400078e00ff */
[----:B------:R-:W-:-:S06]  /*06a0*/  IMAD.MOV.U32 R8, RZ, RZ, R13 ;  /* 0x000000ffff087224 */ /* 0x000fcc00078e000d */
[----:B------:R-:W-:-:S10]  /*06b0*/  DADD R8, R4, R8 ;  /* 0x0000000004087229 */ /* 0x000fd40000000008 */
[----:B------:R-:W-:-:S07]  /*06c0*/  MOV R15, R9 ;  /* 0x00000009000f7202 */ /* 0x000fce0000000f00 */
[----:B------:R-:W-:Y:S05]  /*06d0*/  WARPSYNC.COLLECTIVE R12, `(.L_x_502) ;  /* 0x000000000c087348 */ /* 0x000fea0003c00000 */
[----:B------:R0:W1:Y:S02]  /*06e0*/  SHFL.DOWN P0, R13, R15, R14, R17 ;  /* 0x0800000e0f0d7389 */ /* 0x0000640000000011 */
[----:B01----:R-:W-:Y:S05]  /*06f0*/  ENDCOLLECTIVE ;  /* 0x000000000000791b */ /* 0x003fea0003800000 */
.L_x_502:
[----:B------:R-:W-:Y:S01]  /*0700*/  IMAD.MOV.U32 R15, RZ, RZ, R8 ;  /* 0x000000ffff0f7224 */ /* 0x000fe200078e0008 */
[----:B------:R-:W-:-:S07]  /*0710*/  MOV R11, R13 ;  /* 0x0000000d000b7202 */ /* 0x000fce0000000f00 */
[----:B------:R-:W-:Y:S05]  /*0720*/  WARPSYNC.COLLECTIVE R12, `(.L_x_503) ;  /* 0x000000000c087348 */ /* 0x000fea0003c00000 */
[----:B------:R0:W1:Y:S02]  /*0730*/  SHFL.DOWN P0, R13, R15, R14, R17 ;  /* 0x0800000e0f0d7389 */ /* 0x0000640000000011 */
[----:B01----:R-:W-:Y:S05]  /*0740*/  ENDCOLLECTIVE ;  /* 0x000000000000791b */ /* 0x003fea0003800000 */
.L_x_503:
[----:B------:R-:W-:Y:S02]  /*0750*/  MOV R14, 0x2 ;  /* 0x00000002000e7802 */ /* 0x000fe40000000f00 */
[----:B------:R-:W-:-:S06]  /*0760*/  MOV R10, R13 ;  /* 0x0000000d000a7202 */ /* 0x000fcc0000000f00 */
[----:B------:R-:W-:-:S10]  /*0770*/  DADD R10, R8, R10 ;  /* 0x00000000080a7229 */ /* 0x000fd4000000000a */
[----:B------:R-:W-:-:S07]  /*0780*/  IMAD.MOV.U32 R15, RZ, RZ, R11 ;  /* 0x000000ffff0f7224 */ /* 0x000fce00078e000b */
[----:B------:R-:W-:Y:S05]  /*0790*/  WARPSYNC.COLLECTIVE R12, `(.L_x_504) ;  /* 0x000000000c087348 */ /* 0x000fea0003c00000 */
[----:B------:R0:W1:Y:S02]  /*07a0*/  SHFL.DOWN P0, R13, R15, R14, R17 ;  /* 0x0800000e0f0d7389 */ /* 0x0000640000000011 */
[----:B01----:R-:W-:Y:S05]  /*07b0*/  ENDCOLLECTIVE ;  /* 0x000000000000791b */ /* 0x003fea0003800000 */
.L_x_504:
[----:B------:R-:W-:Y:S01]  /*07c0*/  MOV R15, R10 ;  /* 0x0000000a000f7202 */ /* 0x000fe20000000f00 */
[----:B------:R-:W-:-:S07]  /*07d0*/  IMAD.MOV.U32 R7, RZ, RZ, R13 ;  /* 0x000000ffff077224 */ /* 0x000fce00078e000d */
[----:B------:R-:W-:Y:S05]  /*07e0*/  WARPSYNC.COLLECTIVE R12, `(.L_x_505) ;  /* 0x000000000c087348 */ /* 0x000fea0003c00000 */
[----:B------:R0:W1:Y:S02]  /*07f0*/  SHFL.DOWN P0, R13, R15, R14, R17 ;  /* 0x0800000e0f0d7389 */ /* 0x0000640000000011 */
[----:B01----:R-:W-:Y:S05]  /*0800*/  ENDCOLLECTIVE ;  /* 0x000000000000791b */ /* 0x003fea0003800000 */
.L_x_505:
[----:B------:R-:W-:Y:S02]  /*0810*/  IMAD.MOV.U32 R14, RZ, RZ, 0x1 ;  /* 0x00000001ff0e7424 */ /* 0x000fe400078e00ff */
[----:B------:R-:W-:-:S06]  /*0820*/  IMAD.MOV.U32 R6, RZ, RZ, R13 ;  /* 0x000000ffff067224 */ /* 0x000fcc00078e000d */
[----:B------:R-:W-:-:S10]  /*0830*/  DADD R6, R10, R6 ;  /* 0x000000000a067229 */ /* 0x000fd40000000006 */
[----:B------:R-:W-:-:S07]  /*0840*/  MOV R15, R7 ;  /* 0x00000007000f7202 */ /* 0x000fce0000000f00 */
[----:B------:R-:W-:Y:S05]  /*0850*/  WARPSYNC.COLLECTIVE R12, `(.L_x_506) ;  /* 0x000000000c087348 */ /* 0x000fea0003c00000 */
[----:B------:R0:W1:Y:S02]  /*0860*/  SHFL.DOWN P0, R13, R15, R14, R17 ;  /* 0x0800000e0f0d7389 */ /* 0x0000640000000011 */
[----:B01----:R-:W-:Y:S05]  /*0870*/  ENDCOLLECTIVE ;  /* 0x000000000000791b */ /* 0x003fea0003800000 */
.L_x_506:
[----:B------:R-:W-:Y:S01]  /*0880*/  IMAD.MOV.U32 R15, RZ, RZ, R6 ;  /* 0x000000ffff0f7224 */ /* 0x000fe200078e0006 */
[----:B------:R-:W-:-:S07]  /*0890*/  MOV R5, R13 ;  /* 0x0000000d00057202 */ /* 0x000fce0000000f00 */
[----:B------:R-:W-:Y:S05]  /*08a0*/  WARPSYNC.COLLECTIVE R12, `(.L_x_507) ;  /* 0x000000000c087348 */ /* 0x000fea0003c00000 */
[----:B------:R0:W1:Y:S02]  /*08b0*/  SHFL.DOWN P0, R13, R15, R14, R17 ;  /* 0x0800000e0f0d7389 */ /* 0x0000640000000011 */
[----:B01----:R-:W-:Y:S05]  /*08c0*/  ENDCOLLECTIVE ;  /* 0x000000000000791b */ /* 0x003fea0003800000 */
.L_x_507:
[----:B------:R-:W-:Y:S01]  /*08d0*/  MOV R4, R13 ;  /* 0x0000000d00047202 */ /* 0x000fe20000000f00 */
[----:B------:R-:W-:Y:S06]  /*08e0*/  BRA `(.L_x_508) ;  /* 0xfffffff800e87947 */ /* 0x000fec000383ffff */
.L_x_509:
        /* <DEDUP_REMOVED lines=9> */
.L_x_1699:


//--------------------- .text._Z7reduce4IdLj1EEvPT_S1_j --------------------------
	.section	.text._Z7reduce4IdLj1EEvPT_S1_j,"ax",@progbits
	.align	128
        .global         _Z7reduce4IdLj1EEvPT_S1_j
        .type           _Z7reduce4IdLj1EEvPT_S1_j,@function
        .size           _Z7reduce4IdLj1EEvPT_S1_j,(.L_x_1700 - _Z7reduce4IdLj1EEvPT_S1_j)
        .other          _Z7reduce4IdLj1EEvPT_S1_j,@"STO_CUDA_ENTRY STV_DEFAULT"
_Z7reduce4IdLj1EEvPT_S1_j:
.text._Z7reduce4IdLj1EEvPT_S1_j:
[----:B------:R-:W-:Y:S01]  /*0000*/  LDC R1, c[0x0][0x37c] ;  /* 0x0000df00ff017b82 */ /* 0x000fe20000000800 */
[----:B------:R-:W0:Y:S01]  /*0010*/  S2R R0, SR_CTAID.X ;  /* 0x0000000000007919 */ /* 0x000e220000002500 */
[----:B------:R-:W0:Y:S01]  /*0020*/  LDCU UR8, c[0x0][0x360] ;  /* 0x00006c00ff0877ac */ /* 0x000e220008000800 */
[----:B------:R-:W-:Y:S01]  /*0030*/  CS2R R4, SRZ ;  /* 0x0000000000047805 */ /* 0x000fe2000001ff00 */
[----:B------:R-:W1:Y:S01]  /*0040*/  S2R R2, SR_TID.X ;  /* 0x0000000000027919 */ /* 0x000e620000002100 */
[----:B------:R-:W2:Y:S01]  /*0050*/  LDCU UR4, c[0x0][0x390] ;  /* 0x00007200ff0477ac */ /* 0x000ea20008000800 */
[----:B------:R-:W3:Y:S01]  /*0060*/  LDCU.64 UR6, c[0x0][0x358] ;  /* 0x00006b00ff0677ac */ /* 0x000ee20008000a00 */
[----:B0-----:R-:W-:-:S04]  /*0070*/  IMAD R3, R0, UR8, RZ ;  /* 0x0000000800037c24 */ /* 0x001fc8000f8e02ff */
[----:B-1----:R-:W-:-:S04]  /*0080*/  IMAD R3, R3, 0x2, R2 ;  /* 0x0000000203037824 */ /* 0x002fc800078e0202 */
[C---:B------:R-:W-:Y:S01]  /*0090*/  VIADD R11, R3.reuse, 0x1 ;  /* 0x00000001030b7836 */ /* 0x040fe20000000000 */
[----:B--2---:R-:W-:-:S04]  /*00a0*/  ISETP.GE.U32.AND P0, PT, R3, UR4, PT ;  /* 0x0000000403007c0c */ /* 0x004fc8000bf06070 */
[----:B------:R-:W-:-:S09]  /*00b0*/  ISETP.GE.U32.AND P1, PT, R11, UR4, PT ;  /* 0x000000040b007c0c */ /* 0x000fd2000bf26070 */
[----:B------:R-:W0:Y:S08]  /*00c0*/  @!P0 LDC.64 R6, c[0x0][0x380] ;  /* 0x0000e000ff068b82 */ /* 0x000e300000000a00 */
[----:B------:R-:W1:Y:S01]  /*00d0*/  @!P1 LDC.64 R8, c[0x0][0x380] ;  /* 0x0000e000ff089b82 */ /* 0x000e620000000a00 */
[----:B0-----:R-:W-:-:S05]  /*00e0*/  @!P0 IMAD.WIDE.U32 R6, R3, 0x8, R6 ;  /* 0x0000000803068825 */ /* 0x001fca00078e0006 */
[----:B---3--:R0:W2:Y:S01]  /*00f0*/  @!P0 LDG.E.64 R4, desc[UR6][R6.64] ;  /* 0x0000000606048981 */ /* 0x0080a2000c1e1b00 */
[----:B-1----:R-:W-:-:S06]  /*0100*/  @!P1 IMAD.WIDE.U32 R8, R11, 0x8, R8 ;  /* 0x000000080b089825 */ /* 0x002fcc00078e0008 */
[----:B------:R-:W2:Y:S01]  /*0110*/  @!P1 LDG.E.64 R8, desc[UR6][R8.64] ;  /* 0x0000000608089981 */ /* 0x000ea2000c1e1b00 */
[----:B------:R-:W1:Y:S01]  /*0120*/  S2UR UR5, SR_CgaCtaId ;  /* 0x00000000000579c3 */ /* 0x000e620000008800 */
[----:B------:R-:W3:Y:S01]  /*0130*/  S2R R3, SR_TID.Y ;  /* 0x0000000000037919 */ /* 0x000ee20000002200 */
[----:B------:R-:W3:Y:S01]  /*0140*/  S2R R10, SR_TID.Z ;  /* 0x00000000000a7919 */ /* 0x000ee20000002300 */
[----:B------:R-:W-:Y:S01]  /*0150*/  UMOV UR4, 0x400 ;  /* 0x0000040000047882 */ /* 0x000fe20000000000 */
[----:B------:R-:W3:Y:S01]  /*0160*/  LDCU UR9, c[0x0][0x364] ;  /* 0x00006c80ff0977ac */ /* 0x000ee20008000800 */
[----:B-1----:R-:W-:-:S06]  /*0170*/  ULEA UR4, UR5, UR4, 0x18 ;  /* 0x0000000405047291 */ /* 0x002fcc000f8ec0ff */
[----:B------:R-:W-:Y:S01]  /*0180*/  LEA R11, R2, UR4, 0x3 ;  /* 0x00000004020b7c11 */ /* 0x000fe2000f8e18ff */
[----:B------:R-:W-:Y:S01]  /*0190*/  UISETP.GE.U32.AND UP0, UPT, UR8, 0x42, UPT ;  /* 0x000000420800788c */ /* 0x000fe2000bf06070 */
[----:B---3--:R-:W-:-:S04]  /*01a0*/  IMAD R3, R10, UR9, R3 ;  /* 0x000000090a037c24 */ /* 0x008fc8000f8e0203 */
[----:B------:R-:W-:-:S05]  /*01b0*/  IMAD R3, R3, UR8, RZ ;  /* 0x0000000803037c24 */ /* 0x000fca000f8e02ff */
[----:B0-----:R-:W-:-:S04]  /*01c0*/  IADD3 R6, PT, PT, R3, R2, RZ ;  /* 0x0000000203067210 */ /* 0x001fc80007ffe0ff */
[----:B------:R-:W-:Y:S01]  /*01d0*/  ISETP.GT.U32.AND P0, PT, R6, 0x1f, PT ;  /* 0x0000001f0600780c */ /* 0x000fe20003f04070 */
[----:B--2---:R-:W-:-:S07]  /*01e0*/  @!P1 DADD R4, R4, R8 ;  /* 0x0000000004049229 */ /* 0x004fce0000000008 */
[----:B------:R0:W-:Y:S01]  /*01f0*/  STS.64 [R11], R4 ;  /* 0x000000040b007388 */ /* 0x0001e20000000a00 */
[----:B------:R-:W-:Y:S06]  /*0200*/  BAR.SYNC.DEFER_BLOCKING 0x0 ;  /* 0x0000000000007b1d */ /* 0x000fec0000010000 */
[----:B------:R-:W-:Y:S05]  /*0210*/  BRA.U !UP0, `(.L_x_510) ;  /* 0x00000001082c7547 */ /* 0x000fea000b800000 */
[----:B------:R-:W-:-:S07]  /*0220*/  IMAD.U32 R8, RZ, RZ, UR8 ;  /* 0x00000008ff087e24 */ /* 0x000fce000f8e00ff */
.L_x_511:
[----:B------:R-:W-:-:S04]  /*0230*/  SHF.R.U32.HI R9, RZ, 0x1, R8 ;  /* 0x00000001ff097819 */ /* 0x000fc80000011608 */
[----:B------:R-:W-:-:S13]  /*0240*/  ISETP.GE.U32.AND P1, PT, R2, R9, PT ;  /* 0x000000090200720c */ /* 0x000fda0003f26070 */
[----:B------:R-:W-:-:S06]  /*0250*/  @!P1 LEA R6, R9, R11, 0x3 ;  /* 0x0000000b09069211 */ /* 0x000fcc00078e18ff */
[----:B------:R-:W0:Y:S02]  /*0260*/  @!P1 LDS.64 R6, [R6] ;  /* 0x0000000006069984 */ /* 0x000e240000000a00 */
[----:B0-----:R-:W-:-:S07]  /*0270*/  @!P1 DADD R4, R4, R6 ;  /* 0x0000000004049229 */ /* 0x001fce0000000006 */
[----:B------:R1:W-:Y:S01]  /*0280*/  @!P1 STS.64 [R11], R4 ;  /* 0x000000040b009388 */ /* 0x0003e20000000a00 */
[----:B------:R-:W-:Y:S01]  /*0290*/  BAR.SYNC.DEFER_BLOCKING 0x0 ;  /* 0x0000000000007b1d */ /* 0x000fe20000010000 */
[----:B------:R-:W-:Y:S01]  /*02a0*/  ISETP.GT.U32.AND P1, PT, R8, 0x83, PT ;  /* 0x000000830800780c */ /* 0x000fe20003f24070 */
[----:B------:R-:W-:-:S12]  /*02b0*/  IMAD.MOV.U32 R8, RZ, RZ, R9 ;  /* 0x000000ffff087224 */ /* 0x000fd800078e0009 */
[----:B-1----:R-:W-:Y:S05]  /*02c0*/  @P1 BRA `(.L_x_511) ;  /* 0xfffffffc00d81947 */ /* 0x002fea000383ffff */
.L_x_510:
[----:B------:R-:W-:Y:S04]  /*02d0*/  BSSY B0, `(.L_x_512) ;  /* 0x0000017000007945 */ /* 0x000fe80003800000 */
[----:B------:R-:W-:Y:S05]  /*02e0*/  @P0 BRA `(.L_x_513) ;  /* 0x0000000000540947 */ /* 0x000fea0003800000 */
[----:B------:R-:W-:-:S03]  /*02f0*/  UMOV UR4, 0xffffffff ;  /* 0xffffffff00047882 */ /* 0x000fc60000000000 */
[----:B------:R-:W-:Y:S05]  /*0300*/  BRA.DIV UR4, `(.L_x_514) ;  /* 0x0000000204687947 */ /* 0x000fea000b800000 */
[----:B------:R-:W-:Y:S04]  /*0310*/  SHFL.DOWN PT, R7, R5, 0x10, 0x1f ;  /* 0x0a001f0005077f89 */ /* 0x000fe800000e0000 */
[----:B------:R-:W1:Y:S02]  /*0320*/  SHFL.DOWN PT, R6, R4, 0x10, 0x1f ;  /* 0x0a001f0004067f89 */ /* 0x000e6400000e0000 */
[----:B-1----:R-:W-:-:S07]  /*0330*/  DADD R6, R4, R6 ;  /* 0x0000000004067229 */ /* 0x002fce0000000006 */
        /* <DEDUP_REMOVED lines=15> */
.L_x_525:
[----:B012---:R-:W-:-:S11]  /*0430*/  DADD R4, R4, R6 ;  /* 0x0000000004047229 */ /* 0x007fd60000000006 */
.L_x_513:
[----:B------:R-:W-:Y:S05]  /*0440*/  BSYNC B0 ;  /* 0x0000000000007941 */ /* 0x000fea0003800000 */
.L_x_512:
[----:B------:R-:W-:-:S13]  /*0450*/  LOP3.LUT P0, RZ, R3, R2, RZ, 0xfc, !PT ;  /* 0x0000000203ff7212 */ /* 0x000fda000780fcff */
[----:B------:R-:W-:Y:S05]  /*0460*/  @P0 EXIT ;  /* 0x000000000000094d */ /* 0x000fea0003800000 */
[----:B------:R-:W1:Y:S02]  /*0470*/  LDC.64 R2, c[0x0][0x388] ;  /* 0x0000e200ff027b82 */ /* 0x000e640000000a00 */
[----:B-1----:R-:W-:-:S05]  /*0480*/  IMAD.WIDE.U32 R2, R0, 0x8, R2 ;  /* 0x0000000800027825 */ /* 0x002fca00078e0002 */
[----:B------:R-:W-:Y:S01]  /*0490*/  STG.E.64 desc[UR6][R2.64], R4 ;  /* 0x0000000402007986 */ /* 0x000fe2000c101b06 */
[----:B------:R-:W-:Y:S05]  /*04a0*/  EXIT ;  /* 0x000000000000794d */ /* 0x000fea0003800000 */
.L_x_514:
[----:B------:R-:W-:Y:S01]  /*04b0*/  HFMA2 R17, -RZ, RZ, 0, 1.847743988037109375e-06 ;  /* 0x0000001fff117431 */ /* 0x000fe200000001ff */
[----:B------:R-:W-:Y:S01]  /*04c0*/  MOV R15, R5 ;  /* 0x00000005000f7202 */ /* 0x000fe20000000f00 */
[----:B------:R-:W-:Y:S02]  /*04d0*/  IMAD.MOV.U32 R14, RZ, RZ, 0x10 ;  /* 0x00000010ff0e7424 */ /* 0x000fe400078e00ff */
[----:B------:R-:W-:-:S07]  /*04e0*/  IMAD.MOV.U32 R12, RZ, RZ, -0x1 ;  /* 0xffffffffff0c7424 */ /* 0x000fce00078e00ff */
[----:B0-----:R-:W-:Y:S05]  /*04f0*/  WARPSYNC.COLLECTIVE R12, `(.L_x_515) ;  /* 0x000000000c087348 */ /* 0x001fea0003c00000 */
[----:B------:R1:W2:Y:S02]  /*0500*/  SHFL.DOWN P0, R13, R15, R14, R17 ;  /* 0x0800000e0f0d7389 */ /* 0x0002a40000000011 */
[----:B012---:R-:W-:Y:S05]  /*0510*/  ENDCOLLECTIVE ;  /* 0x000000000000791b */ /* 0x007fea0003800000 */
.L_x_515:
[----:B------:R-:W-:Y:S01]  /*0520*/  IMAD.MOV.U32 R15, RZ, RZ, R4 ;  /* 0x000000ffff0f7224 */ /* 0x000fe200078e0004 */
[----:B------:R-:W-:-:S07]  /*0530*/  MOV R7, R13 ;  /* 0x0000000d00077202 */ /* 0x000fce0000000f00 */
[----:B------:R-:W-:Y:S05]  /*0540*/  WARPSYNC.COLLECTIVE R12, `(.L_x_516) ;  /* 0x000000000c087348 */ /* 0x000fea0003c00000 */
[----:B------:R0:W1:Y:S02]  /*0550*/  SHFL.DOWN P0, R13, R15, R14, R17 ;  /* 0x0800000e0f0d7389 */ /* 0x0000640000000011 */
[----:B01----:R-:W-:Y:S05]  /*0560*/  ENDCOLLECTIVE ;  /* 0x000000000000791b */ /* 0x003fea0003800000 */
.L_x_516:
[----:B------:R-:W-:Y:S02]  /*0570*/  MOV R14, 0x8 ;  /* 0x00000008000e7802 */ /* 0x000fe40000000f00 */
[----:B------:R-:W-:-:S06]  /*0580*/  MOV R6, R13 ;  /* 0x0000000d00067202 */ /* 0x000fcc0000000f00 */
[----:B------:R-:W-:-:S10]  /*0590*/  DADD R6, R4, R6 ;  /* 0x0000000004067229 */ /* 0x000fd40000000006 */
[----:B------:R-:W-:-:S07]  /*05a0*/  IMAD.MOV.U32 R15, RZ, RZ, R7 ;  /* 0x000000ffff0f7224 */ /* 0x000fce00078e0007 */
[----:B------:R-:W-:Y:S05]  /*05b0*/  WARPSYNC.COLLECTIVE R12, `(.L_x_517) ;  /* 0x000000000c087348 */ /* 0x000fea0003c00000 */
[----:B------:R0:W1:Y:S02]  /*05c0*/  SHFL.DOWN P0, R13, R15, R14, R17 ;  /* 0x0800000e0f0d7389 */ /* 0x0000640000000011 */
[----:B01----:R-:W-:Y:S05]  /*05d0*/  ENDCOLLECTIVE ;  /* 0x000000000000791b */ /* 0x003fea0003800000 */
.L_x_517:
[----:B------:R-:W-:Y:S01]  /*05e0*/  MOV R15, R6 ;  /* 0x00000006000f7202 */ /* 0x000fe20000000f00 */
[----:B------:R-:W-:-:S07]  /*05f0*/  IMAD.MOV.U32 R9, RZ, RZ, R13 ;  /* 0x000000ffff097224 */ /* 0x000fce00078e000d */
[----:B------:R-:W-:Y:S05]  /*0600*/  WARPSYNC.COLLECTIVE R12, `(.L_x_518) ;  /* 0x000000000c087348 */ /* 0x000fea0003c00000 */
[----:B------:R0:W1:Y:S02]  /*0610*/  SHFL.DOWN P0, R13, R15, R14, R17 ;  /* 0x0800000e0f0d7389 */ /* 0x0000640000000011 */
[----:B01----:R-:W-:Y:S05]  /*0620*/  ENDCOLLECTIVE ;  /* 0x000000000000791b */ /* 0x003fea0003800000 */
.L_x_518:
[----:B------:R-:W-:Y:S02]  /*0630*/  IMAD.MOV.U32 R14, RZ, RZ, 0x4 ;  /* 0x00000004ff0e7424 */ /* 0x000fe400078e00ff */
[----:B------:R-:W-:-:S06]  /*0640*/  IMAD.MOV.U32 R8, RZ, RZ, R13 ;  /* 0x000000ffff087224 */ /* 0x000fcc00078e000d */
[----:B------:R-:W-:-:S10]  /*0650*/  DADD R8, R6, R8 ;  /* 0x0000000006087229 */ /* 0x000fd40000000008 */
[----:B------:R-:W-:-:S07]  /*0660*/  MOV R15, R9 ;  /* 0x00000009000f7202 */ /* 0x000fce0000000f00 */
[----:B------:R-:W-:Y:S05]  /*0670*/  WARPSYNC.COLLECTIVE R12, `(.L_x_519) ;  /* 0x000000000c087348 */ /* 0x000fea0003c00000 */
[----:B------:R0:W1:Y:S02]  /*0680*/  SHFL.DOWN P0, R13, R15, R14, R17 ;  /* 0x0800000e0f0d7389 */ /* 0x0000640000000011 */
[----:B01----:R-:W-:Y:S05]  /*0690*/  ENDCOLLECTIVE ;  /* 0x000000000000791b */ /* 0x003fea0003800000 */
.L_x_519:
[----:B------:R-:W-:Y:S01]  /*06a0*/  IMAD.MOV.U32 R15, RZ, RZ, R8 ;  /* 0x000000ffff0f7224 */ /* 0x000fe200078e0008 */
[----:B------:R-:W-:-:S07]  /*06b0*/  MOV R11, R13 ;  /* 0x0000000d000b7202 */ /* 0x000fce0000000f00 */
[----:B------:R-:W-:Y:S05]  /*06c0*/  WARPSYNC.COLLECTIVE R12, `(.L_x_520) ;  /* 0x000000000c087348 */ /* 0x000fea0003c00000 */
[----:B------:R0:W1:Y:S02]  /*06d0*/  SHFL.DOWN P0, R13, R15, R14, R17 ;  /* 0x0800000e0f0d7389 */ /* 0x0000640000000011 */
[----:B01----:R-:W-:Y:S05]  /*06e0*/  ENDCOLLECTIVE ;  /* 0x000000000000791b */ /* 0x003fea0003800000 */
.L_x_520:
[----:B------:R-:W-:Y:S02]  /*06f0*/  MOV R14, 0x2 ;  /* 0x00000002000e7802 */ /* 0x000fe40000000f00 */
[----:B------:R-:W-:-:S06]  /*0700*/  MOV R10, R13 ;  /* 0x0000000d000a7202 */ /* 0x000fcc0000000f00 */
[----:B------:R-:W-:-:S10]  /*0710*/  DADD R10, R8, R10 ;  /* 0x00000000080a7229 */ /* 0x000fd4000000000a */
[----:B------:R-:W-:-:S07]  /*0720*/  IMAD.MOV.U32 R15, RZ, RZ, R11 ;  /* 0x000000ffff0f7224 */ /* 0x000fce00078e000b */
[----:B------:R-:W-:Y:S05]  /*0730*/  WARPSYNC.COLLECTIVE R12, `(.L_x_521) ;  /* 0x000000000c087348 */ /* 0x000fea0003c00000 */
[----:B------:R0:W1:Y:S02]  /*0740*/  SHFL.DOWN P0, R13, R15, R14, R17 ;  /* 0x0800000e0f0d7389 */ /* 0x0000640000000011 */
[----:B01----:R-:W-:Y:S05]  /*0750*/  ENDCOLLECTIVE ;  /* 0x000000000000791b */ /* 0x003fea0003800000 */
.L_x_521:
[----:B------:R-:W-:Y:S01]  /*0760*/  MOV R15, R10 ;  /* 0x0000000a000f7202 */ /* 0x000fe20000000f00 */
[----:B------:R-:W-:-:S07]  /*0770*/  IMAD.MOV.U32 R5, RZ, RZ, R13 ;  /* 0x000000ffff057224 */ /* 0x000fce00078e000d */
[----:B------:R-:W-:Y:S05]  /*0780*/  WARPSYNC.COLLECTIVE R12, `(.L_x_522) ;  /* 0x000000000c087348 */ /* 0x000fea0003c00000 */
[----:B------:R0:W1:Y:S02]  /*0790*/  SHFL.DOWN P0, R13, R15, R14, R17 ;  /* 0x0800000e0f0d7389 */ /* 0x0000640000000011 */
[----:B01----:R-:W-:Y:S05]  /*07a0*/  ENDCOLLECTIVE ;  /* 0x000000000000791b */ /* 0x003fea0003800000 */
.L_x_522:
[----:B------:R-:W-:Y:S02]  /*07b0*/  IMAD.MOV.U32 R14, RZ, RZ, 0x1 ;  /* 0x00000001ff0e7424 */ /* 0x000fe400078e00ff */
[----:B------:R-:W-:-:S06]  /*07c0*/  IMAD.MOV.U32 R4, RZ, RZ, R13 ;  /* 0x000000ffff047224 */ /* 0x000fcc00078e000d */
[----:B------:R-:W-:-:S10]  /*07d0*/  DADD R4, R10, R4 ;  /* 0x000000000a047229 */ /* 0x000fd40000000004 */
[----:B------:R-:W-:-:S07]  /*07e0*/  MOV R15, R5 ;  /* 0x00000005000f7202 */ /* 0x000fce0000000f00 */
[----:B------:R-:W-:Y:S05]  /*07f0*/  WARPSYNC.COLLECTIVE R12, `(.L_x_523) ;  /* 0x000000000c087348 */ /* 0x000fea0003c00000 */
[----:B------:R0:W1:Y:S02]  /*0800*/  SHFL.DOWN P0, R13, R15, R14, R17 ;  /* 0x0800000e0f0d7389 */ /* 0x0000640000000011 */
[----:B01----:R-:W-:Y:S05]  /*0810*/  ENDCOLLECTIVE ;  /* 0x000000000000791b */ /* 0x003fea0003800000 */
.L_x_523:
[----:B------:R-:W-:Y:S01]  /*0820*/  IMAD.MOV.U32 R15, RZ, RZ, R4 ;  /* 0x000000ffff0f7224 */ /* 0x000fe200078e0004 */
[----:B------:R-:W-:-:S07]  /*0830*/  MOV R7, R13 ;  /* 0x0000000d00077202 */ /* 0x000fce0000000f00 */
[----:B------:R-:W-:Y:S05]  /*0840*/  WARPSYNC.COLLECTIVE R12, `(.L_x_524) ;  /* 0x000000000c087348 */ /* 0x000fea0003c00000 */
[----:B------:R0:W1:Y:S02]  /*0850*/  SHFL.DOWN P0, R13, R15, R14, R17 ;  /* 0x0800000e0f0d7389 */ /* 0x0000640000000011 */
[----:B01----:R-:W-:Y:S05]  /*0860*/  ENDCOLLECTIVE ;  /* 0x000000000000791b */ /* 0x003fea0003800000 */
.L_x_524:
[----:B------:R-:W-:Y:S01]  /*0870*/  MOV R6, R13 ;  /* 0x0000000d00067202 */ /* 0x000fe20000000f00 */
[----:B------:R-:W-:Y:S06]  /*0880*/  BRA `(.L_x_525) ;  /* 0xfffffff800e87947 */ /* 0x000fec000383ffff */
.L_x_526:
        /* <DEDUP_REMOVED lines=15> */
.L_x_1700:


//--------------------- .text._Z7reduce4IdLj2EEvPT_S1_j --------------------------
	.section	.text._Z7reduce4IdLj2EEvPT_S1_j,"ax",@progbits
	.align	128
        .global         _Z7reduce4IdLj2EEvPT_S1_j
        .type           _Z7reduce4IdLj2EEvPT_S1_j,@function
        .size           _Z7reduce4IdLj2EEvPT_S1_j,(.L_x_1701 - _Z7reduce4IdLj2EEvPT_S1_j)
        .other          _Z7reduce4IdLj2EEvPT_S1_j,@"STO_CUDA_ENTRY STV_DEFAULT"
_Z7reduce4IdLj2EEvPT_S1_j:
.text._Z7reduce4IdLj2EEvPT_S1_j:
        /* <DEDUP_REMOVED lines=35> */
.L_x_528:
        /* <DEDUP_REMOVED lines=10> */
.L_x_527:
        /* <DEDUP_REMOVED lines=22> */
.L_x_542:
[----:B012---:R-:W-:-:S11]  /*0430*/  DADD R4, R4, R6 ;  /* 0x0000000004047229 */ /* 0x007fd60000000006 */
.L_x_530:
[----:B------:R-:W-:Y:S05]  /*0440*/  BSYNC B0 ;  /* 0x0000000000007941 */ /* 0x000fea0003800000 */
.L_x_529:
[----:B------:R-:W-:-:S13]  /*0450*/  LOP3.LUT P0, RZ, R3, R2, RZ, 0xfc, !PT ;  /* 0x0000000203ff7212 */ /* 0x000fda000780fcff */
[----:B------:R-:W-:Y:S05]  /*0460*/  @P0 EXIT ;  /* 0x000000000000094d */ /* 0x000fea0003800000 */
[----:B------:R-:W1:Y:S02]  /*0470*/  LDC.64 R2, c[0x0][0x388] ;  /* 0x0000e200ff027b82 */ /* 0x000e640000000a00 */
[----:B-1----:R-:W-:-:S05]  /*0480*/  IMAD.WIDE.U32 R2, R0, 0x8, R2 ;  /* 0x0000000800027825 */ /* 0x002fca00078e0002 */
[----:B------:R-:W-:Y:S01]  /*0490*/  STG.E.64 desc[UR6][R2.64], R4 ;  /* 0x0000000402007986 */ /* 0x000fe2000c101b06 */
[----:B------:R-:W-:Y:S05]  /*04a0*/  EXIT ;  /* 0x000000000000794d */ /* 0x000fea0003800000 */
.L_x_531:
[----:B------:R-:W-:Y:S01]  /*04b0*/  HFMA2 R17, -RZ, RZ, 0, 1.847743988037109375e-06 ;  /* 0x0000001fff117431 */ /* 0x000fe200000001ff */
[----:B------:R-:W-:Y:S01]  /*04c0*/  MOV R15, R5 ;  /* 0x00000005000f7202 */ /* 0x000fe20000000f00 */
[----:B------:R-:W-:Y:S02]  /*04d0*/  IMAD.MOV.U32 R14, RZ, RZ, 0x10 ;  /* 0x00000010ff0e7424 */ /* 0x000fe400078e00ff */
[----:B------:R-:W-:-:S07]  /*04e0*/  IMAD.MOV.U32 R12, RZ, RZ, -0x1 ;  /* 0xffffffffff0c7424 */ /* 0x000fce00078e00ff */
[----:B0-----:R-:W-:Y:S05]  /*04f0*/  WARPSYNC.COLLECTIVE R12, `(.L_x_532) ;  /* 0x000000000c087348 */ /* 0x001fea0003c00000 */
[----:B------:R1:W2:Y:S02]  /*0500*/  SHFL.DOWN P0, R13, R15, R14, R17 ;  /* 0x0800000e0f0d7389 */ /* 0x0002a40000000011 */
[----:B012---:R-:W-:Y:S05]  /*0510*/  ENDCOLLECTIVE ;  /* 0x000000000000791b */ /* 0x007fea0003800000 */
.L_x_532:
[----:B------:R-:W-:Y:S01]  /*0520*/  IMAD.MOV.U32 R15, RZ, RZ, R4 ;  /* 0x000000ffff0f7224 */ /* 0x000fe200078e0004 */
[----:B------:R-:W-:-:S07]  /*0530*/  MOV R7, R13 ;  /* 0x0000000d00077202 */ /* 0x000fce0000000f00 */
[----:B------:R-:W-:Y:S05]  /*0540*/  WARPSYNC.COLLECTIVE R12, `(.L_x_533) ;  /* 0x000000000c087348 */ /* 0x000fea0003c00000 */
[----:B------:R0:W1:Y:S02]  /*0550*/  SHFL.DOWN P0, R13, R15, R14, R17 ;  /* 0x0800000e0f0d7389 */ /* 0x0000640000000011 */
[----:B01----:R-:W-:Y:S05]  /*0560*/  ENDCOLLECTIVE ;  /* 0x000000000000791b */ /* 0x003fea0003800000 */
.L_x_533:
[----:B------:R-:W-:Y:S02]  /*0570*/  MOV R14, 0x8 ;  /* 0x00000008000e7802 */ /* 0x000fe40000000f00 */
[----:B------:R-:W-:-:S06]  /*0580*/  MOV R6, R13 ;  /* 0x0000000d00067202 */ /* 0x000fcc0000000f00 */
[----:B------:R-:W-:-:S10]  /*0590*/  DADD R6, R4, R6 ;  /* 0x0000000004067229 */ /* 0x000fd40000000006 */
[----:B------:R-:W-:-:S07]  /*05a0*/  IMAD.MOV.U32 R15, RZ, RZ, R7 ;  /* 0x000000ffff0f7224 */ /* 0x000fce00078e0007 */
[----:B------:R-:W-:Y:S05]  /*05b0*/  WARPSYNC.COLLECTIVE R12, `(.L_x_534) ;  /* 0x000000000c087348 */ /* 0x000fea0003c00000 */
[----:B------:R0:W1:Y:S02]  /*05c0*/  SHFL.DOWN P0, R13, R15, R14, R17 ;  /* 0x0800000e0f0d7389 */ /* 0x0000640000000011 */
[----:B01----:R-:W-:Y:S05]  /*05d0*/  ENDCOLLECTIVE ;  /* 0x000000000000791b */ /* 0x003fea0003800000 */
.L_x_534:
[----:B------:R-:W-:Y:S01]  /*05e0*/  MOV R15, R6 ;  /* 0x00000006000f7202 */ /* 0x000fe20000000f00 */
[----:B------:R-:W-:-:S07]  /*05f0*/  IMAD.MOV.U32 R9, RZ, RZ, R13 ;  /* 0x000000ffff097224 */ /* 0x000fce00078e000d */
[----:B------:R-:W-:Y:S05]  /*0600*/  WARPSYNC.COLLECTIVE R12, `(.L_x_535) ;  /* 0x000000000c087348 */ /* 0x000fea0003c00000 */
[----:B------:R0:W1:Y:S02]  /*0610*/  SHFL.DOWN P0, R13, R15, R14, R17 ;  /* 0x0800000e0f0d7389 */ /* 0x0000640000000011 */
[----:B01----:R-:W-:Y:S05]  /*0620*/  ENDCOLLECTIVE ;  /* 0x000000000000791b */ /* 0x003fea0003800000 */
.L_x_535:
[----:B------:R-:W-:Y:S02]  /*0630*/  IMAD.MOV.U32 R14, RZ, RZ, 0x4 ;  /* 0x00000004ff0e7424 */ /* 0x000fe400078e00ff */
[----:B------:R-:W-:-:S06]  /*0640*/  IMAD.MOV.U32 R8, RZ, RZ, R13 ;  /* 0x000000ffff087224 */ /* 0x000fcc00078e000d */
[----:B------:R-:W-:-:S10]  /*0650*/  DADD R8, R6, R8 ;  /* 0x0000000006087229 */ /* 0x000fd40000000008 */
[----:B------:R-:W-:-:S07]  /*0660*/  MOV R15, R9 ;  /* 0x00000009000f7202 */ /* 0x000fce0000000f00 */
[----:B------:R-:W-:Y:S05]  /*0670*/  WARPSYNC.COLLECTIVE R12, `(.L_x_536) ;  /* 0x000000000c087348 */ /* 0x000fea0003c00000 */
[----:B------:R0:W1:Y:S02]  /*0680*/  SHFL.DOWN P0, R13, R15, R14, R17 ;  /* 0x0800000e0f0d7389 */ /* 0x0000640000000011 */
[----:B01----:R-:W-:Y:S05]  /*0690*/  ENDCOLLECTIVE ;  /* 0x000000000000791b */ /* 0x003fea0003800000 */
.L_x_536:
[----:B------:R-:W-:Y:S01]  /*06a0*/  IMAD.MOV.U32 R15, RZ, RZ, R8 ;  /* 0x000000ffff0f7224 */ /* 0x000fe200078e0008 */
[----:B------:R-:W-:-:S07]  /*06b0*/  MOV R11, R13 ;  /* 0x0000000d000b7202 */ /* 0x000fce0000000f00 */
[----:B------:R-:W-:Y:S05]  /*06c0*/  WARPSYNC.COLLECTIVE R12, `(.L_x_537) ;  /* 0x000000000c087348 */ /* 0x000fea0003c00000 */
[----:B------:R0:W1:Y:S02]  /*06d0*/  SHFL.DOWN P0, R13, R15, R14, R17 ;  /* 0x0800000e0f0d7389 */ /* 0x0000640000000011 */
[----:B01----:R-:W-:Y:S05]  /*06e0*/  ENDCOLLECTIVE ;  /* 0x000000000000791b */ /* 0x003fea0003800000 */
.L_x_537:
[----:B------:R-:W-:Y:S02]  /*06f0*/  MOV R14, 0x2 ;  /* 0x00000002000e7802 */ /* 0x000fe40000000f00 */
[----:B------:R-:W-:-:S06]  /*0700*/  MOV R10, R13 ;  /* 0x0000000d000a7202 */ /* 0x000fcc0000000f00 */
[----:B------:R-:W-:-:S10]  /*0710*/  DADD R10, R8, R10 ;  /* 0x00000000080a7229 */ /* 0x000fd4000000000a */
[----:B------:R-:W-:-:S07]  /*0720*/  IMAD.MOV.U32 R15, RZ, RZ, R11 ;  /* 0x000000ffff0f7224 */ /* 0x000fce00078e000b */
[----:B------:R-:W-:Y:S05]  /*0730*/  WARPSYNC.COLLECTIVE R12, `(.L_x_538) ;  /* 0x000000000c087348 */ /* 0x000fea0003c00000 */
[----:B------:R0:W1:Y:S02]  /*0740*/  SHFL.DOWN P0, R13, R15, R14, R17 ;  /* 0x0800000e0f0d7389 */ /* 0x0000640000000011 */
[----:B01----:R-:W-:Y:S05]  /*0750*/  ENDCOLLECTIVE ;  /* 0x000000000000791b */ /* 0x003fea0003800000 */
.L_x_538:
[----:B------:R-:W-:Y:S01]  /*0760*/  MOV R15, R10 ;  /* 0x0000000a000f7202 */ /* 0x000fe20000000f00 */
[----:B------:R-:W-:-:S07]  /*0770*/  IMAD.MOV.U32 R5, RZ, RZ, R13 ;  /* 0x000000ffff057224 */ /* 0x000fce00078e000d */
[----:B------:R-:W-:Y:S05]  /*0780*/  WARPSYNC.COLLECTIVE R12, `(.L_x_539) ;  /* 0x000000000c087348 */ /* 0x000fea0003c00000 */
[----:B------:R0:W1:Y:S02]  /*0790*/  SHFL.DOWN P0, R13, R15, R14, R17 ;  /* 0x0800000e0f0d7389 */ /* 0x0000640000000011 */
[----:B01----:R-:W-:Y:S05]  /*07a0*/  ENDCOLLECTIVE ;  /* 0x000000000000791b */ /* 0x003fea0003800000 */
.L_x_539:
[----:B------:R-:W-:Y:S02]  /*07b0*/  IMAD.MOV.U32 R14, RZ, RZ, 0x1 ;  /* 0x00000001ff0e7424 */ /* 0x000fe400078e00ff */
[----:B------:R-:W-:-:S06]  /*07c0*/  IMAD.MOV.U32 R4, RZ, RZ, R13 ;  /* 0x000000ffff047224 */ /* 0x000fcc00078e000d */
[----:B------:R-:W-:-:S10]  /*07d0*/  DADD R4, R10, R4 ;  /* 0x000000000a047229 */ /* 0x000fd40000000004 */
[----:B------:R-:W-:-:S07]  /*07e0*/  MOV R15, R5 ;  /* 0x00000005000f7202 */ /* 0x000fce0000000f00 */
[----:B------:R-:W-:Y:S05]  /*07f0*/  WARPSYNC.COLLECTIVE R12, `(.L_x_540) ;  /* 0x000000000c087348 */ /* 0x000fea0003c00000 */
[----:B------:R0:W1:Y:S02]  /*0800*/  SHFL.DOWN P0, R13, R15, R14, R17 ;  /* 0x0800000e0f0d7389 */ /* 0x0000640000000011 */
[----:B01----:R-:W-:Y:S05]  /*0810*/  ENDCOLLECTIVE ;  /* 0x000000000000791b */ /* 0x003fea0003800000 */
.L_x_540:
[----:B------:R-:W-:Y:S01]  /*0820*/  IMAD.MOV.U32 R15, RZ, RZ, R4 ;  /* 0x000000ffff0f7224 */ /* 0x000fe200078e0004 */
[----:B------:R-:W-:-:S07]  /*0830*/  MOV R7, R13 ;  /* 0x0000000d00077202 */ /* 0x000fce0000000f00 */
[----:B------:R-:W-:Y:S05]  /*0840*/  WARPSYNC.COLLECTIVE R12, `(.L_x_541) ;  /* 0x000000000c087348 */ /* 0x000fea0003c00000 */
[----:B------:R0:W1:Y:S02]  /*0850*/  SHFL.DOWN P0, R13, R15, R14, R17 ;  /* 0x0800000e0f0d7389 */ /* 0x0000640000000011 */
[----:B01----:R-:W-:Y:S05]  /*0860*/  ENDCOLLECTIVE ;  /* 0x000000000000791b */ /* 0x003fea0003800000 */
.L_x_541:
[----:B------:R-:W-:Y:S01]  /*0870*/  MOV R6, R13 ;  /* 0x0000000d00067202 */ /* 0x000fe20000000f00 */
[----:B------:R-:W-:Y:S06]  /*0880*/  BRA `(.L_x_542) ;  /* 0xfffffff800e87947 */ /* 0x000fec000383ffff */
.L_x_543:
        /* <DEDUP_REMOVED lines=15> */
.L_x_1701:


//--------------------- .text._Z7reduce4IdLj4EEvPT_S1_j --------------------------
	.section	.text._Z7reduce4IdLj4EEvPT_S1_j,"ax",@progbits
	.align	128
        .global         _Z7reduce4IdLj4EEvPT_S1_j
        .type           _Z7reduce4IdLj4EEvPT_S1_j,@function
        .size           _Z7reduce4IdLj4EEvPT_S1_j,(.L_x_1702 - _Z7reduce4IdLj4EEvPT_S1_j)
        .other          _Z7reduce4IdLj4EEvPT_S1_j,@"STO_CUDA_ENTRY STV_DEFAULT"
_Z7reduce4IdLj4EEvPT_S1_j:
.text._Z7reduce4IdLj4EEvPT_S1_j:
        /* <DEDUP_REMOVED lines=35> */
.L_x_545:
        /* <DEDUP_REMOVED lines=10> */
.L_x_544:
        /* <DEDUP_REMOVED lines=22> */
.L_x_559:
[----:B012---:R-:W-:-:S11]  /*0430*/  DADD R4, R4, R6 ;  /* 0x0000000004047229 */ /* 0x007fd60000000006 */
.L_x_547:
[----:B------:R-:W-:Y:S05]  /*0440*/  BSYNC B0 ;  /* 0x0000000000007941 */ /* 0x000fea0003800000 */
.L_x_546:
[----:B------:R-:W-:-:S13]  /*0450*/  LOP3.LUT P0, RZ, R3, R2, RZ, 0xfc, !PT ;  /* 0x0000000203ff7212 */ /* 0x000fda000780fcff */
[----:B------:R-:W-:Y:S05]  /*0460*/  @P0 EXIT ;  /* 0x000000000000094d */ /* 0x000fea0003800000 */
[----:B------:R-:W1:Y:S02]  /*0470*/  LDC.64 R2, c[0x0][0x388] ;  /* 0x0000e200ff027b82 */ /* 0x000e640000000a00 */
[----:B-1----:R-:W-:-:S05]  /*0480*/  IMAD.WIDE.U32 R2, R0, 0x8, R2 ;  /* 0x0000000800027825 */ /* 0x002fca00078e0002 */
[----:B------:R-:W-:Y:S01]  /*0490*/  STG.E.64 desc[UR6][R2.64], R4 ;  /* 0x0000000402007986 */ /* 0x000fe2000c101b06 */
[----:B------:R-:W-:Y:S05]  /*04a0*/  EXIT ;  /* 0x000000000000794d */ /* 0x000fea0003800000 */
.L_x_548:
[----:B------:R-:W-:Y:S01]  /*04b0*/  HFMA2 R17, -RZ, RZ, 0, 1.847743988037109375e-06 ;  /* 0x0000001fff117431 */ /* 0x000fe200000001ff */
[----:B------:R-:W-:Y:S01]  /*04c0*/  MOV R15, R5 ;  /* 0x00000005000f7202 */ /* 0x000fe20000000f00 */
[----:B------:R-:W-:Y:S02]  /*04d0*/  IMAD.MOV.U32 R14, RZ, RZ, 0x10 ;  /* 0x00000010ff0e7424 */ /* 0x000fe400078e00ff */
[----:B------:R-:W-:-:S07]  /*04e0*/  IMAD.MOV.U32 R12, RZ, RZ, -0x1 ;  /* 0xffffffffff0c7424 */ /* 0x000fce00078e00ff */
[----:B0-----:R-:W-:Y:S05]  /*04f0*/  WARPSYNC.COLLECTIVE R12, `(.L_x_549) ;  /* 0x000000000c087348 */ /* 0x001fea0003c00000 */
[----:B------:R1:W2:Y:S02]  /*0500*/  SHFL.DOWN P0, R13, R15, R14, R17 ;  /* 0x0800000e0f0d7389 */ /* 0x0002a40000000011 */
[----:B012---:R-:W-:Y:S05]  /*0510*/  ENDCOLLECTIVE ;  /* 0x000000000000791b */ /* 0x007fea0003800000 */
.L_x_549:
[----:B------:R-:W-:Y:S01]  /*0520*/  IMAD.MOV.U32 R15, RZ, RZ, R4 ;  /* 0x000000ffff0f7224 */ /* 0x000fe200078e0004 */
[----:B------:R-:W-:-:S07]  /*0530*/  MOV R7, R13 ;  /* 0x0000000d00077202 */ /* 0x000fce0000000f00 */
[----:B------:R-:W-:Y:S05]  /*0540*/  WARPSYNC.COLLECTIVE R12, `(.L_x_550) ;  /* 0x000000000c087348 */ /* 0x000fea0003c00000 */
[----:B------:R0:W1:Y:S02]  /*0550*/  SHFL.DOWN P0, R13, R15, R14, R17 ;  /* 0x0800000e0f0d7389 */ /* 0x0000640000000011 */
[----:B01----:R-:W-:Y:S05]  /*0560*/  ENDCOLLECTIVE ;  /* 0x000000000000791b */ /* 0x003fea0003800000 */
.L_x_550:
[----:B------:R-:W-:Y:S02]  /*0570*/  MOV R14, 0x8 ;  /* 0x00000008000e7802 */ /* 0x000fe40000000f00 */
[----:B------:R-:W-:-:S06]  /*0580*/  MOV R6, R13 ;  /* 0x0000000d00067202 */ /* 0x000fcc0000000f00 */
[----:B------:R-:W-:-:S10]  /*0590*/  DADD R6, R4, R6 ;  /* 0x0000000004067229 */ /* 0x000fd40000000006 */
[----:B------:R-:W-:-:S07]  /*05a0*/  IMAD.MOV.U32 R15, RZ, RZ, R7 ;  /* 0x000000ffff0f7224 */ /* 0x000fce00078e0007 */
[----:B------:R-:W-:Y:S05]  /*05b0*/  WARPSYNC.COLLECTIVE R12, `(.L_x_551) ;  /* 0x000000000c087348 */ /* 0x000fea0003c00000 */
[----:B------:R0:W1:Y:S02]  /*05c0*/  SHFL.DOWN P0, R13, R15, R14, R17 ;  /* 0x0800000e0f0d7389 */ /* 0x0000640000000011 */
[----:B01----:R-:W-:Y:S05]  /*05d0*/  ENDCOLLECTIVE ;  /* 0x000000000000791b */ /* 0x003fea0003800000 */
.L_x_551:
[----:B------:R-:W-:Y:S01]  /*05e0*/  MOV R15, R6 ;  /* 0x00000006000f7202 */ /* 0x000fe20000000f00 */
[----:B------:R-:W-:-:S07]  /*05f0*/  IMAD.MOV.U32 R9, RZ, RZ, R13 ;  /* 0x000000ffff097224 */ /* 0x000fce00078e000d */
[----:B------:R-:W-:Y:S05]  /*0600*/  WARPSYNC.COLLECTIVE R12, `(.L_x_552) ;  /* 0x000000000c087348 */ /* 0x000fea0003c00000 */
[----:B------:R0:W1:Y:S02]  /*0610*/  SHFL.DOWN P0, R13, R15, R14, R17 ;  /* 0x0800000e0f0d7389 */ /* 0x0000640000000011 */
[----:B01----:R-:W-:Y:S05]  /*0620*/  ENDCOLLECTIVE ;  /* 0x000000000000791b */ /* 0x003fea0003800000 */
.L_x_552:
[----:B------:R-:W-:Y:S02]  /*0630*/  IMAD.MOV.U32 R14, RZ, RZ, 0x4 ;  /* 0x00000004ff0e7424 */ /* 0x000fe400078e00ff */
[----:B------:R-:W-:-:S06]  /*0640*/  IMAD.MOV.U32 R8, RZ, RZ, R13 ;  /* 0x000000ffff087224 */ /* 0x000fcc00078e000d */
[----:B------:R-:W-:-:S10]  /*0650*/  DADD R8, R6, R8 ;  /* 0x0000000006087229 */ /* 0x000fd40000000008 */
[----:B------:R-:W-:-:S07]  /*0660*/  MOV R15, R9 ;  /* 0x00000009000f7202 */ /* 0x000fce0000000f00 */
[----:B------:R-:W-:Y:S05]  /*0670*/  WARPSYNC.COLLECTIVE R12, `(.L_x_553) ;  /* 0x000000000c087348 */ /* 0x000fea0003c00000 */
[----:B------:R0:W1:Y:S02]  /*0680*/  SHFL.DOWN P0, R13, R15, R14, R17 ;  /* 0x0800000e0f0d7389 */ /* 0x0000640000000011 */
[----:B01----:R-:W-:Y:S05]  /*0690*/  ENDCOLLECTIVE ;  /* 0x000000000000791b */ /* 0x003fea0003800000 */
.L_x_553:
[----:B------:R-:W-:Y:S01]  /*06a0*/  IMAD.MOV.U32 R15, RZ, RZ, R8 ;  /* 0x000000ffff0f7224 */ /* 0x000fe200078e0008 */
[----:B------:R-:W-:-:S07]  /*06b0*/  MOV R11, R13 ;  /* 0x0000000d000b7202 */ /* 0x000fce0000000f00 */
[----:B------:R-:W-:Y:S05]  /*06c0*/  WARPSYNC.COLLECTIVE R12, `(.L_x_554) ;  /* 0x000000000c087348 */ /* 0x000fea0003c00000 */
[----:B------:R0:W1:Y:S02]  /*06d0*/  SHFL.DOWN P0, R13, R15, R14, R17 ;  /* 0x0800000e0f0d7389 */ /* 0x0000640000000011 */
[----:B01----:R-:W-:Y:S05]  /*06e0*/  ENDCOLLECTIVE ;  /* 0x000000000000791b */ /* 0x003fea0003800000 */
.L_x_554:
[----:B------:R-:W-:Y:S02]  /*06f0*/  MOV R14, 0x2 ;  /* 0x00000002000e7802 */ /* 0x000fe40000000f00 */
[----:B------:R-:W-:-:S06]  /*0700*/  MOV R10, R13 ;  /* 0x0000000d000a7202 */ /* 0x000fcc0000000f00 */
[----:B------:R-:W-:-:S10]  /*0710*/  DADD R10, R8, R10 ;  /* 0x00000000080a7229 */ /* 0x000fd4000000000a */
[----:B------:R-:W-:-:S07]  /*0720*/  IMAD.MOV.U32 R15, RZ, RZ, R11 ;  /* 0x000000ffff0f7224 */ /* 0x000fce00078e000b */
[----:B------:R-:W-:Y:S05]  /*0730*/  WARPSYNC.COLLECTIVE R12, `(.L_x_555) ;  /* 0x000000000c087348 */ /* 0x000fea0003c00000 */
[----:B------:R0:W1:Y:S02]  /*0740*/  SHFL.DOWN P0, R13, R15, R14, R17 ;  /* 0x0800000e0f0d7389 */ /* 0x0000640000000011 */
[----:B01----:R-:W-:Y:S05]  /*0750*/  ENDCOLLECTIVE ;  /* 0x000000000000791b */ /* 0x003fea0003800000 */
.L_x_555:
[----:B------:R-:W-:Y:S01]  /*0760*/  MOV R15, R10 ;  /* 0x0000000a000f7202 */ /* 0x000fe20000000f00 */
[----:B------:R-:W-:-:S07]  /*0770*/  IMAD.MOV.U32 R5, RZ, RZ, R13 ;  /* 0x000000ffff057224 */ /* 0x000fce00078e000d */
[----:B------:R-:W-:Y:S05]  /*0780*/  WARPSYNC.COLLECTIVE R12, `(.L_x_556) ;  /* 0x000000000c087348 */ /* 0x000fea0003c00000 */
[----:B------:R0:W1:Y:S02]  /*0790*/  SHFL.DOWN P0, R13, R15, R14, R17 ;  /* 0x0800000e0f0d7389 */ /* 0x0000640000000011 */
[----:B01----:R-:W-:Y:S05]  /*07a0*/  ENDCOLLECTIVE ;  /* 0x000000000000791b */ /* 0x003fea0003800000 */
.L_x_556:
[----:B------:R-:W-:Y:S02]  /*07b0*/  IMAD.MOV.U32 R14, RZ, RZ, 0x1 ;  /* 0x00000001ff0e7424 */ /* 0x000fe400078e00ff */
[----:B------:R-:W-:-:S06]  /*07c0*/  IMAD.MOV.U32 R4, RZ, RZ, R13 ;  /* 0x000000ffff047224 */ /* 0x000fcc00078e000d */
[----:B------:R-:W-:-:S10]  /*07d0*/  DADD R4, R10, R4 ;  /* 0x000000000a047229 */ /* 0x000fd40000000004 */
[----:B------:R-:W-:-:S07]  /*07e0*/  MOV R15, R5 ;  /* 0x00000005000f7202 */ /* 0x000fce0000000f00 */
[----:B------:R-:W-:Y:S05]  /*07f0*/  WARPSYNC.COLLECTIVE R12, `(.L_x_557) ;  /* 0x000000000c087348 */ /* 0x000fea0003c00000 */
[----:B------:R0:W1:Y:S02]  /*0800*/  SHFL.DOWN P0, R13, R15, R14, R17 ;  /* 0x0800000e0f0d7389 */ /* 0x0000640000000011 */
[----:B01----:R-:W-:Y:S05]  /*0810*/  ENDCOLLECTIVE ;  /* 0x000000000000791b */ /* 0x003fea0003800000 */
.L_x_557:
[----:B------:R-:W-:Y:S01]  /*0820*/  IMAD.MOV.U32 R15, RZ, RZ, R4 ;  /* 0x000000ffff0f7224 */ /* 0x000fe200078e0004 */
[----:B------:R-:W-:-:S07]  /*0830*/  MOV R7, R13 ;  /* 0x0000000d00077202 */ /* 0x000fce0000000f00 */
[----:B------:R-:W-:Y:S05]  /*0840*/  WARPSYNC.COLLECTIVE R12, `(.L_x_558) ;  /* 0x000000000c087348 */ /* 0x000fea0003c00000 */
[----:B------:R0:W1:Y:S02]  /*0850*/  SHFL.DOWN P0, R13, R15, R14, R17 ;  /* 0x0800000e0f0d7389 */ /* 0x0000640000000011 */
[----:B01----:R-:W-:Y:S05]  /*0860*/  ENDCOLLECTIVE ;  /* 0x000000000000791b */ /* 0x003fea0003800000 */
.L_x_558:
[----:B------:R-:W-:Y:S01]  /*0870*/  MOV R6, R13 ;  /* 0x0000000d00067202 */ /* 0x000fe20000000f00 */
[----:B------:R-:W-:Y:S06]  /*0880*/  BRA `(.L_x_559) ;  /* 0xfffffff800e87947 */ /* 0x000fec000383ffff */
.L_x_560:
        /* <DEDUP_REMOVED lines=15> */
.L_x_1702:


//--------------------- .text._Z7reduce4IdLj8EEvPT_S1_j --------------------------
	.section	.text._Z7reduce4IdLj8EEvPT_S1_j,"ax",@progbits
	.align	128
        .global         _Z7reduce4IdLj8EEvPT_S1_j
        .type           _Z7reduce4IdLj8EEvPT_S1_j,@function
        .size           _Z7reduce4IdLj8EEvPT_S1_j,(.L_x_1703 - _Z7reduce4IdLj8EEvPT_S1_j)
        .other          _Z7reduce4IdLj8EEvPT_S1_j,@"STO_CUDA_ENTRY STV_DEFAULT"
_Z7reduce4IdLj8EEvPT_S1_j:
.text._Z7reduce4IdLj8EEvPT_S1_j:
        /* <DEDUP_REMOVED lines=35> */
.L_x_562:
        /* <DEDUP_REMOVED lines=10> */
.L_x_561:
        /* <DEDUP_REMOVED lines=22> */
.L_x_576:
[----:B012---:R-:W-:-:S11]  /*0430*/  DADD R4, R4, R6 ;  /* 0x0000000004047229 */ /* 0x007fd60000000006 */
.L_x_564:
[----:B------:R-:W-:Y:S05]  /*0440*/  BSYNC B0 ;  /* 0x0000000000007941 */ /* 0x000fea0003800000 */
.L_x_563:
[----:B------:R-:W-:-:S13]  /*0450*/  LOP3.LUT P0, RZ, R3, R2, RZ, 0xfc, !PT ;  /* 0x0000000203ff7212 */ /* 0x000fda000780fcff */
[----:B------:R-:W-:Y:S05]  /*0460*/  @P0 EXIT ;  /* 0x000000000000094d */ /* 0x000fea0003800000 */
[----:B------:R-:W1:Y:S02]  /*0470*/  LDC.64 R2, c[0x0][0x388] ;  /* 0x0000e200ff027b82 */ /* 0x000e640000000a00 */
[----:B-1----:R-:W-:-:S05]  /*0480*/  IMAD.WIDE.U32 R2, R0, 0x8, R2 ;  /* 0x0000000800027825 */ /* 0x002fca00078e0002 */
[----:B------:R-:W-:Y:S01]  /*0490*/  STG.E.64 desc[UR6][R2.64], R4 ;  /* 0x0000000402007986 */ /* 0x000fe2000c101b06 */
[----:B------:R-:W-:Y:S05]  /*04a0*/  EXIT ;  /* 0x000000000000794d */ /* 0x000fea0003800000 */
.L_x_565:
[----:B------:R-:W-:Y:S01]  /*04b0*/  HFMA2 R17, -RZ, RZ, 0, 1.847743988037109375e-06 ;  /* 0x0000001fff117431 */ /* 0x000fe200000001ff */
[----:B------:R-:W-:Y:S01]  /*04c0*/  MOV R15, R5 ;  /* 0x00000005000f7202 */ /* 0x000fe20000000f00 */
[----:B------:R-:W-:Y:S02]  /*04d0*/  IMAD.MOV.U32 R14, RZ, RZ, 0x10 ;  /* 0x00000010ff0e7424 */ /* 0x000fe400078e00ff */
[----:B------:R-:W-:-:S07]  /*04e0*/  IMAD.MOV.U32 R12, RZ, RZ, -0x1 ;  /* 0xffffffffff0c7424 */ /* 0x000fce00078e00ff */
[----:B0-----:R-:W-:Y:S05]  /*04f0*/  WARPSYNC.COLLECTIVE R12, `(.L_x_566) ;  /* 0x000000000c087348 */ /* 0x001fea0003c00000 */
[----:B------:R1:W2:Y:S02]  /*0500*/  SHFL.DOWN P0, R13, R15, R14, R17 ;  /* 0x0800000e0f0d7389 */ /* 0x0002a40000000011 */
[----:B012---:R-:W-:Y:S05]  /*0510*/  ENDCOLLECTIVE ;  /* 0x000000000000791b */ /* 0x007fea0003800000 */
.L_x_566:
[----:B------:R-:W-:Y:S01]  /*0520*/  IMAD.MOV.U32 R15, RZ, RZ, R4 ;  /* 0x000000ffff0f7224 */ /* 0x000fe200078e0004 */
[----:B------:R-:W-:-:S07]  /*0530*/  MOV R7, R13 ;  /* 0x0000000d00077202 */ /* 0x000fce0000000f00 */
[----:B------:R-:W-:Y:S05]  /*0540*/  WARPSYNC.COLLECTIVE R12, `(.L_x_567) ;  /* 0x000000000c087348 */ /* 0x000fea0003c00000 */
[----:B------:R0:W1:Y:S02]  /*0550*/  SHFL.DOWN P0, R13, R15, R14, R17 ;  /* 0x0800000e0f0d7389 */ /* 0x0000640000000011 */
[----:B01----:R-:W-:Y:S05]  /*0560*/  ENDCOLLECTIVE ;  /* 0x000000000000791b */ /* 0x003fea0003800000 */
.L_x_567:
[----:B------:R-:W-:Y:S02]  /*0570*/  MOV R14, 0x8 ;  /* 0x00000008000e7802 */ /* 0x000fe40000000f00 */
[----:B------:R-:W-:-:S06]  /*0580*/  MOV R6, R13 ;  /* 0x0000000d00067202 */ /* 0x000fcc0000000f00 */
[----:B------:R-:W-:-:S10]  /*0590*/  DADD R6, R4, R6 ;  /* 0x0000000004067229 */ /* 0x000fd40000000006 */
[----:B------:R-:W-:-:S07]  /*05a0*/  IMAD.MOV.U32 R15, RZ, RZ, R7 ;  /* 0x000000ffff0f7224 */ /* 0x000fce00078e0007 */
[----:B------:R-:W-:Y:S05]  /*05b0*/  WARPSYNC.COLLECTIVE R12, `(.L_x_568) ;  /* 0x000000000c087348 */ /* 0x000fea0003c00000 */
[----:B------:R0:W1:Y:S02]  /*05c0*/  SHFL.DOWN P0, R13, R15, R14, R17 ;  /* 0x0800000e0f0d7389 */ /* 0x0000640000000011 */
[----:B01----:R-:W-:Y:S05]  /*05d0*/  ENDCOLLECTIVE ;  /* 0x000000000000791b */ /* 0x003fea0003800000 */
.L_x_568:
[----:B------:R-:W-:Y:S01]  /*05e0*/  MOV R15, R6 ;  /* 0x00000006000f7202 */ /* 0x000fe20000000f00 */
[----:B------:R-:W-:-:S07]  /*05f0*/  IMAD.MOV.U32 R9, RZ, RZ, R13 ;  /* 0x000000ffff097224 */ /* 0x000fce00078e000d */
[----:B------:R-:W-:Y:S05]  /*0600*/  WARPSYNC.COLLECTIVE R12, `(.L_x_569) ;  /* 0x000000000c087348 */ /* 0x000fea0003c00000 */
[----:B------:R0:W1:Y:S02]  /*0610*/  SHFL.DOWN P0, R13, R15, R14, R17 ;  /* 0x0800000e0f0d7389 */ /* 0x0000640000000011 */
[----:B01----:R-:W-:Y:S05]  /*0620*/  ENDCOLLECTIVE ;  /* 0x000000000000791b */ /* 0x003fea0003800000 */
.L_x_569:
[----:B------:R-:W-:Y:S02]  /*0630*/  IMAD.MOV.U32 R14, RZ, RZ, 0x4 ;  /* 0x00000004ff0e7424 */ /* 0x000fe400078e00ff */
[----:B------:R-:W-:-:S06]  /*0640*/  IMAD.MOV.U32 R8, RZ, RZ, R13 ;  /* 0x000000ffff087224 */ /* 0x000fcc00078e000d */
[----:B------:R-:W-:-:S10]  /*0650*/  DADD R8, R6, R8 ;  /* 0x0000000006087229 */ /* 0x000fd40000000008 */
[----:B------:R-:W-:-:S07]  /*0660*/  MOV R15, R9 ;  /* 0x00000009000f7202 */ /* 0x000fce0000000f00 */
[----:B------:R-:W-:Y:S05]  /*0670*/  WARPSYNC.COLLECTIVE R12, `(.L_x_570) ;  /* 0x000000000c087348 */ /* 0x000fea0003c00000 */
[----:B------:R0:W1:Y:S02]  /*0680*/  SHFL.DOWN P0, R13, R15, R14, R17 ;  /* 0x0800000e0f0d7389 */ /* 0x0000640000000011 */
[----:B01----:R-:W-:Y:S05]  /*0690*/  ENDCOLLECTIVE ;  /* 0x000000000000791b */ /* 0x003fea0003800000 */
.L_x_570:
[----:B------:R-:W-:Y:S01]  /*06a0*/  IMAD.MOV.U32 R15, RZ, RZ, R8 ;  /* 0x000000ffff0f7224 */ /* 0x000fe200078e0008 */
[----:B------:R-:W-:-:S07]  /*06b0*/  MOV R11, R13 ;  /* 0x0000000d000b7202 */ /* 0x000fce0000000f00 */
[----:B------:R-:W-:Y:S05]  /*06c0*/  WARPSYNC.COLLECTIVE R12, `(.L_x_571) ;  /* 0x000000000c087348 */ /* 0x000fea0003c00000 */
[----:B------:R0:W1:Y:S02]  /*06d0*/  SHFL.DOWN P0, R13, R15, R14, R17 ;  /* 0x0800000e0f0d7389 */ /* 0x0000640000000011 */
[----:B01----:R-:W-:Y:S05]  /*06e0*/  ENDCOLLECTIVE ;  /* 0x000000000000791b */ /* 0x003fea0003800000 */
.L_x_571:
[----:B------:R-:W-:Y:S02]  /*06f0*/  MOV R14, 0x2 ;  /* 0x00000002000e7802 */ /* 0x000fe40000000f00 */
[----:B------:R-:W-:-:S06]  /*0700*/  MOV R10, R13 ;  /* 0x0000000d000a7202 */ /* 0x000fcc0000000f00 */
[----:B------:R-:W-:-:S10]  /*0710*/  DADD R10, R8, R10 ;  /* 0x00000000080a7229 */ /* 0x000fd4000000000a */
[----:B------:R-:W-:-:S07]  /*0720*/  IMAD.MOV.U32 R15, RZ, RZ, R11 ;  /* 0x000000ffff0f7224 */ /* 0x000fce00078e000b */
[----:B------:R-:W-:Y:S05]  /*0730*/  WARPSYNC.COLLECTIVE R12, `(.L_x_572) ;  /* 0x000000000c087348 */ /* 0x000fea0003c00000 */
[----:B------:R0:W1:Y:S02]  /*0740*/  SHFL.DOWN P0, R13, R15, R14, R17 ;  /* 0x0800000e0f0d7389 */ /* 0x0000640000000011 */
[----:B01----:R-:W-:Y:S05]  /*0750*/  ENDCOLLECTIVE ;  /* 0x000000000000791b */ /* 0x003fea0003800000 */
.L_x_572:
[----:B------:R-:W-:Y:S01]  /*0760*/  MOV R15, R10 ;  /* 0x0000000a000f7202 */ /* 0x000fe20000000f00 */
[----:B------:R-:W-:-:S07]  /*0770*/  IMAD.MOV.U32 R5, RZ, RZ, R13 ;  /* 0x000000ffff057224 */ /* 0x000fce00078e000d */
[----:B------:R-:W-:Y:S05]  /*0780*/  WARPSYNC.COLLECTIVE R12, `(.L_x_573) ;  /* 0x000000000c087348 */ /* 0x000fea0003c00000 */
[----:B------:R0:W1:Y:S02]  /*0790*/  SHFL.DOWN P0, R13, R15, R14, R17 ;  /* 0x0800000e0f0d7389 */ /* 0x0000640000000011 */
[----:B01----:R-:W-:Y:S05]  /*07a0*/  ENDCOLLECTIVE ;  /* 0x000000000000791b */ /* 0x003fea0003800000 */
.L_x_573:
[----:B------:R-:W-:Y:S02]  /*07b0*/  IMAD.MOV.U32 R14, RZ, RZ, 0x1 ;  /* 0x00000001ff0e7424 */ /* 0x000fe400078e00ff */
[----:B------:R-:W-:-:S06]  /*07c0*/  IMAD.MOV.U32 R4, RZ, RZ, R13 ;  /* 0x000000ffff047224 */ /* 0x000fcc00078e000d */
[----:B------:R-:W-:-:S10]  /*07d0*/  DADD R4, R10, R4 ;  /* 0x000000000a047229 */ /* 0x000fd40000000004 */
[----:B------:R-:W-:-:S07]  /*07e0*/  MOV R15, R5 ;  /* 0x00000005000f7202 */ /* 0x000fce0000000f00 */
[----:B------:R-:W-:Y:S05]  /*07f0*/  WARPSYNC.COLLECTIVE R12, `(.L_x_574) ;  /* 0x000000000c087348 */ /* 0x000fea0003c00000 */
[----:B------:R0:W1:Y:S02]  /*0800*/  SHFL.DOWN P0, R13, R15, R14, R17 ;  /* 0x0800000e0f0d7389 */ /* 0x0000640000000011 */
[----:B01----:R-:W-:Y:S05]  /*0810*/  ENDCOLLECTIVE ;  /* 0x000000000000791b */ /* 0x003fea0003800000 */
.L_x_574:
[----:B------:R-:W-:Y:S01]  /*0820*/  IMAD.MOV.U32 R15, RZ, RZ, R4 ;  /* 0x000000ffff0f7224 */ /* 0x000fe200078e0004 */
[----:B------:R-:W-:-:S07]  /*0830*/  MOV R7, R13 ;  /* 0x0000000d00077202 */ /* 0x000fce0000000f00 */
[----:B------:R-:W-:Y:S05]  /*0840*/  WARPSYNC.COLLECTIVE R12, `(.L_x_575) ;  /* 0x000000000c087348 */ /* 0x000fea0003c00000 */
[----:B------:R0:W1:Y:S02]  /*0850*/  SHFL.DOWN P0, R13, R15, R14, R17 ;  /* 0x0800000e0f0d7389 */ /* 0x0000640000000011 */
[----:B01----:R-:W-:Y:S05]  /*0860*/  ENDCOLLECTIVE ;  /* 0x000000000000791b */ /* 0x003fea0003800000 */
.L_x_575:
[----:B------:R-:W-:Y:S01]  /*0870*/  MOV R6, R13 ;  /* 0x0000000d00067202 */ /* 0x000fe20000000f00 */
[----:B------:R-:W-:Y:S06]  /*0880*/  BRA `(.L_x_576) ;  /* 0xfffffff800e87947 */ /* 0x000fec000383ffff */
.L_x_577:
        /* <DEDUP_REMOVED lines=15> */
.L_x_1703:


//--------------------- .text._Z7reduce4IdLj16EEvPT_S1_j --------------------------
	.section	.text._Z7reduce4IdLj16EEvPT_S1_j,"ax",@progbits
	.align	128
        .global         _Z7reduce4IdLj16EEvPT_S1_j
        .type           _Z7reduce4IdLj16EEvPT_S1_j,@function
        .size           _Z7reduce4IdLj16EEvPT_S1_j,(.L_x_1704 - _Z7reduce4IdLj16EEvPT_S1_j)
        .other          _Z7reduce4IdLj16EEvPT_S1_j,@"STO_CUDA_ENTRY STV_DEFAULT"
_Z7reduce4IdLj16EEvPT_S1_j:
.text._Z7reduce4IdLj16EEvPT_S1_j:
        /* <DEDUP_REMOVED lines=35> */
.L_x_579:
        /* <DEDUP_REMOVED lines=10> */
.L_x_578:
        /* <DEDUP_REMOVED lines=22> */
.L_x_593:
[----:B012---:R-:W-:-:S11]  /*0430*/  DADD R4, R4, R6 ;  /* 0x0000000004047229 */ /* 0x007fd60000000006 */
.L_x_581:
[----:B------:R-:W-:Y:S05]  /*0440*/  BSYNC B0 ;  /* 0x0000000000007941 */ /* 0x000fea0003800000 */
.L_x_580:
[----:B------:R-:W-:-:S13]  /*0450*/  LOP3.LUT P0, RZ, R3, R2, RZ, 0xfc, !PT ;  /* 0x0000000203ff7212 */ /* 0x000fda000780fcff */
[----:B------:R-:W-:Y:S05]  /*0460*/  @P0 EXIT ;  /* 0x000000000000094d */ /* 0x000fea0003800000 */
[----:B------:R-:W1:Y:S02]  /*0470*/  LDC.64 R2, c[0x0][0x388] ;  /* 0x0000e200ff027b82 */ /* 0x000e640000000a00 */
[----:B-1----:R-:W-:-:S05]  /*0480*/  IMAD.WIDE.U32 R2, R0, 0x8, R2 ;  /* 0x0000000800027825 */ /* 0x002fca00078e0002 */
[----:B------:R-:W-:Y:S01]  /*0490*/  STG.E.64 desc[UR6][R2.64], R4 ;  /* 0x0000000402007986 */ /* 0x000fe2000c101b06 */
[----:B------:R-:W-:Y:S05]  /*04a0*/  EXIT ;  /* 0x000000000000794d */ /* 0x000fea0003800000 */
.L_x_582:
[----:B------:R-:W-:Y:S01]  /*04b0*/  HFMA2 R17, -RZ, RZ, 0, 1.847743988037109375e-06 ;  /* 0x0000001fff117431 */ /* 0x000fe200000001ff */
[----:B------:R-:W-:Y:S01]  /*04c0*/  MOV R15, R5 ;  /* 0x00000005000f7202 */ /* 0x000fe20000000f00 */
[----:B------:R-:W-:Y:S02]  /*04d0*/  IMAD.MOV.U32 R14, RZ, RZ, 0x10 ;  /* 0x00000010ff0e7424 */ /* 0x000fe400078e00ff */
[----:B------:R-:W-:-:S07]  /*04e0*/  IMAD.MOV.U32 R12, RZ, RZ, -0x1 ;  /* 0xffffffffff0c7424 */ /* 0x000fce00078e00ff */
[----:B0-----:R-:W-:Y:S05]  /*04f0*/  WARPSYNC.COLLECTIVE R12, `(.L_x_583) ;  /* 0x000000000c087348 */ /* 0x001fea0003c00000 */
[----:B------:R1:W2:Y:S02]  /*0500*/  SHFL.DOWN P0, R13, R15, R14, R17 ;  /* 0x0800000e0f0d7389 */ /* 0x0002a40000000011 */
[----:B012---:R-:W-:Y:S05]  /*0510*/  ENDCOLLECTIVE ;  /* 0x000000000000791b */ /* 0x007fea0003800000 */
.L_x_583:
[----:B------:R-:W-:Y:S01]  /*0520*/  IMAD.MOV.U32 R15, RZ, RZ, R4 ;  /* 0x000000ffff0f7224 */ /* 0x000fe200078e0004 */
[----:B------:R-:W-:-:S07]  /*0530*/  MOV R7, R13 ;  /* 0x0000000d00077202 */ /* 0x000fce0000000f00 */
[----:B------:R-:W-:Y:S05]  /*0540*/  WARPSYNC.COLLECTIVE R12, `(.L_x_584) ;  /* 0x000000000c087348 */ /* 0x000fea0003c00000 */
[----:B------:R0:W1:Y:S02]  /*0550*/  SHFL.DOWN P0, R13, R15, R14, R17 ;  /* 0x0800000e0f0d7389 */ /* 0x0000640000000011 */
[----:B01----:R-:W-:Y:S05]  /*0560*/  ENDCOLLECTIVE ;  /* 0x000000000000791b */ /* 0x003fea0003800000 */
.L_x_584:
[----:B------:R-:W-:Y:S02]  /*0570*/  MOV R14, 0x8 ;  /* 0x00000008000e7802 */ /* 0x000fe40000000f00 */
[----:B------:R-:W-:-:S06]  /*0580*/  MOV R6, R13 ;  /* 0x0000000d00067202 */ /* 0x000fcc0000000f00 */
[----:B------:R-:W-:-:S10]  /*0590*/  DADD R6, R4, R6 ;  /* 0x0000000004067229 */ /* 0x000fd40000000006 */
[----:B------:R-:W-:-:S07]  /*05a0*/  IMAD.MOV.U32 R15, RZ, RZ, R7 ;  /* 0x000000ffff0f7224 */ /* 0x000fce00078e0007 */
[----:B------:R-:W-:Y:S05]  /*05b0*/  WARPSYNC.COLLECTIVE R12, `(.L_x_585) ;  /* 0x000000000c087348 */ /* 0x000fea0003c00000 */
[----:B------:R0:W1:Y:S02]  /*05c0*/  SHFL.DOWN P0, R13, R15, R14, R17 ;  /* 0x0800000e0f0d7389 */ /* 0x0000640000000011 */
[----:B01----:R-:W-:Y:S05]  /*05d0*/  ENDCOLLECTIVE ;  /* 0x000000000000791b */ /* 0x003fea0003800000 */
.L_x_585:
[----:B------:R-:W-:Y:S01]  /*05e0*/  MOV R15, R6 ;  /* 0x00000006000f7202 */ /* 0x000fe20000000f00 */
[----:B------:R-:W-:-:S07]  /*05f0*/  IMAD.MOV.U32 R9, RZ, RZ, R13 ;  /* 0x000000ffff097224 */ /* 0x000fce00078e000d */
[----:B------:R-:W-:Y:S05]  /*0600*/  WARPSYNC.COLLECTIVE R12, `(.L_x_586) ;  /* 0x000000000c087348 */ /* 0x000fea0003c00000 */
[----:B------:R0:W1:Y:S02]  /*0610*/  SHFL.DOWN P0, R13, R15, R14, R17 ;  /* 0x0800000e0f0d7389 */ /* 0x0000640000000011 */
[----:B01----:R-:W-:Y:S05]  /*0620*/  ENDCOLLECTIVE ;  /* 0x000000000000791b */ /* 0x003fea0003800000 */
.L_x_586:
[----:B------:R-:W-:Y:S02]  /*0630*/  IMAD.MOV.U32 R14, RZ, RZ, 0x4 ;  /* 0x00000004ff0e7424 */ /* 0x000fe400078e00ff */
[----:B------:R-:W-:-:S06]  /*0640*/  IMAD.MOV.U32 R8, RZ, RZ, R13 ;  /* 0x000000ffff087224 */ /* 0x000fcc00078e000d */
[----:B------:R-:W-:-:S10]  /*0650*/  DADD R8, R6, R8 ;  /* 0x0000000006087229 */ /* 0x000fd40000000008 */
[----:B------:R-:W-:-:S07]  /*0660*/  MOV R15, R9 ;  /* 0x00000009000f7202 */ /* 0x000fce0000000f00 */
[----:B------:R-:W-:Y:S05]  /*0670*/  WARPSYNC.COLLECTIVE R12, `(.L_x_587) ;  /* 0x000000000c087348 */ /* 0x000fea0003c00000 */
[----:B------:R0:W1:Y:S02]  /*0680*/  SHFL.DOWN P0, R13, R15, R14, R17 ;  /* 0x0800000e0f0d7389 */ /* 0x0000640000000011 */
[----:B01----:R-:W-:Y:S05]  /*0690*/  ENDCOLLECTIVE ;  /* 0x000000000000791b */ /* 0x003fea0003800000 */
.L_x_587:
[----:B------:R-:W-:Y:S01]  /*06a0*/  IMAD.MOV.U32 R15, RZ, RZ, R8 ;  /* 0x000000ffff0f7224 */ /* 0x000fe200078e0008 */
[----:B------:R-:W-:-:S07]  /*06b0*/  MOV R11, R13 ;  /* 0x0000000d000b7202 */ /* 0x000fce0000000f00 */
[----:B------:R-:W-:Y:S05]  /*06c0*/  WARPSYNC.COLLECTIVE R12, `(.L_x_588) ;  /* 0x000000000c087348 */ /* 0x000fea0003c00000 */
[----:B------:R0:W1:Y:S02]  /*06d0*/  SHFL.DOWN P0, R13, R15, R14, R17 ;  /* 0x0800000e0f0d7389 */ /* 0x0000640000000011 */
[----:B01----:R-:W-:Y:S05]  /*06e0*/  ENDCOLLECTIVE ;  /* 0x000000000000791b */ /* 0x003fea0003800000 */
.L_x_588:
[----:B------:R-:W-:Y:S02]  /*06f0*/  MOV R14, 0x2 ;  /* 0x00000002000e7802 */ /* 0x000fe40000000f00 */
[----:B------:R-:W-:-:S06]  /*0700*/  MOV R10, R13 ;  /* 0x0000000d000a7202 */ /* 0x000fcc0000000f00 */
[----:B------:R-:W-:-:S10]  /*0710*/  DADD R10, R8, R10 ;  /* 0x00000000080a7229 */ /* 0x000fd4000000000a */
[----:B------:R-:W-:-:S07]  /*0720*/  IMAD.MOV.U32 R15, RZ, RZ, R11 ;  /* 0x000000ffff0f7224 */ /* 0x000fce00078e000b */
[----:B------:R-:W-:Y:S05]  /*0730*/  WARPSYNC.COLLECTIVE R12, `(.L_x_589) ;  /* 0x000000000c087348 */ /* 0x000fea0003c00000 */
[----:B------:R0:W1:Y:S02]  /*0740*/  SHFL.DOWN P0, R13, R15, R14, R17 ;  /* 0x0800000e0f0d7389 */ /* 0x0000640000000011 */
[----:B01----:R-:W-:Y:S05]  /*0750*/  ENDCOLLECTIVE ;  /* 0x000000000000791b */ /* 0x003fea0003800000 */
.L_x_589:
[----:B------:R-:W-:Y:S01]  /*0760*/  MOV R15, R10 ;  /* 0x0000000a000f7202 */ /* 0x000fe20000000f00 */
[----:B------:R-:W-:-:S07]  /*0770*/  IMAD.MOV.U32 R5, RZ, RZ, R13 ;  /* 0x000000ffff057224 */ /* 0x000fce00078e000d */
[----:B------:R-:W-:Y:S05]  /*0780*/  WARPSYNC.COLLECTIVE R12, `(.L_x_590) ;  /* 0x000000000c087348 */ /* 0x000fea0003c00000 */
[----:B------:R0:W1:Y:S02]  /*0790*/  SHFL.DOWN P0, R13, R15, R14, R17 ;  /* 0x0800000e0f0d7389 */ /* 0x0000640000000011 */
[----:B01----:R-:W-:Y:S05]  /*07a0*/  ENDCOLLECTIVE ;  /* 0x000000000000791b */ /* 0x003fea0003800000 */
.L_x_590:
[----:B------:R-:W-:Y:S02]  /*07b0*/  IMAD.MOV.U32 R14, RZ, RZ, 0x1 ;  /* 0x00000001ff0e7424 */ /* 0x000fe400078e00ff */
[----:B------:R-:W-:-:S06]  /*07c0*/  IMAD.MOV.U32 R4, RZ, RZ, R13 ;  /* 0x000000ffff047224 */ /* 0x000fcc00078e000d */
[----:B------:R-:W-:-:S10]  /*07d0*/  DADD R4, R10, R4 ;  /* 0x000000000a047229 */ /* 0x000fd40000000004 */
[----:B------:R-:W-:-:S07]  /*07e0*/  MOV R15, R5 ;  /* 0x00000005000f7202 */ /* 0x000fce0000000f00 */
[----:B------:R-:W-:Y:S05]  /*07f0*/  WARPSYNC.COLLECTIVE R12, `(.L_x_591) ;  /* 0x000000000c087348 */ /* 0x000fea0003c00000 */
[----:B------:R0:W1:Y:S02]  /*0800*/  SHFL.DOWN P0, R13, R15, R14, R17 ;  /* 0x0800000e0f0d7389 */ /* 0x0000640000000011 */
[----:B01----:R-:W-:Y:S05]  /*0810*/  ENDCOLLECTIVE ;  /* 0x000000000000791b */ /* 0x003fea0003800000 */
.L_x_591:
[----:B------:R-:W-:Y:S01]  /*0820*/  IMAD.MOV.U32 R15, RZ, RZ, R4 ;  /* 0x000000ffff0f7224 */ /* 0x000fe200078e0004 */
[----:B------:R-:W-:-:S07]  /*0830*/  MOV R7, R13 ;  /* 0x0000000d00077202 */ /* 0x000fce0000000f00 */
[----:B------:R-:W-:Y:S05]  /*0840*/  WARPSYNC.COLLECTIVE R12, `(.L_x_592) ;  /* 0x000000000c087348 */ /* 0x000fea0003c00000 */
[----:B------:R0:W1:Y:S02]  /*0850*/  SHFL.DOWN P0, R13, R15, R14, R17 ;  /* 0x0800000e0f0d7389 */ /* 0x0000640000000011 */
[----:B01----:R-:W-:Y:S05]  /*0860*/  ENDCOLLECTIVE ;  /* 0x000000000000791b */ /* 0x003fea0003800000 */
.L_x_592:
[----:B------:R-:W-:Y:S01]  /*0870*/  MOV R6, R13 ;  /* 0x0000000d00067202 */ /* 0x000fe20000000f00 */
[----:B------:R-:W-:Y:S06]  /*0880*/  BRA `(.L_x_593) ;  /* 0xfffffff800e87947 */ /* 0x000fec000383ffff */
.L_x_594:
        /* <DEDUP_REMOVED lines=15> */
.L_x_1704:


//--------------------- .text._Z7reduce4IdLj32EEvPT_S1_j --------------------------
	.section	.text._Z7reduce4IdLj32EEvPT_S1_j,"ax",@progbits
	.align	128
        .global         _Z7reduce4IdLj32EEvPT_S1_j
        .type           _Z7reduce4IdLj32EEvPT_S1_j,@function
        .size           _Z7reduce4IdLj32EEvPT_S1_j,(.L_x_1705 - _Z7reduce4IdLj32EEvPT_S1_j)
        .other          _Z7reduce4IdLj32EEvPT_S1_j,@"STO_CUDA_ENTRY STV_DEFAULT"
_Z7reduce4IdLj32EEvPT_S1_j:
.text._Z7reduce4IdLj32EEvPT_S1_j:
        /* <DEDUP_REMOVED lines=35> */
.L_x_596:
        /* <DEDUP_REMOVED lines=10> */
.L_x_595:
        /* <DEDUP_REMOVED lines=22> */
.L_x_610:
[----:B012---:R-:W-:-:S11]  /*0430*/  DADD R4, R4, R6 ;  /* 0x0000000004047229 */ /* 0x007fd60000000006 */
.L_x_598:
[----:B------:R-:W-:Y:S05]  /*0440*/  BSYNC B0 ;  /* 0x0000000000007941 */ /* 0x000fea0003800000 */
.L_x_597:
[----:B------:R-:W-:-:S13]  /*0450*/  LOP3.LUT P0, RZ, R3, R2, RZ, 0xfc, !PT ;  /* 0x0000000203ff7212 */ /* 0x000fda000780fcff */
[----:B------:R-:W-:Y:S05]  /*0460*/  @P0 EXIT ;  /* 0x000000000000094d */ /* 0x000fea0003800000 */
[----:B------:R-:W1:Y:S02]  /*0470*/  LDC.64 R2, c[0x0][0x388] ;  /* 0x0000e200ff027b82 */ /* 0x000e640000000a00 */
[----:B-1----:R-:W-:-:S05]  /*0480*/  IMAD.WIDE.U32 R2, R0, 0x8, R2 ;  /* 0x0000000800027825 */ /* 0x002fca00078e0002 */
[----:B------:R-:W-:Y:S01]  /*0490*/  STG.E.64 desc[UR6][R2.64], R4 ;  /* 0x0000000402007986 */ /* 0x000fe2000c101b06 */
[----:B------:R-:W-:Y:S05]  /*04a0*/  EXIT ;  /* 0x000000000000794d */ /* 0x000fea0003800000 */
.L_x_599:
[----:B------:R-:W-:Y:S01]  /*04b0*/  HFMA2 R17, -RZ, RZ, 0, 1.847743988037109375e-06 ;  /* 0x0000001fff117431 */ /* 0x000fe200000001ff */
[----:B------:R-:W-:Y:S01]  /*04c0*/  MOV R15, R5 ;  /* 0x00000005000f7202 */ /* 0x000fe20000000f00 */
[----:B------:R-:W-:Y:S02]  /*04d0*/  IMAD.MOV.U32 R14, RZ, RZ, 0x10 ;  /* 0x00000010ff0e7424 */ /* 0x000fe400078e00ff */
[----:B------:R-:W-:-:S07]  /*04e0*/  IMAD.MOV.U32 R12, RZ, RZ, -0x1 ;  /* 0xffffffffff0c7424 */ /* 0x000fce00078e00ff */
[----:B0-----:R-:W-:Y:S05]  /*04f0*/  WARPSYNC.COLLECTIVE R12, `(.L_x_600) ;  /* 0x000000000c087348 */ /* 0x001fea0003c00000 */
[----:B------:R1:W2:Y:S02]  /*0500*/  SHFL.DOWN P0, R13, R15, R14, R17 ;  /* 0x0800000e0f0d7389 */ /* 0x0002a40000000011 */
[----:B012---:R-:W-:Y:S05]  /*0510*/  ENDCOLLECTIVE ;  /* 0x000000000000791b */ /* 0x007fea0003800000 */
.L_x_600:
[----:B------:R-:W-:Y:S01]  /*0520*/  IMAD.MOV.U32 R15, RZ, RZ, R4 ;  /* 0x000000ffff0f7224 */ /* 0x000fe200078e0004 */
[----:B------:R-:W-:-:S07]  /*0530*/  MOV R7, R13 ;  /* 0x0000000d00077202 */ /* 0x000fce0000000f00 */
[----:B------:R-:W-:Y:S05]  /*0540*/  WARPSYNC.COLLECTIVE R12, `(.L_x_601) ;  /* 0x000000000c087348 */ /* 0x000fea0003c00000 */
[----:B------:R0:W1:Y:S02]  /*0550*/  SHFL.DOWN P0, R13, R15, R14, R17 ;  /* 0x0800000e0f0d7389 */ /* 0x0000640000000011 */
[----:B01----:R-:W-:Y:S05]  /*0560*/  ENDCOLLECTIVE ;  /* 0x000000000000791b */ /* 0x003fea0003800000 */
.L_x_601:
[----:B------:R-:W-:Y:S02]  /*0570*/  MOV R14, 0x8 ;  /* 0x00000008000e7802 */ /* 0x000fe40000000f00 */
[----:B------:R-:W-:-:S06]  /*0580*/  MOV R6, R13 ;  /* 0x0000000d00067202 */ /* 0x000fcc0000000f00 */
[----:B------:R-:W-:-:S10]  /*0590*/  DADD R6, R4, R6 ;  /* 0x0000000004067229 */ /* 0x000fd40000000006 */
[----:B------:R-:W-:-:S07]  /*05a0*/  IMAD.MOV.U32 R15, RZ, RZ, R7 ;  /* 0x000000ffff0f7224 */ /* 0x000fce00078e0007 */
[----:B------:R-:W-:Y:S05]  /*05b0*/  WARPSYNC.COLLECTIVE R12, `(.L_x_602) ;  /* 0x000000000c087348 */ /* 0x000fea0003c00000 */
[----:B------:R0:W1:Y:S02]  /*05c0*/  SHFL.DOWN P0, R13, R15, R14, R17 ;  /* 0x0800000e0f0d7389 */ /* 0x0000640000000011 */
[----:B01----:R-:W-:Y:S05]  /*05d0*/  ENDCOLLECTIVE ;  /* 0x000000000000791b */ /* 0x003fea0003800000 */
.L_x_602:
[----:B------:R-:W-:Y:S01]  /*05e0*/  MOV R15, R6 ;  /* 0x00000006000f7202 */ /* 0x000fe20000000f00 */
[----:B------:R-:W-:-:S07]  /*05f0*/  IMAD.MOV.U32 R9, RZ, RZ, R13 ;  /* 0x000000ffff097224 */ /* 0x000fce00078e000d */
[----:B------:R-:W-:Y:S05]  /*0600*/  WARPSYNC.COLLECTIVE R12, `(.L_x_603) ;  /* 0x000000000c087348 */ /* 0x000fea0003c00000 */
[----:B------:R0:W1:Y:S02]  /*0610*/  SHFL.DOWN P0, R13, R15, R14, R17 ;  /* 0x0800000e0f0d7389 */ /* 0x0000640000000011 */
[----:B01----:R-:W-:Y:S05]  /*0620*/  ENDCOLLECTIVE ;  /* 0x000000000000791b */ /* 0x003fea0003800000 */
.L_x_603:
[----:B------:R-:W-:Y:S02]  /*0630*/  IMAD.MOV.U32 R14, RZ, RZ, 0x4 ;  /* 0x00000004ff0e7424 */ /* 0x000fe400078e00ff */
[----:B------:R-:W-:-:S06]  /*0640*/  IMAD.MOV.U32 R8, RZ, RZ, R13 ;  /* 0x000000ffff087224 */ /* 0x000fcc00078e000d */
[----:B------:R-:W-:-:S10]  /*0650*/  DADD R8, R6, R8 ;  /* 0x0000000006087229 */ /* 0x000fd40000000008 */
[----:B------:R-:W-:-:S07]  /*0660*/  MOV R15, R9 ;  /* 0x00000009000f7202 */ /* 0x000fce0000000f00 */
[----:B------:R-:W-:Y:S05]  /*0670*/  WARPSYNC.COLLECTIVE R12, `(.L_x_604) ;  /* 0x000000000c087348 */ /* 0x000fea0003c00000 */
[----:B------:R0:W1:Y:S02]  /*0680*/  SHFL.DOWN P0, R13, R15, R14, R17 ;  /* 0x0800000e0f0d7389 */ /* 0x0000640000000011 */
[----:B01----:R-:W-:Y:S05]  /*0690*/  ENDCOLLECTIVE ;  /* 0x000000000000791b */ /* 0x003fea0003800000 */
.L_x_604:
[----:B------:R-:W-:Y:S01]  /*06a0*/  IMAD.MOV.U32 R15, RZ, RZ, R8 ;  /* 0x000000ffff0f7224 */ /* 0x000fe200078e0008 */
[----:B------:R-:W-:-:S07]  /*06b0*/  MOV R11, R13 ;  /* 0x0000000d000b7202 */ /* 0x000fce0000000f00 */
[----:B------:R-:W-:Y:S05]  /*06c0*/  WARPSYNC.COLLECTIVE R12, `(.L_x_605) ;  /* 0x000000000c087348 */ /* 0x000fea0003c00000 */
[----:B------:R0:W1:Y:S02]  /*06d0*/  SHFL.DOWN P0, R13, R15, R14, R17 ;  /* 0x0800000e0f0d7389 */ /* 0x0000640000000011 */
[----:B01----:R-:W-:Y:S05]  /*06e0*/  ENDCOLLECTIVE ;  /* 0x000000000000791b */ /* 0x003fea0003800000 */
.L_x_605:
[----:B------:R-:W-:Y:S02]  /*06f0*/  MOV R14, 0x2 ;  /* 0x00000002000e7802 */ /* 0x000fe40000000f00 */
[----:B------:R-:W-:-:S06]  /*0700*/  MOV R10, R13 ;  /* 0x0000000d000a7202 */ /* 0x000fcc0000000f00 */
[----:B------:R-:W-:-:S10]  /*0710*/  DADD R10, R8, R10 ;  /* 0x00000000080a7229 */ /* 0x000fd4000000000a */
[----:B------:R-:W-:-:S07]  /*0720*/  IMAD.MOV.U32 R15, RZ, RZ, R11 ;  /* 0x000000ffff0f7224 */ /* 0x000fce00078e000b */
[----:B------:R-:W-:Y:S05]  /*0730*/  WARPSYNC.COLLECTIVE R12, `(.L_x_606) ;  /* 0x000000000c087348 */ /* 0x000fea0003c00000 */
[----:B------:R0:W1:Y:S02]  /*0740*/  SHFL.DOWN P0, R13, R15, R14, R17 ;  /* 0x0800000e0f0d7389 */ /* 0x0000640000000011 */
[----:B01----:R-:W-:Y:S05]  /*0750*/  ENDCOLLECTIVE ;  /* 0x000000000000791b */ /* 0x003fea0003800000 */
.L_x_606:
[----:B------:R-:W-:Y:S01]  /*0760*/  MOV R15, R10 ;  /* 0x0000000a000f7202 */ /* 0x000fe20000000f00 */
[----:B------:R-:W-:-:S07]  /*0770*/  IMAD.MOV.U32 R5, RZ, RZ, R13 ;  /* 0x000000ffff057224 */ /* 0x000fce00078e000d */
[----:B------:R-:W-:Y:S05]  /*0780*/  WARPSYNC.COLLECTIVE R12, `(.L_x_607) ;  /* 0x000000000c087348 */ /* 0x000fea0003c00000 */
[----:B------:R0:W1:Y:S02]  /*0790*/  SHFL.DOWN P0, R13, R15, R14, R17 ;  /* 0x0800000e0f0d7389 */ /* 0x0000640000000011 */
[----:B01----:R-:W-:Y:S05]  /*07a0*/  ENDCOLLECTIVE ;  /* 0x000000000000791b */ /* 0x003fea0003800000 */
.L_x_607:
[----:B------:R-:W-:Y:S02]  /*07b0*/  IMAD.MOV.U32 R14, RZ, RZ, 0x1 ;  /* 0x00000001ff0e7424 */ /* 0x000fe400078e00ff */
[----:B------:R-:W-:-:S06]  /*07c0*/  IMAD.MOV.U32 R4, RZ, RZ, R13 ;  /* 0x000000ffff047224 */ /* 0x000fcc00078e000d */
[----:B------:R-:W-:-:S10]  /*07d0*/  DADD R4, R10, R4 ;  /* 0x000000000a047229 */ /* 0x000fd40000000004 */
[----:B------:R-:W-:-:S07]  /*07e0*/  MOV R15, R5 ;  /* 0x00000005000f7202 */ /* 0x000fce0000000f00 */
[----:B------:R-:W-:Y:S05]  /*07f0*/  WARPSYNC.COLLECTIVE R12, `(.L_x_608) ;  /* 0x000000000c087348 */ /* 0x000fea0003c00000 */
[----:B------:R0:W1:Y:S02]  /*0800*/  SHFL.DOWN P0, R13, R15, R14, R17 ;  /* 0x0800000e0f0d7389 */ /* 0x0000640000000011 */
[----:B01----:R-:W-:Y:S05]  /*0810*/  ENDCOLLECTIVE ;  /* 0x000000000000791b */ /* 0x003fea0003800000 */
.L_x_608:
[----:B------:R-:W-:Y:S01]  /*0820*/  IMAD.MOV.U32 R15, RZ, RZ, R4 ;  /* 0x000000ffff0f7224 */ /* 0x000fe200078e0004 */
[----:B------:R-:W-:-:S07]  /*0830*/  MOV R7, R13 ;  /* 0x0000000d00077202 */ /* 0x000fce0000000f00 */
[----:B------:R-:W-:Y:S05]  /*0840*/  WARPSYNC.COLLECTIVE R12, `(.L_x_609) ;  /* 0x000000000c087348 */ /* 0x000fea0003c00000 */
[----:B------:R0:W1:Y:S02]  /*0850*/  SHFL.DOWN P0, R13, R15, R14, R17 ;  /* 0x0800000e0f0d7389 */ /* 0x0000640000000011 */
[----:B01----:R-:W-:Y:S05]  /*0860*/  ENDCOLLECTIVE ;  /* 0x000000000000791b */ /* 0x003fea0003800000 */
.L_x_609:
[----:B------:R-:W-:Y:S01]  /*0870*/  MOV R6, R13 ;  /* 0x0000000d00067202 */ /* 0x000fe20000000f00 */
[----:B------:R-:W-:Y:S06]  /*0880*/  BRA `(.L_x_610) ;  /* 0xfffffff800e87947 */ /* 0x000fec000383ffff */
.L_x_611:
        /* <DEDUP_REMOVED lines=15> */
.L_x_1705:


//--------------------- .text._Z7reduce4IdLj64EEvPT_S1_j --------------------------
	.section	.text._Z7reduce4IdLj64EEvPT_S1_j,"ax",@progbits
	.align	128
        .global         _Z7reduce4IdLj64EEvPT_S1_j
        .type           _Z7reduce4IdLj64EEvPT_S1_j,@function
        .size           _Z7reduce4IdLj64EEvPT_S1_j,(.L_x_1706 - _Z7reduce4IdLj64EEvPT_S1_j)
        .other          _Z7reduce4IdLj64EEvPT_S1_j,@"STO_CUDA_ENTRY STV_DEFAULT"
_Z7reduce4IdLj64EEvPT_S1_j:
.text._Z7reduce4IdLj64EEvPT_S1_j:
        /* <DEDUP_REMOVED lines=35> */
.L_x_613:
        /* <DEDUP_REMOVED lines=10> */
.L_x_612:
[----:B------:R-:W-:Y:S04]  /*02d0*/  BSSY B0, `(.L_x_614) ;  /* 0x000001b000007945 */ /* 0x000fe80003800000 */
        /* <DEDUP_REMOVED lines=25> */
.L_x_627:
[----:B-12---:R-:W-:-:S11]  /*0470*/  DADD R4, R6, R4 ;  /* 0x0000000006047229 */ /* 0x006fd60000000004 */
.L_x_615:
[----:B------:R-:W-:Y:S05]  /*0480*/  BSYNC B0 ;  /* 0x0000000000007941 */ /* 0x000fea0003800000 */
.L_x_614:
[----:B------:R-:W-:-:S13]  /*0490*/  LOP3.LUT P0, RZ, R3, R2, RZ, 0xfc, !PT ;  /* 0x0000000203ff7212 */ /* 0x000fda000780fcff */
[----:B------:R-:W-:Y:S05]  /*04a0*/  @P0 EXIT ;  /* 0x000000000000094d */ /* 0x000fea0003800000 */
[----:B------:R-:W1:Y:S02]  /*04b0*/  LDC.64 R2, c[0x0][0x388] ;  /* 0x0000e200ff027b82 */ /* 0x000e640000000a00 */
[----:B-1----:R-:W-:-:S05]  /*04c0*/  IMAD.WIDE.U32 R2, R0, 0x8, R2 ;  /* 0x0000000800027825 */ /* 0x002fca00078e0002 */
[----:B------:R-:W-:Y:S01]  /*04d0*/  STG.E.64 desc[UR6][R2.64], R4 ;  /* 0x0000000402007986 */ /* 0x000fe2000c101b06 */
[----:B------:R-:W-:Y:S05]  /*04e0*/  EXIT ;  /* 0x000000000000794d */ /* 0x000fea0003800000 */
.L_x_616:
[----:B------:R-:W-:Y:S01]  /*04f0*/  MOV R15, R7 ;  /* 0x00000007000f7202 */ /* 0x000fe20000000f00 */
[----:B------:R-:W-:Y:S01]  /*0500*/  IMAD.MOV.U32 R14, RZ, RZ, 0x10 ;  /* 0x00000010ff0e7424 */ /* 0x000fe200078e00ff */
[----:B------:R-:W-:Y:S01]  /*0510*/  MOV R17, 0x1f ;  /* 0x0000001f00117802 */ /* 0x000fe20000000f00 */
[----:B------:R-:W-:-:S07]  /*0520*/  IMAD.MOV.U32 R12, RZ, RZ, -0x1 ;  /* 0xffffffffff0c7424 */ /* 0x000fce00078e00ff */
[----:B0-----:R-:W-:Y:S05]  /*0530*/  WARPSYNC.COLLECTIVE R12, `(.L_x_617) ;  /* 0x000000000c087348 */ /* 0x001fea0003c00000 */
[----:B------:R1:W2:Y:S02]  /*0540*/  SHFL.DOWN P0, R13, R15, R14, R17 ;  /* 0x0800000e0f0d7389 */ /* 0x0002a40000000011 */
[----:B012---:R-:W-:Y:S05]  /*0550*/  ENDCOLLECTIVE ;  /* 0x000000000000791b */ /* 0x007fea0003800000 */
.L_x_617:
[----:B------:R-:W-:Y:S01]  /*0560*/  IMAD.MOV.U32 R15, RZ, RZ, R6 ;  /* 0x000000ffff0f7224 */ /* 0x000fe200078e0006 */
[----:B------:R-:W-:-:S07]  /*0570*/  MOV R5, R13 ;  /* 0x0000000d00057202 */ /* 0x000fce0000000f00 */
[----:B------:R-:W-:Y:S05]  /*0580*/  WARPSYNC.COLLECTIVE R12, `(.L_x_618) ;  /* 0x000000000c087348 */ /* 0x000fea0003c00000 */
[----:B------:R0:W1:Y:S02]  /*0590*/  SHFL.DOWN P0, R13, R15, R14, R17 ;  /* 0x0800000e0f0d7389 */ /* 0x0000640000000011 */
[----:B01----:R-:W-:Y:S05]  /*05a0*/  ENDCOLLECTIVE ;  /* 0x000000000000791b */ /* 0x003fea0003800000 */
.L_x_618:
[----:B------:R-:W-:Y:S02]  /*05b0*/  MOV R14, 0x8 ;  /* 0x00000008000e7802 */ /* 0x000fe40000000f00 */
[----:B------:R-:W-:-:S06]  /*05c0*/  MOV R4, R13 ;  /* 0x0000000d00047202 */ /* 0x000fcc0000000f00 */
[----:B------:R-:W-:-:S10]  /*05d0*/  DADD R4, R6, R4 ;  /* 0x0000000006047229 */ /* 0x000fd40000000004 */
[----:B------:R-:W-:-:S07]  /*05e0*/  IMAD.MOV.U32 R15, RZ, RZ, R5 ;  /* 0x000000ffff0f7224 */ /* 0x000fce00078e0005 */
[----:B------:R-:W-:Y:S05]  /*05f0*/  WARPSYNC.COLLECTIVE R12, `(.L_x_619) ;  /* 0x000000000c087348 */ /* 0x000fea0003c00000 */
[----:B------:R0:W1:Y:S02]  /*0600*/  SHFL.DOWN P0, R13, R15, R14, R17 ;  /* 0x0800000e0f0d7389 */ /* 0x0000640000000011 */
[----:B01----:R-:W-:Y:S05]  /*0610*/  ENDCOLLECTIVE ;  /* 0x000000000000791b */ /* 0x003fea0003800000 */
.L_x_619:
[----:B------:R-:W-:Y:S01]  /*0620*/  MOV R15, R4 ;  /* 0x00000004000f7202 */ /* 0x000fe20000000f00 */
[----:B------:R-:W-:-:S07]  /*0630*/  IMAD.MOV.U32 R9, RZ, RZ, R13 ;  /* 0x000000ffff097224 */ /* 0x000fce00078e000d */
[----:B------:R-:W-:Y:S05]  /*0640*/  WARPSYNC.COLLECTIVE R12, `(.L_x_620) ;  /* 0x000000000c087348 */ /* 0x000fea0003c00000 */
[----:B------:R0:W1:Y:S02]  /*0650*/  SHFL.DOWN P0, R13, R15, R14, R17 ;  /* 0x0800000e0f0d7389 */ /* 0x0000640000000011 */
[----:B01----:R-:W-:Y:S05]  /*0660*/  ENDCOLLECTIVE ;  /* 0x000000000000791b */ /* 0x003fea0003800000 */
.L_x_620:
[----:B------:R-:W-:Y:S02]  /*0670*/  IMAD.MOV.U32 R14, RZ, RZ, 0x4 ;  /* 0x00000004ff0e7424 */ /* 0x000fe400078e00ff */
[----:B------:R-:W-:-:S06]  /*0680*/  IMAD.MOV.U32 R8, RZ, RZ, R13 ;  /* 0x000000ffff087224 */ /* 0x000fcc00078e000d */
[----:B------:R-:W-:-:S10]  /*0690*/  DADD R8, R4, R8 ;  /* 0x0000000004087229 */ /* 0x000fd40000000008 */
[----:B------:R-:W-:-:S07]  /*06a0*/  MOV R15, R9 ;  /* 0x00000009000f7202 */ /* 0x000fce0000000f00 */
[----:B------:R-:W-:Y:S05]  /*06b0*/  WARPSYNC.COLLECTIVE R12, `(.L_x_621) ;  /* 0x000000000c087348 */ /* 0x000fea0003c00000 */
[----:B------:R0:W1:Y:S02]  /*06c0*/  SHFL.DOWN P0, R13, R15, R14, R17 ;  /* 0x0800000e0f0d7389 */ /* 0x0000640000000011 */
[----:B01----:R-:W-:Y:S05]  /*06d0*/  ENDCOLLECTIVE ;  /* 0x000000000000791b */ /* 0x003fea0003800000 */
.L_x_621:
[----:B------:R-:W-:Y:S01]  /*06e0*/  IMAD.MOV.U32 R15, RZ, RZ, R8 ;  /* 0x000000ffff0f7224 */ /* 0x000fe200078e0008 */
[----:B------:R-:W-:-:S07]  /*06f0*/  MOV R11, R13 ;  /* 0x0000000d000b7202 */ /* 0x000fce0000000f00 */
[----:B------:R-:W-:Y:S05]  /*0700*/  WARPSYNC.COLLECTIVE R12, `(.L_x_622) ;  /* 0x000000000c087348 */ /* 0x000fea0003c00000 */
[----:B------:R0:W1:Y:S02]  /*0710*/  SHFL.DOWN P0, R13, R15, R14, R17 ;  /* 0x0800000e0f0d7389 */ /* 0x0000640000000011 */
[----:B01----:R-:W-:Y:S05]  /*0720*/  ENDCOLLECTIVE ;  /* 0x000000000000791b */ /* 0x003fea0003800000 */
.L_x_622:
[----:B------:R-:W-:Y:S02]  /*0730*/  MOV R14, 0x2 ;  /* 0x00000002000e7802 */ /* 0x000fe40000000f00 */
[----:B------:R-:W-:-:S06]  /*0740*/  MOV R10, R13 ;  /* 0x0000000d000a7202 */ /* 0x000fcc0000000f00 */
[----:B------:R-:W-:-:S10]  /*0750*/  DADD R10, R8, R10 ;  /* 0x00000000080a7229 */ /* 0x000fd4000000000a */
[----:B------:R-:W-:-:S07]  /*0760*/  IMAD.MOV.U32 R15, RZ, RZ, R11 ;  /* 0x000000ffff0f7224 */ /* 0x000fce00078e000b */
[----:B------:R-:W-:Y:S05]  /*0770*/  WARPSYNC.COLLECTIVE R12, `(.L_x_623) ;  /* 0x000000000c087348 */ /* 0x000fea0003c00000 */
[----:B------:R0:W1:Y:S02]  /*0780*/  SHFL.DOWN P0, R13, R15, R14, R17 ;  /* 0x0800000e0f0d7389 */ /* 0x0000640000000011 */
[----:B01----:R-:W-:Y:S05]  /*0790*/  ENDCOLLECTIVE ;  /* 0x000000000000791b */ /* 0x003fea0003800000 */
.L_x_623:
[----:B------:R-:W-:Y:S01]  /*07a0*/  MOV R15, R10 ;  /* 0x0000000a000f7202 */ /* 0x000fe20000000f00 */
[----:B------:R-:W-:-:S07]  /*07b0*/  IMAD.MOV.U32 R7, RZ, RZ, R13 ;  /* 0x000000ffff077224 */ /* 0x000fce00078e000d */
[----:B------:R-:W-:Y:S05]  /*07c0*/  WARPSYNC.COLLECTIVE R12, `(.L_x_624) ;  /* 0x000000000c087348 */ /* 0x000fea0003c00000 */
[----:B------:R0:W1:Y:S02]  /*07d0*/  SHFL.DOWN P0, R13, R15, R14, R17 ;  /* 0x0800000e0f0d7389 */ /* 0x0000640000000011 */
[----:B01----:R-:W-:Y:S05]  /*07e0*/  ENDCOLLECTIVE ;  /* 0x000000000000791b */ /* 0x003fea0003800000 */
.L_x_624:
[----:B------:R-:W-:Y:S02]  /*07f0*/  IMAD.MOV.U32 R14, RZ, RZ, 0x1 ;  /* 0x00000001ff0e7424 */ /* 0x000fe400078e00ff */
[----:B------:R-:W-:-:S06]  /*0800*/  IMAD.MOV.U32 R6, RZ, RZ, R13 ;  /* 0x000000ffff067224 */ /* 0x000fcc00078e000d */
[----:B------:R-:W-:-:S10]  /*0810*/  DADD R6, R10, R6 ;  /* 0x000000000a067229 */ /* 0x000fd40000000006 */
[----:B------:R-:W-:-:S07]  /*0820*/  MOV R15, R7 ;  /* 0x00000007000f7202 */ /* 0x000fce0000000f00 */
[----:B------:R-:W-:Y:S05]  /*0830*/  WARPSYNC.COLLECTIVE R12, `(.L_x_625) ;  /* 0x000000000c087348 */ /* 0x000fea0003c00000 */
[----:B------:R0:W1:Y:S02]  /*0840*/  SHFL.DOWN P0, R13, R15, R14, R17 ;  /* 0x0800000e0f0d7389 */ /* 0x0000640000000011 */
[----:B01----:R-:W-:Y:S05]  /*0850*/  ENDCOLLECTIVE ;  /* 0x000000000000791b */ /* 0x003fea0003800000 */
.L_x_625:
[----:B------:R-:W-:Y:S01]  /*0860*/  IMAD.MOV.U32 R15, RZ, RZ, R6 ;  /* 0x000000ffff0f7224 */ /* 0x000fe200078e0006 */
[----:B------:R-:W-:-:S07]  /*0870*/  MOV R5, R13 ;  /* 0x0000000d00057202 */ /* 0x000fce0000000f00 */
[----:B------:R-:W-:Y:S05]  /*0880*/  WARPSYNC.COLLECTIVE R12, `(.L_x_626) ;  /* 0x000000000c087348 */ /* 0x000fea0003c00000 */
[----:B------:R0:W1:Y:S02]  /*0890*/  SHFL.DOWN P0, R13, R15, R14, R17 ;  /* 0x0800000e0f0d7389 */ /* 0x0000640000000011 */
[----:B01----:R-:W-:Y:S05]  /*08a0*/  ENDCOLLECTIVE ;  /* 0x000000000000791b */ /* 0x003fea0003800000 */
.L_x_626:
[----:B------:R-:W-:Y:S01]  /*08b0*/  MOV R4, R13 ;  /* 0x0000000d00047202 */ /* 0x000fe20000000f00 */
[----:B------:R-:W-:Y:S06]  /*08c0*/  BRA `(.L_x_627) ;  /* 0xfffffff800e87947 */ /* 0x000fec000383ffff */
.L_x_628:
        /* <DEDUP_REMOVED lines=11> */
.L_x_1706:


//--------------------- .text._Z7reduce4IdLj128EEvPT_S1_j --------------------------
	.section	.text._Z7reduce4IdLj128EEvPT_S1_j,"ax",@progbits
	.align	128
        .global         _Z7reduce4IdLj128EEvPT_S1_j
        .type           _Z7reduce4IdLj128EEvPT_S1_j,@function
        .size           _Z7reduce4IdLj128EEvPT_S1_j,(.L_x_1707 - _Z7reduce4IdLj128EEvPT_S1_j)
        .other          _Z7reduce4IdLj128EEvPT_S1_j,@"STO_CUDA_ENTRY STV_DEFAULT"
_Z7reduce4IdLj128EEvPT_S1_j:
.text._Z7reduce4IdLj128EEvPT_S1_j:
        /* <DEDUP_REMOVED lines=35> */
.L_x_630:
        /* <DEDUP_REMOVED lines=10> */
.L_x_629:
        /* <DEDUP_REMOVED lines=26> */
.L_x_644:
[----:B-12---:R-:W-:-:S11]  /*0470*/  DADD R4, R6, R4 ;  /* 0x0000000006047229 */ /* 0x006fd60000000004 */
.L_x_632:
[----:B------:R-:W-:Y:S05]  /*0480*/  BSYNC B0 ;  /* 0x0000000000007941 */ /* 0x000fea0003800000 */
.L_x_631:
[----:B------:R-:W-:-:S13]  /*0490*/  LOP3.LUT P0, RZ, R3, R2, RZ, 0xfc, !PT ;  /* 0x0000000203ff7212 */ /* 0x000fda000780fcff */
[----:B------:R-:W-:Y:S05]  /*04a0*/  @P0 EXIT ;  /* 0x000000000000094d */ /* 0x000fea0003800000 */
[----:B------:R-:W1:Y:S02]  /*04b0*/  LDC.64 R2, c[0x0][0x388] ;  /* 0x0000e200ff027b82 */ /* 0x000e640000000a00 */
[----:B-1----:R-:W-:-:S05]  /*04c0*/  IMAD.WIDE.U32 R2, R0, 0x8, R2 ;  /* 0x0000000800027825 */ /* 0x002fca00078e0002 */
[----:B------:R-:W-:Y:S01]  /*04d0*/  STG.E.64 desc[UR6][R2.64], R4 ;  /* 0x0000000402007986 */ /* 0x000fe2000c101b06 */
[----:B------:R-:W-:Y:S05]  /*04e0*/  EXIT ;  /* 0x000000000000794d */ /* 0x000fea0003800000 */
.L_x_633:
[----:B------:R-:W-:Y:S01]  /*04f0*/  MOV R15, R7 ;  /* 0x00000007000f7202 */ /* 0x000fe20000000f00 */
[----:B------:R-:W-:Y:S01]  /*0500*/  IMAD.MOV.U32 R14, RZ, RZ, 0x10 ;  /* 0x00000010ff0e7424 */ /* 0x000fe200078e00ff */
[----:B------:R-:W-:Y:S01]  /*0510*/  MOV R17, 0x1f ;  /* 0x0000001f00117802 */ /* 0x000fe20000000f00 */
[----:B------:R-:W-:-:S07]  /*0520*/  IMAD.MOV.U32 R12, RZ, RZ, -0x1 ;  /* 0xffffffffff0c7424 */ /* 0x000fce00078e00ff */
[----:B0-----:R-:W-:Y:S05]  /*0530*/  WARPSYNC.COLLECTIVE R12, `(.L_x_634) ;  /* 0x000000000c087348 */ /* 0x001fea0003c00000 */
[----:B------:R1:W2:Y:S02]  /*0540*/  SHFL.DOWN P0, R13, R15, R14, R17 ;  /* 0x0800000e0f0d7389 */ /* 0x0002a40000000011 */
[----:B012---:R-:W-:Y:S05]  /*0550*/  ENDCOLLECTIVE ;  /* 0x000000000000791b */ /* 0x007fea0003800000 */
.L_x_634:
[----:B------:R-:W-:Y:S01]  /*0560*/  IMAD.MOV.U32 R15, RZ, RZ, R6 ;  /* 0x000000ffff0f7224 */ /* 0x000fe200078e0006 */
[----:B------:R-:W-:-:S07]  /*0570*/  MOV R5, R13 ;  /* 0x0000000d00057202 */ /* 0x000fce0000000f00 */
[----:B------:R-:W-:Y:S05]  /*0580*/  WARPSYNC.COLLECTIVE R12, `(.L_x_635) ;  /* 0x000000000c087348 */ /* 0x000fea0003c00000 */
[----:B------:R0:W1:Y:S02]  /*0590*/  SHFL.DOWN P0, R13, R15, R14, R17 ;  /* 0x0800000e0f0d7389 */ /* 0x0000640000000011 */
[----:B01----:R-:W-:Y:S05]  /*05a0*/  ENDCOLLECTIVE ;  /* 0x000000000000791b */ /* 0x003fea0003800000 */
.L_x_635:
[----:B------:R-:W-:Y:S02]  /*05b0*/  MOV R14, 0x8 ;  /* 0x00000008000e7802 */ /* 0x000fe40000000f00 */
[----:B------:R-:W-:-:S06]  /*05c0*/  MOV R4, R13 ;  /* 0x0000000d00047202 */ /* 0x000fcc0000000f00 */
[----:B------:R-:W-:-:S10]  /*05d0*/  DADD R4, R6, R4 ;  /* 0x0000000006047229 */ /* 0x000fd40000000004 */
[----:B------:R-:W-:-:S07]  /*05e0*/  IMAD.MOV.U32 R15, RZ, RZ, R5 ;  /* 0x000000ffff0f7224 */ /* 0x000fce00078e0005 */
[----:B------:R-:W-:Y:S05]  /*05f0*/  WARPSYNC.COLLECTIVE R12, `(.L_x_636) ;  /* 0x000000000c087348 */ /* 0x000fea0003c00000 */
[----:B------:R0:W1:Y:S02]  /*0600*/  SHFL.DOWN P0, R13, R15, R14, R17 ;  /* 0x0800000e0f0d7389 */ /* 0x0000640000000011 */
[----:B01----:R-:W-:Y:S05]  /*0610*/  ENDCOLLECTIVE ;  /* 0x000000000000791b */ /* 0x003fea0003800000 */
.L_x_636:
[----:B------:R-:W-:Y:S01]  /*0620*/  MOV R15, R4 ;  /* 0x00000004000f7202 */ /* 0x000fe20000000f00 */
[----:B------:R-:W-:-:S07]  /*0630*/  IMAD.MOV.U32 R9, RZ, RZ, R13 ;  /* 0x000000ffff097224 */ /* 0x000fce00078e000d */
[----:B------:R-:W-:Y:S05]  /*0640*/  WARPSYNC.COLLECTIVE R12, `(.L_x_637) ;  /* 0x000000000c087348 */ /* 0x000fea0003c00000 */
[----:B------:R0:W1:Y:S02]  /*0650*/  SHFL.DOWN P0, R13, R15, R14, R17 ;  /* 0x0800000e0f0d7389 */ /* 0x0000640000000011 */
[----:B01----:R-:W-:Y:S05]  /*0660*/  ENDCOLLECTIVE ;  /* 0x000000000000791b */ /* 0x003fea0003800000 */
.L_x_637:
[----:B------:R-:W-:Y:S02]  /*0670*/  IMAD.MOV.U32 R14, RZ, RZ, 0x4 ;  /* 0x00000004ff0e7424 */ /* 0x000fe400078e00ff */
[----:B------:R-:W-:-:S06]  /*0680*/  IMAD.MOV.U32 R8, RZ, RZ, R13 ;  /* 0x000000ffff087224 */ /* 0x000fcc00078e000d */
[----:B------:R-:W-:-:S10]  /*0690*/  DADD R8, R4, R8 ;  /* 0x0000000004087229 */ /* 0x000fd40000000008 */
[----:B------:R-:W-:-:S07]  /*06a0*/  MOV R15, R9 ;  /* 0x00000009000f7202 */ /* 0x000fce0000000f00 */
[----:B------:R-:W-:Y:S05]  /*06b0*/  WARPSYNC.COLLECTIVE R12, `(.L_x_638) ;  /* 0x000000000c087348 */ /* 0x000fea0003c00000 */
[----:B------:R0:W1:Y:S02]  /*06c0*/  SHFL.DOWN P0, R13, R15, R14, R17 ;  /* 0x0800000e0f0d7389 */ /* 0x0000640000000011 */
[----:B01----:R-:W-:Y:S05]  /*06d0*/  ENDCOLLECTIVE ;  /* 0x000000000000791b */ /* 0x003fea0003800000 */
.L_x_638:
[----:B------:R-:W-:Y:S01]  /*06e0*/  IMAD.MOV.U32 R15, RZ, RZ, R8 ;  /* 0x000000ffff0f7224 */ /* 0x000fe200078e0008 */
[----:B------:R-:W-:-:S07]  /*06f0*/  MOV R11, R13 ;  /* 0x0000000d000b7202 */ /* 0x000fce0000000f00 */
[----:B------:R-:W-:Y:S05]  /*0700*/  WARPSYNC.COLLECTIVE R12, `(.L_x_639) ;  /* 0x000000000c087348 */ /* 0x000fea0003c00000 */
[----:B------:R0:W1:Y:S02]  /*0710*/  SHFL.DOWN P0, R13, R15, R14, R17 ;  /* 0x0800000e0f0d7389 */ /* 0x0000640000000011 */
[----:B01----:R-:W-:Y:S05]  /*0720*/  ENDCOLLECTIVE ;  /* 0x000000000000791b */ /* 0x003fea0003800000 */
.L_x_639:
[----:B------:R-:W-:Y:S02]  /*0730*/  MOV R14, 0x2 ;  /* 0x00000002000e7802 */ /* 0x000fe40000000f00 */
[----:B------:R-:W-:-:S06]  /*0740*/  MOV R10, R13 ;  /* 0x0000000d000a7202 */ /* 0x000fcc0000000f00 */
[----:B------:R-:W-:-:S10]  /*0750*/  DADD R10, R8, R10 ;  /* 0x00000000080a7229 */ /* 0x000fd4000000000a */
[----:B------:R-:W-:-:S07]  /*0760*/  IMAD.MOV.U32 R15, RZ, RZ, R11 ;  /* 0x000000ffff0f7224 */ /* 0x000fce00078e000b */
[----:B------:R-:W-:Y:S05]  /*0770*/  WARPSYNC.COLLECTIVE R12, `(.L_x_640) ;  /* 0x000000000c087348 */ /* 0x000fea0003c00000 */
[----:B------:R0:W1:Y:S02]  /*0780*/  SHFL.DOWN P0, R13, R15, R14, R17 ;  /* 0x0800000e0f0d7389 */ /* 0x0000640000000011 */
[----:B01----:R-:W-:Y:S05]  /*0790*/  ENDCOLLECTIVE ;  /* 0x000000000000791b */ /* 0x003fea0003800000 */
.L_x_640:
[----:B------:R-:W-:Y:S01]  /*07a0*/  MOV R15, R10 ;  /* 0x0000000a000f7202 */ /* 0x000fe20000000f00 */
[----:B------:R-:W-:-:S07]  /*07b0*/  IMAD.MOV.U32 R7, RZ, RZ, R13 ;  /* 0x000000ffff077224 */ /* 0x000fce00078e000d */
[----:B------:R-:W-:Y:S05]  /*07c0*/  WARPSYNC.COLLECTIVE R12, `(.L_x_641) ;  /* 0x000000000c087348 */ /* 0x000fea0003c00000 */
[----:B------:R0:W1:Y:S02]  /*07d0*/  SHFL.DOWN P0, R13, R15, R14, R17 ;  /* 0x0800000e0f0d7389 */ /* 0x0000640000000011 */
[----:B01----:R-:W-:Y:S05]  /*07e0*/  ENDCOLLECTIVE ;  /* 0x000000000000791b */ /* 0x003fea0003800000 */
.L_x_641:
[----:B------:R-:W-:Y:S02]  /*07f0*/  IMAD.MOV.U32 R14, RZ, RZ, 0x1 ;  /* 0x00000001ff0e7424 */ /* 0x000fe400078e00ff */
[----:B------:R-:W-:-:S06]  /*0800*/  IMAD.MOV.U32 R6, RZ, RZ, R13 ;  /* 0x000000ffff067224 */ /* 0x000fcc00078e000d */
[----:B------:R-:W-:-:S10]  /*0810*/  DADD R6, R10, R6 ;  /* 0x000000000a067229 */ /* 0x000fd40000000006 */
[----:B------:R-:W-:-:S07]  /*0820*/  MOV R15, R7 ;  /* 0x00000007000f7202 */ /* 0x000fce0000000f00 */
[----:B------:R-:W-:Y:S05]  /*0830*/  WARPSYNC.COLLECTIVE R12, `(.L_x_642) ;  /* 0x000000000c087348 */ /* 0x000fea0003c00000 */
[----:B------:R0:W1:Y:S02]  /*0840*/  SHFL.DOWN P0, R13, R15, R14, R17 ;  /* 0x0800000e0f0d7389 */ /* 0x0000640000000011 */
[----:B01----:R-:W-:Y:S05]  /*0850*/  ENDCOLLECTIVE ;  /* 0x000000000000791b */ /* 0x003fea0003800000 */
.L_x_642:
[----:B------:R-:W-:Y:S01]  /*0860*/  IMAD.MOV.U32 R15, RZ, RZ, R6 ;  /* 0x000000ffff0f7224 */ /* 0x000fe200078e0006 */
[----:B------:R-:W-:-:S07]  /*0870*/  MOV R5, R13 ;  /* 0x0000000d00057202 */ /* 0x000fce0000000f00 */
[----:B------:R-:W-:Y:S05]  /*0880*/  WARPSYNC.COLLECTIVE R12, `(.L_x_643) ;  /* 0x000000000c087348 */ /* 0x000fea0003c00000 */
[----:B------:R0:W1:Y:S02]  /*0890*/  SHFL.DOWN P0, R13, R15, R14, R17 ;  /* 0x0800000e0f0d7389 */ /* 0x0000640000000011 */
[----:B01----:R-:W-:Y:S05]  /*08a0*/  ENDCOLLECTIVE ;  /* 0x000000000000791b */ /* 0x003fea0003800000 */
.L_x_643:
[----:B------:R-:W-:Y:S01]  /*08b0*/  MOV R4, R13 ;  /* 0x0000000d00047202 */ /* 0x000fe20000000f00 */
[----:B------:R-:W-:Y:S06]  /*08c0*/  BRA `(.L_x_644) ;  /* 0xfffffff800e87947 */ /* 0x000fec000383ffff */
.L_x_645:
        /* <DEDUP_REMOVED lines=11> */
.L_x_1707:


//--------------------- .text._Z7reduce4IdLj256EEvPT_S1_j --------------------------
	.section	.text._Z7reduce4IdLj256EEvPT_S1_j,"ax",@progbits
	.align	128
        .global         _Z7reduce4IdLj256EEvPT_S1_j
        .type           _Z7reduce4IdLj256EEvPT_S1_j,@function
        .size           _Z7reduce4IdLj256EEvPT_S1_j,(.L_x_1708 - _Z7reduce4IdLj256EEvPT_S1_j)
        .other          _Z7reduce4IdLj256EEvPT_S1_j,@"STO_CUDA_ENTRY STV_DEFAULT"
_Z7reduce4IdLj256EEvPT_S1_j:
.text._Z7reduce4IdLj256EEvPT_S1_j:
        /* <DEDUP_REMOVED lines=35> */
.L_x_647:
        /* <DEDUP_REMOVED lines=10> */
.L_x_646:
        /* <DEDUP_REMOVED lines=26> */
.L_x_661:
[----:B-12---:R-:W-:-:S11]  /*0470*/  DADD R4, R6, R4 ;  /* 0x0000000006047229 */ /* 0x006fd60000000004 */
.L_x_649:
[----:B------:R-:W-:Y:S05]  /*0480*/  BSYNC B0 ;  /* 0x0000000000007941 */ /* 0x000fea0003800000 */
.L_x_648:
[----:B------:R-:W-:-:S13]  /*0490*/  LOP3.LUT P0, RZ, R3, R2, RZ, 0xfc, !PT ;  /* 0x0000000203ff7212 */ /* 0x000fda000780fcff */
[----:B------:R-:W-:Y:S05]  /*04a0*/  @P0 EXIT ;  /* 0x000000000000094d */ /* 0x000fea0003800000 */
[----:B------:R-:W1:Y:S02]  /*04b0*/  LDC.64 R2, c[0x0][0x388] ;  /* 0x0000e200ff027b82 */ /* 0x000e640000000a00 */
[----:B-1----:R-:W-:-:S05]  /*04c0*/  IMAD.WIDE.U32 R2, R0, 0x8, R2 ;  /* 0x0000000800027825 */ /* 0x002fca00078e0002 */
[----:B------:R-:W-:Y:S01]  /*04d0*/  STG.E.64 desc[UR6][R2.64], R4 ;  /* 0x0000000402007986 */ /* 0x000fe2000c101b06 */
[----:B------:R-:W-:Y:S05]  /*04e0*/  EXIT ;  /* 0x000000000000794d */ /* 0x000fea0003800000 */
.L_x_650:
[----:B------:R-:W-:Y:S01]  /*04f0*/  MOV R15, R7 ;  /* 0x00000007000f7202 */ /* 0x000fe20000000f00 */
[----:B------:R-:W-:Y:S01]  /*0500*/  IMAD.MOV.U32 R14, RZ, RZ, 0x10 ;  /* 0x00000010ff0e7424 */ /* 0x000fe200078e00ff */
[----:B------:R-:W-:Y:S01]  /*0510*/  MOV R17, 0x1f ;  /* 0x0000001f00117802 */ /* 0x000fe20000000f00 */
[----:B------:R-:W-:-:S07]  /*0520*/  IMAD.MOV.U32 R12, RZ, RZ, -0x1 ;  /* 0xffffffffff0c7424 */ /* 0x000fce00078e00ff */
[----:B0-----:R-:W-:Y:S05]  /*0530*/  WARPSYNC.COLLECTIVE R12, `(.L_x_651) ;  /* 0x000000000c087348 */ /* 0x001fea0003c00000 */
[----:B------:R1:W2:Y:S02]  /*0540*/  SHFL.DOWN P0, R13, R15, R14, R17 ;  /* 0x0800000e0f0d7389 */ /* 0x0002a40000000011 */
[----:B012---:R-:W-:Y:S05]  /*0550*/  ENDCOLLECTIVE ;  /* 0x000000000000791b */ /* 0x007fea0003800000 */
.L_x_651:
[----:B------:R-:W-:Y:S01]  /*0560*/  IMAD.MOV.U32 R15, RZ, RZ, R6 ;  /* 0x000000ffff0f7224 */ /* 0x000fe200078e0006 */
[----:B------:R-:W-:-:S07]  /*0570*/  MOV R5, R13 ;  /* 0x0000000d00057202 */ /* 0x000fce0000000f00 */
[----:B------:R-:W-:Y:S05]  /*0580*/  WARPSYNC.COLLECTIVE R12, `(.L_x_652) ;  /* 0x000000000c087348 */ /* 0x000fea0003c00000 */
[----:B------:R0:W1:Y:S02]  /*0590*/  SHFL.DOWN P0, R13, R15, R14, R17 ;  /* 0x0800000e0f0d7389 */ /* 0x0000640000000011 */
[----:B01----:R-:W-:Y:S05]  /*05a0*/  ENDCOLLECTIVE ;  /* 0x000000000000791b */ /* 0x003fea0003800000 */
.L_x_652:
[----:B------:R-:W-:Y:S02]  /*05b0*/  MOV R14, 0x8 ;  /* 0x00000008000e7802 */ /* 0x000fe40000000f00 */
[----:B------:R-:W-:-:S06]  /*05c0*/  MOV R4, R13 ;  /* 0x0000000d00047202 */ /* 0x000fcc0000000f00 */
[----:B------:R-:W-:-:S10]  /*05d0*/  DADD R4, R6, R4 ;  /* 0x0000000006047229 */ /* 0x000fd40000000004 */
[----:B------:R-:W-:-:S07]  /*05e0*/  IMAD.MOV.U32 R15, RZ, RZ, R5 ;  /* 0x000000ffff0f7224 */ /* 0x000fce00078e0005 */
[----:B------:R-:W-:Y:S05]  /*05f0*/  WARPSYNC.COLLECTIVE R12, `(.L_x_653) ;  /* 0x000000000c087348 */ /* 0x000fea0003c00000 */
[----:B------:R0:W1:Y:S02]  /*0600*/  SHFL.DOWN P0, R13, R15, R14, R17 ;  /* 0x0800000e0f0d7389 */ /* 0x0000640000000011 */
[----:B01----:R-:W-:Y:S05]  /*0610*/  ENDCOLLECTIVE ;  /* 0x000000000000791b */ /* 0x003fea0003800000 */
.L_x_653:
[----:B------:R-:W-:Y:S01]  /*0620*/  MOV R15, R4 ;  /* 0x00000004000f7202 */ /* 0x000fe20000000f00 */
[----:B------:R-:W-:-:S07]  /*0630*/  IMAD.MOV.U32 R9, RZ, RZ, R13 ;  /* 0x000000ffff097224 */ /* 0x000fce00078e000d */
[----:B------:R-:W-:Y:S05]  /*0640*/  WARPSYNC.COLLECTIVE R12, `(.L_x_654) ;  /* 0x000000000c087348 */ /* 0x000fea0003c00000 */
[----:B------:R0:W1:Y:S02]  /*0650*/  SHFL.DOWN P0, R13, R15, R14, R17 ;  /* 0x0800000e0f0d7389 */ /* 0x0000640000000011 */
[----:B01----:R-:W-:Y:S05]  /*0660*/  ENDCOLLECTIVE ;  /* 0x000000000000791b */ /* 0x003fea0003800000 */
.L_x_654:
[----:B------:R-:W-:Y:S02]  /*0670*/  IMAD.MOV.U32 R14, RZ, RZ, 0x4 ;  /* 0x00000004ff0e7424 */ /* 0x000fe400078e00ff */
[----:B------:R-:W-:-:S06]  /*0680*/  IMAD.MOV.U32 R8, RZ, RZ, R13 ;  /* 0x000000ffff087224 */ /* 0x000fcc00078e000d */
[----:B------:R-:W-:-:S10]  /*0690*/  DADD R8, R4, R8 ;  /* 0x0000000004087229 */ /* 0x000fd40000000008 */
[----:B------:R-:W-:-:S07]  /*06a0*/  MOV R15, R9 ;  /* 0x00000009000f7202 */ /* 0x000fce0000000f00 */
[----:B------:R-:W-:Y:S05]  /*06b0*/  WARPSYNC.COLLECTIVE R12, `(.L_x_655) ;  /* 0x000000000c087348 */ /* 0x000fea0003c00000 */
[----:B------:R0:W1:Y:S02]  /*06c0*/  SHFL.DOWN P0, R13, R15, R14, R17 ;  /* 0x0800000e0f0d7389 */ /* 0x0000640000000011 */
[----:B01----:R-:W-:Y:S05]  /*06d0*/  ENDCOLLECTIVE ;  /* 0x000000000000791b */ /* 0x003fea0003800000 */
.L_x_655:
[----:B------:R-:W-:Y:S01]  /*06e0*/  IMAD.MOV.U32 R15, RZ, RZ, R8 ;  /* 0x000000ffff0f7224 */ /* 0x000fe200078e0008 */
[----:B------:R-:W-:-:S07]  /*06f0*/  MOV R11, R13 ;  /* 0x0000000d000b7202 */ /* 0x000fce0000000f00 */
[----:B------:R-:W-:Y:S05]  /*0700*/  WARPSYNC.COLLECTIVE R12, `(.L_x_656) ;  /* 0x000000000c087348 */ /* 0x000fea0003c00000 */
[----:B------:R0:W1:Y:S02]  /*0710*/  SHFL.DOWN P0, R13, R15, R14, R17 ;  /* 0x0800000e0f0d7389 */ /* 0x0000640000000011 */
[----:B01----:R-:W-:Y:S05]  /*0720*/  ENDCOLLECTIVE ;  /* 0x000000000000791b */ /* 0x003fea0003800000 */
.L_x_656:
[----:B------:R-:W-:Y:S02]  /*0730*/  MOV R14, 0x2 ;  /* 0x00000002000e7802 */ /* 0x000fe40000000f00 */
[----:B------:R-:W-:-:S06]  /*0740*/  MOV R10, R13 ;  /* 0x0000000d000a7202 */ /* 0x000fcc0000000f00 */
[----:B------:R-:W-:-:S10]  /*0750*/  DADD R10, R8, R10 ;  /* 0x00000000080a7229 */ /* 0x000fd4000000000a */
[----:B------:R-:W-:-:S07]  /*0760*/  IMAD.MOV.U32 R15, RZ, RZ, R11 ;  /* 0x000000ffff0f7224 */ /* 0x000fce00078e000b */
[----:B------:R-:W-:Y:S05]  /*0770*/  WARPSYNC.COLLECTIVE R12, `(.L_x_657) ;  /* 0x000000000c087348 */ /* 0x000fea0003c00000 */
[----:B------:R0:W1:Y:S02]  /*0780*/  SHFL.DOWN P0, R13, R15, R14, R17 ;  /* 0x0800000e0f0d7389 */ /* 0x0000640000000011 */
[----:B01----:R-:W-:Y:S05]  /*0790*/  ENDCOLLECTIVE ;  /* 0x000000000000791b */ /* 0x003fea0003800000 */
.L_x_657:
[----:B------:R-:W-:Y:S01]  /*07a0*/  MOV R15, R10 ;  /* 0x0000000a000f7202 */ /* 0x000fe20000000f00 */
[----:B------:R-:W-:-:S07]  /*07b0*/  IMAD.MOV.U32 R7, RZ, RZ, R13 ;  /* 0x000000ffff077224 */ /* 0x000fce00078e000d */
[----:B------:R-:W-:Y:S05]  /*07c0*/  WARPSYNC.COLLECTIVE R12, `(.L_x_658) ;  /* 0x000000000c087348 */ /* 0x000fea0003c00000 */
[----:B------:R0:W1:Y:S02]  /*07d0*/  SHFL.DOWN P0, R13, R15, R14, R17 ;  /* 0x0800000e0f0d7389 */ /* 0x0000640000000011 */
[----:B01----:R-:W-:Y:S05]  /*07e0*/  ENDCOLLECTIVE ;  /* 0x000000000000791b */ /* 0x003fea0003800000 */
.L_x_658:
[----:B------:R-:W-:Y:S02]  /*07f0*/  IMAD.MOV.U32 R14, RZ, RZ, 0x1 ;  /* 0x00000001ff0e7424 */ /* 0x000fe400078e00ff */
[----:B------:R-:W-:-:S06]  /*0800*/  IMAD.MOV.U32 R6, RZ, RZ, R13 ;  /* 0x000000ffff067224 */ /* 0x000fcc00078e000d */
[----:B------:R-:W-:-:S10]  /*0810*/  DADD R6, R10, R6 ;  /* 0x000000000a067229 */ /* 0x000fd40000000006 */
[----:B------:R-:W-:-:S07]  /*0820*/  MOV R15, R7 ;  /* 0x00000007000f7202 */ /* 0x000fce0000000f00 */
[----:B------:R-:W-:Y:S05]  /*0830*/  WARPSYNC.COLLECTIVE R12, `(.L_x_659) ;  /* 0x000000000c087348 */ /* 0x000fea0003c00000 */
[----:B------:R0:W1:Y:S02]  /*0840*/  SHFL.DOWN P0, R13, R15, R14, R17 ;  /* 0x0800000e0f0d7389 */ /* 0x0000640000000011 */
[----:B01----:R-:W-:Y:S05]  /*0850*/  ENDCOLLECTIVE ;  /* 0x000000000000791b */ /* 0x003fea0003800000 */
.L_x_659:
[----:B------:R-:W-:Y:S01]  /*0860*/  IMAD.MOV.U32 R15, RZ, RZ, R6 ;  /* 0x000000ffff0f7224 */ /* 0x000fe200078e0006 */
[----:B------:R-:W-:-:S07]  /*0870*/  MOV R5, R13 ;  /* 0x0000000d00057202 */ /* 0x000fce0000000f00 */
[----:B------:R-:W-:Y:S05]  /*0880*/  WARPSYNC.COLLECTIVE R12, `(.L_x_660) ;  /* 0x000000000c087348 */ /* 0x000fea0003c00000 */
[----:B------:R0:W1:Y:S02]  /*0890*/  SHFL.DOWN P0, R13, R15, R14, R17 ;  /* 0x0800000e0f0d7389 */ /* 0x0000640000000011 */
[----:B01----:R-:W-:Y:S05]  /*08a0*/  ENDCOLLECTIVE ;  /* 0x000000000000791b */ /* 0x003fea0003800000 */
.L_x_660:
[----:B------:R-:W-:Y:S01]  /*08b0*/  MOV R4, R13 ;  /* 0x0000000d00047202 */ /* 0x000fe20000000f00 */
[----:B------:R-:W-:Y:S06]  /*08c0*/  BRA `(.L_x_661) ;  /* 0xfffffff800e87947 */ /* 0x000fec000383ffff */
.L_x_662:
        /* <DEDUP_REMOVED lines=11> */
.L_x_1708:


//--------------------- .text._Z7reduce4IdLj512EEvPT_S1_j --------------------------
	.section	.text._Z7reduce4IdLj512EEvPT_S1_j,"ax",@progbits
	.align	128
        .global         _Z7reduce4IdLj512EEvPT_S1_j
        .type           _Z7reduce4IdLj512EEvPT_S1_j,@function
        .size           _Z7reduce4IdLj512EEvPT_S1_j,(.L_x_1709 - _Z7reduce4IdLj512EEvPT_S1_j)
        .other          _Z7reduce4IdLj512EEvPT_S1_j,@"STO_CUDA_ENTRY STV_DEFAULT"
_Z7reduce4IdLj512EEvPT_S1_j:
.text._Z7reduce4IdLj512EEvPT_S1_j:
        /* <DEDUP_REMOVED lines=35> */
.L_x_664:
        /* <DEDUP_REMOVED lines=10> */
.L_x_663:
        /* <DEDUP_REMOVED lines=26> */
.L_x_678:
[----:B-12---:R-:W-:-:S11]  /*0470*/  DADD R4, R6, R4 ;  /* 0x0000000006047229 */ /* 0x006fd60000000004 */
.L_x_666:
[----:B------:R-:W-:Y:S05]  /*0480*/  BSYNC B0 ;  /* 0x0000000000007941 */ /* 0x000fea0003800000 */
.L_x_665:
[----:B------:R-:W-:-:S13]  /*0490*/  LOP3.LUT P0, RZ, R3, R2, RZ, 0xfc, !PT ;  /* 0x0000000203ff7212 */ /* 0x000fda000780fcff */
[----:B------:R-:W-:Y:S05]  /*04a0*/  @P0 EXIT ;  /* 0x000000000000094d */ /* 0x000fea0003800000 */
[----:B------:R-:W1:Y:S02]  /*04b0*/  LDC.64 R2, c[0x0][0x388] ;  /* 0x0000e200ff027b82 */ /* 0x000e640000000a00 */
[----:B-1----:R-:W-:-:S05]  /*04c0*/  IMAD.WIDE.U32 R2, R0, 0x8, R2 ;  /* 0x0000000800027825 */ /* 0x002fca00078e0002 */
[----:B------:R-:W-:Y:S01]  /*04d0*/  STG.E.64 desc[UR6][R2.64], R4 ;  /* 0x0000000402007986 */ /* 0x000fe2000c101b06 */
[----:B------:R-:W-:Y:S05]  /*04e0*/  EXIT ;  /* 0x000000000000794d */ /* 0x000fea0003800000 */
.L_x_667:
[----:B------:R-:W-:Y:S01]  /*04f0*/  MOV R15, R7 ;  /* 0x00000007000f7202 */ /* 0x000fe20000000f00 */
[----:B------:R-:W-:Y:S01]  /*0500*/  IMAD.MOV.U32 R14, RZ, RZ, 0x10 ;  /* 0x00000010ff0e7424 */ /* 0x000fe200078e00ff */
[----:B------:R-:W-:Y:S01]  /*0510*/  MOV R17, 0x1f ;  /* 0x0000001f00117802 */ /* 0x000fe20000000f00 */
[----:B------:R-:W-:-:S07]  /*0520*/  IMAD.MOV.U32 R12, RZ, RZ, -0x1 ;  /* 0xffffffffff0c7424 */ /* 0x000fce00078e00ff */
[----:B0-----:R-:W-:Y:S05]  /*0530*/  WARPSYNC.COLLECTIVE R12, `(.L_x_668) ;  /* 0x000000000c087348 */ /* 0x001fea0003c00000 */
[----:B------:R1:W2:Y:S02]  /*0540*/  SHFL.DOWN P0, R13, R15, R14, R17 ;  /* 0x0800000e0f0d7389 */ /* 0x0002a40000000011 */
[----:B012---:R-:W-:Y:S05]  /*0550*/  ENDCOLLECTIVE ;  /* 0x000000000000791b */ /* 0x007fea0003800000 */
.L_x_668:
[----:B------:R-:W-:Y:S01]  /*0560*/  IMAD.MOV.U32 R15, RZ, RZ, R6 ;  /* 0x000000ffff0f7224 */ /* 0x000fe200078e0006 */
[----:B------:R-:W-:-:S07]  /*0570*/  MOV R5, R13 ;  /* 0x0000000d00057202 */ /* 0x000fce0000000f00 */
[----:B------:R-:W-:Y:S05]  /*0580*/  WARPSYNC.COLLECTIVE R12, `(.L_x_669) ;  /* 0x000000000c087348 */ /* 0x000fea0003c00000 */
[----:B------:R0:W1:Y:S02]  /*0590*/  SHFL.DOWN P0, R13, R15, R14, R17 ;  /* 0x0800000e0f0d7389 */ /* 0x0000640000000011 */
[----:B01----:R-:W-:Y:S05]  /*05a0*/  ENDCOLLECTIVE ;  /* 0x000000000000791b */ /* 0x003fea0003800000 */
.L_x_669:
[----:B------:R-:W-:Y:S02]  /*05b0*/  MOV R14, 0x8 ;  /* 0x00000008000e7802 */ /* 0x000fe40000000f00 */
[----:B------:R-:W-:-:S06]  /*05c0*/  MOV R4, R13 ;  /* 0x0000000d00047202 */ /* 0x000fcc0000000f00 */
[----:B------:R-:W-:-:S10]  /*05d0*/  DADD R4, R6, R4 ;  /* 0x0000000006047229 */ /* 0x000fd40000000004 */
[----:B------:R-:W-:-:S07]  /*05e0*/  IMAD.MOV.U32 R15, RZ, RZ, R5 ;  /* 0x000000ffff0f7224 */ /* 0x000fce00078e0005 */
[----:B------:R-:W-:Y:S05]  /*05f0*/  WARPSYNC.COLLECTIVE R12, `(.L_x_670) ;  /* 0x000000000c087348 */ /* 0x000fea0003c00000 */
[----:B------:R0:W1:Y:S02]  /*0600*/  SHFL.DOWN P0, R13, R15, R14, R17 ;  /* 0x0800000e0f0d7389 */ /* 0x0000640000000011 */
[----:B01----:R-:W-:Y:S05]  /*0610*/  ENDCOLLECTIVE ;  /* 0x000000000000791b */ /* 0x003fea0003800000 */
.L_x_670:
[----:B------:R-:W-:Y:S01]  /*0620*/  MOV R15, R4 ;  /* 0x00000004000f7202 */ /* 0x000fe20000000f00 */
[----:B------:R-:W-:-:S07]  /*0630*/  IMAD.MOV.U32 R9, RZ, RZ, R13 ;  /* 0x000000ffff097224 */ /* 0x000fce00078e000d */
[----:B------:R-:W-:Y:S05]  /*0640*/  WARPSYNC.COLLECTIVE R12, `(.L_x_671) ;  /* 0x000000000c087348 */ /* 0x000fea0003c00000 */
[----:B------:R0:W1:Y:S02]  /*0650*/  SHFL.DOWN P0, R13, R15, R14, R17 ;  /* 0x0800000e0f0d7389 */ /* 0x0000640000000011 */
[----:B01----:R-:W-:Y:S05]  /*0660*/  ENDCOLLECTIVE ;  /* 0x000000000000791b */ /* 0x003fea0003800000 */
.L_x_671:
[----:B------:R-:W-:Y:S02]  /*0670*/  IMAD.MOV.U32 R14, RZ, RZ, 0x4 ;  /* 0x00000004ff0e7424 */ /* 0x000fe400078e00ff */
[----:B------:R-:W-:-:S06]  /*0680*/  IMAD.MOV.U32 R8, RZ, RZ, R13 ;  /* 0x000000ffff087224 */ /* 0x000fcc00078e000d */
[----:B------:R-:W-:-:S10]  /*0690*/  DADD R8, R4, R8 ;  /* 0x0000000004087229 */ /* 0x000fd40000000008 */
[----:B------:R-:W-:-:S07]  /*06a0*/  MOV R15, R9 ;  /* 0x00000009000f7202 */ /* 0x000fce0000000f00 */
[----:B------:R-:W-:Y:S05]  /*06b0*/  WARPSYNC.COLLECTIVE R12, `(.L_x_672) ;  /* 0x000000000c087348 */ /* 0x000fea0003c00000 */
[----:B------:R0:W1:Y:S02]  /*06c0*/  SHFL.DOWN P0, R13, R15, R14, R17 ;  /* 0x0800000e0f0d7389 */ /* 0x0000640000000011 */
[----:B01----:R-:W-:Y:S05]  /*06d0*/  ENDCOLLECTIVE ;  /* 0x000000000000791b */ /* 0x003fea0003800000 */
.L_x_672:
[----:B------:R-:W-:Y:S01]  /*06e0*/  IMAD.MOV.U32 R15, RZ, RZ, R8 ;  /* 0x000000ffff0f7224 */ /* 0x000fe200078e0008 */
[----:B------:R-:W-:-:S07]  /*06f0*/  MOV R11, R13 ;  /* 0x0000000d000b7202 */ /* 0x000fce0000000f00 */
[----:B------:R-:W-:Y:S05]  /*0700*/  WARPSYNC.COLLECTIVE R12, `(.L_x_673) ;  /* 0x000000000c087348 */ /* 0x000fea0003c00000 */
[----:B------:R0:W1:Y:S02]  /*0710*/  SHFL.DOWN P0, R13, R15, R14, R17 ;  /* 0x0800000e0f0d7389 */ /* 0x0000640000000011 */
[----:B01----:R-:W-:Y:S05]  /*0720*/  ENDCOLLECTIVE ;  /* 0x000000000000791b */ /* 0x003fea0003800000 */
.L_x_673:
[----:B------:R-:W-:Y:S02]  /*0730*/  MOV R14, 0x2 ;  /* 0x00000002000e7802 */ /* 0x000fe40000000f00 */
[----:B------:R-:W-:-:S06]  /*0740*/  MOV R10, R13 ;  /* 0x0000000d000a7202 */ /* 0x000fcc0000000f00 */
[----:B------:R-:W-:-:S10]  /*0750*/  DADD R10, R8, R10 ;  /* 0x00000000080a7229 */ /* 0x000fd4000000000a */
[----:B------:R-:W-:-:S07]  /*0760*/  IMAD.MOV.U32 R15, RZ, RZ, R11 ;  /* 0x000000ffff0f7224 */ /* 0x000fce00078e000b */
[----:B------:R-:W-:Y:S05]  /*0770*/  WARPSYNC.COLLECTIVE R12, `(.L_x_674) ;  /* 0x000000000c087348 */ /* 0x000fea0003c00000 */
[----:B------:R0:W1:Y:S02]  /*0780*/  SHFL.DOWN P0, R13, R15, R14, R17 ;  /* 0x0800000e0f0d7389 */ /* 0x0000640000000011 */
[----:B01----:R-:W-:Y:S05]  /*0790*/  ENDCOLLECTIVE ;  /* 0x000000000000791b */ /* 0x003fea0003800000 */
.L_x_674:
[----:B------:R-:W-:Y:S01]  /*07a0*/  MOV R15, R10 ;  /* 0x0000000a000f7202 */ /* 0x000fe20000000f00 */
[----:B------:R-:W-:-:S07]  /*07b0*/  IMAD.MOV.U32 R7, RZ, RZ, R13 ;  /* 0x000000ffff077224 */ /* 0x000fce00078e000d */
[----:B------:R-:W-:Y:S05]  /*07c0*/  WARPSYNC.COLLECTIVE R12, `(.L_x_675) ;  /* 0x000000000c087348 */ /* 0x000fea0003c00000 */
[----:B------:R0:W1:Y:S02]  /*07d0*/  SHFL.DOWN P0, R13, R15, R14, R17 ;  /* 0x0800000e0f0d7389 */ /* 0x0000640000000011 */
[----:B01----:R-:W-:Y:S05]  /*07e0*/  ENDCOLLECTIVE ;  /* 0x000000000000791b */ /* 0x003fea0003800000 */
.L_x_675:
[----:B------:R-:W-:Y:S02]  /*07f0*/  IMAD.MOV.U32 R14, RZ, RZ, 0x1 ;  /* 0x00000001ff0e7424 */ /* 0x000fe400078e00ff */
[----:B------:R-:W-:-:S06]  /*0800*/  IMAD.MOV.U32 R6, RZ, RZ, R13 ;  /* 0x000000ffff067224 */ /* 0x000fcc00078e000d */
[----:B------:R-:W-:-:S10]  /*0810*/  DADD R6, R10, R6 ;  /* 0x000000000a067229 */ /* 0x000fd40000000006 */
[----:B------:R-:W-:-:S07]  /*0820*/  MOV R15, R7 ;  /* 0x00000007000f7202 */ /* 0x000fce0000000f00 */
[----:B------:R-:W-:Y:S05]  /*0830*/  WARPSYNC.COLLECTIVE R12, `(.L_x_676) ;  /* 0x000000000c087348 */ /* 0x000fea0003c00000 */
[----:B------:R0:W1:Y:S02]  /*0840*/  SHFL.DOWN P0, R13, R15, R14, R17 ;  /* 0x0800000e0f0d7389 */ /* 0x0000640000000011 */
[----:B01----:R-:W-:Y:S05]  /*0850*/  ENDCOLLECTIVE ;  /* 0x000000000000791b */ /* 0x003fea0003800000 */
.L_x_676:
[----:B------:R-:W-:Y:S01]  /*0860*/  IMAD.MOV.U32 R15, RZ, RZ, R6 ;  /* 0x000000ffff0f7224 */ /* 0x000fe200078e0006 */
[----:B------:R-:W-:-:S07]  /*0870*/  MOV R5, R13 ;  /* 0x0000000d00057202 */ /* 0x000fce0000000f00 */
[----:B------:R-:W-:Y:S05]  /*0880*/  WARPSYNC.COLLECTIVE R12, `(.L_x_677) ;  /* 0x000000000c087348 */ /* 0x000fea0003c00000 */
[----:B------:R0:W1:Y:S02]  /*0890*/  SHFL.DOWN P0, R13, R15, R14, R17 ;  /* 0x0800000e0f0d7389 */ /* 0x0000640000000011 */
[----:B01----:R-:W-:Y:S05]  /*08a0*/  ENDCOLLECTIVE ;  /* 0x000000000000791b */ /* 0x003fea0003800000 */
.L_x_677:
[----:B------:R-:W-:Y:S01]  /*08b0*/  MOV R4, R13 ;  /* 0x0000000d00047202 */ /* 0x000fe20000000f00 */
[----:B------:R-:W-:Y:S06]  /*08c0*/  BRA `(.L_x_678) ;  /* 0xfffffff800e87947 */ /* 0x000fec000383ffff */
.L_x_679:
        /* <DEDUP_REMOVED lines=11> */
.L_x_1709:


//--------------------- .text._Z7reduce3IdEvPT_S1_j --------------------------
	.section	.text._Z7reduce3IdEvPT_S1_j,"ax",@progbits
	.align	128
        .global         _Z7reduce3IdEvPT_S1_j
        .type           _Z7reduce3IdEvPT_S1_j,@function
        .size           _Z7reduce3IdEvPT_S1_j,(.L_x_1710 - _Z7reduce3IdEvPT_S1_j)
        .other          _Z7reduce3IdEvPT_S1_j,@"STO_CUDA_ENTRY STV_DEFAULT"
_Z7reduce3IdEvPT_S1_j:
.text._Z7reduce3IdEvPT_S1_j:
        /* <DEDUP_REMOVED lines=9> */
[C---:B------:R-:W-:Y:S01]  /*0090*/  VIADD R11, R3.reuse, UR4 ;  /* 0x00000004030b7c36 */ /* 0x040fe20008000000 */
[----:B--2---:R-:W-:-:S04]  /*00a0*/  ISETP.GE.U32.AND P0, PT, R3, UR5, PT ;  /* 0x0000000503007c0c */ /* 0x004fc8000bf06070 */
[----:B------:R-:W-:-:S09]  /*00b0*/  ISETP.GE.U32.AND P1, PT, R11, UR5, PT ;  /* 0x000000050b007c0c */ /* 0x000fd2000bf26070 */
[----:B------:R-:W0:Y:S08]  /*00c0*/  @!P0 LDC.64 R6, c[0x0][0x380] ;  /* 0x0000e000ff068b82 */ /* 0x000e300000000a00 */
[----:B------:R-:W1:Y:S01]  /*00d0*/  @!P1 LDC.64 R8, c[0x0][0x380] ;  /* 0x0000e000ff089b82 */ /* 0x000e620000000a00 */
[----:B0-----:R-:W-:-:S05]  /*00e0*/  @!P0 IMAD.WIDE.U32 R6, R3, 0x8, R6 ;  /* 0x0000000803068825 */ /* 0x001fca00078e0006 */
[----:B---3--:R-:W2:Y:S01]  /*00f0*/  @!P0 LDG.E.64 R4, desc[UR6][R6.64] ;  /* 0x0000000606048981 */ /* 0x008ea2000c1e1b00 */
[----:B-1----:R-:W-:-:S06]  /*0100*/  @!P1 IMAD.WIDE.U32 R8, R11, 0x8, R8 ;  /* 0x000000080b089825 */ /* 0x002fcc00078e0008 */
[----:B------:R-:W2:Y:S01]  /*0110*/  @!P1 LDG.E.64 R8, desc[UR6][R8.64] ;  /* 0x0000000608089981 */ /* 0x000ea2000c1e1b00 */
[----:B------:R-:W-:Y:S01]  /*0120*/  USHF.R.U32.HI UR4, URZ, 0x5, UR4 ;  /* 0x00000005ff047899 */ /* 0x000fe20008011604 */
[----:B------:R-:W-:Y:S01]  /*0130*/  LOP3.LUT P0, R3, R0, 0x1f, RZ, 0xc0, !PT ;  /* 0x0000001f00037812 */ /* 0x000fe2000780c0ff */
[----:B--2---:R-:W-:-:S07]  /*0140*/  @!P1 DADD R4, R4, R8 ;  /* 0x0000000004049229 */ /* 0x004fce0000000008 */
[----:B------:R-:W-:Y:S04]  /*0150*/  SHFL.DOWN PT, R11, R5, 0x10, 0x1f ;  /* 0x0a001f00050b7f89 */ /* 0x000fe800000e0000 */
[----:B------:R-:W0:Y:S02]  /*0160*/  SHFL.DOWN PT, R10, R4, 0x10, 0x1f ;  /* 0x0a001f00040a7f89 */ /* 0x000e2400000e0000 */
[----:B0-----:R-:W-:-:S07]  /*0170*/  DADD R10, R10, R4 ;  /* 0x000000000a0a7229 */ /* 0x001fce0000000004 */
[----:B------:R-:W-:Y:S04]  /*0180*/  SHFL.DOWN PT, R13, R11, 0x8, 0x1f ;  /* 0x09001f000b0d7f89 */ /* 0x000fe800000e0000 */
[----:B------:R-:W0:Y:S02]  /*0190*/  SHFL.DOWN PT, R12, R10, 0x8, 0x1f ;  /* 0x09001f000a0c7f89 */ /* 0x000e2400000e0000 */
[----:B0-----:R-:W-:-:S07]  /*01a0*/  DADD R12, R10, R12 ;  /* 0x000000000a0c7229 */ /* 0x001fce000000000c */
[----:B------:R-:W-:Y:S04]  /*01b0*/  SHFL.DOWN PT, R15, R13, 0x4, 0x1f ;  /* 0x08801f000d0f7f89 */ /* 0x000fe800000e0000 */
[----:B------:R-:W0:Y:S01]  /*01c0*/  SHFL.DOWN PT, R14, R12, 0x4, 0x1f ;  /* 0x08801f000c0e7f89 */ /* 0x000e2200000e0000 */
[----:B------:R-:W-:Y:S01]  /*01d0*/  ISETP.GE.U32.AND P1, PT, R0, UR4, PT ;  /* 0x0000000400007c0c */ /* 0x000fe2000bf26070 */
[----:B0-----:R-:W-:-:S07]  /*01e0*/  DADD R14, R12, R14 ;  /* 0x000000000c0e7229 */ /* 0x001fce000000000e */
[----:B------:R-:W-:Y:S04]  /*01f0*/  SHFL.DOWN PT, R7, R15, 0x2, 0x1f ;  /* 0x08401f000f077f89 */ /* 0x000fe800000e0000 */
[----:B------:R-:W0:Y:S01]  /*0200*/  SHFL.DOWN PT, R6, R14, 0x2, 0x1f ;  /* 0x08401f000e067f89 */ /* 0x000e2200000e0000 */
[----:B------:R-:W1:Y:S01]  /*0210*/  @!P0 S2R R11, SR_CgaCtaId ;  /* 0x00000000000b8919 */ /* 0x000e620000008800 */
[----:B------:R-:W2:Y:S01]  /*0220*/  @!P1 S2R R17, SR_CgaCtaId ;  /* 0x0000000000119919 */ /* 0x000ea20000008800 */
[----:B0-----:R-:W-:-:S07]  /*0230*/  DADD R6, R14, R6 ;  /* 0x000000000e067229 */ /* 0x001fce0000000006 */
[----:B------:R-:W-:Y:S04]  /*0240*/  SHFL.DOWN PT, R5, R7, 0x1, 0x1f ;  /* 0x08201f0007057f89 */ /* 0x000fe800000e0000 */
[----:B------:R-:W0:Y:S01]  /*0250*/  SHFL.DOWN PT, R4, R6, 0x1, 0x1f ;  /* 0x08201f0006047f89 */ /* 0x000e2200000e0000 */
[----:B------:R-:W-:Y:S02]  /*0260*/  @!P0 MOV R8, 0x400 ;  /* 0x0000040000088802 */ /* 0x000fe40000000f00 */
[----:B------:R-:W-:Y:S02]  /*0270*/  @!P1 MOV R10, 0x400 ;  /* 0x00000400000a9802 */ /* 0x000fe40000000f00 */
[----:B-1----:R-:W-:Y:S02]  /*0280*/  @!P0 LEA R11, R11, R8, 0x18 ;  /* 0x000000080b0b8211 */ /* 0x002fe400078ec0ff */
[----:B--2---:R-:W-:-:S02]  /*0290*/  @!P1 LEA R10, R17, R10, 0x18 ;  /* 0x0000000a110a9211 */ /* 0x004fc400078ec0ff */
[----:B------:R-:W-:-:S03]  /*02a0*/  @!P0 LEA.HI R11, R0, R11, RZ, 0x1e ;  /* 0x0000000b000b8211 */ /* 0x000fc600078ff0ff */
[----:B------:R-:W-:Y:S01]  /*02b0*/  @!P1 IMAD R3, R3, 0x8, R10 ;  /* 0x0000000803039824 */ /* 0x000fe200078e020a */
[----:B0-----:R-:W-:Y:S01]  /*02c0*/  DADD R8, R6, R4 ;  /* 0x0000000006087229 */ /* 0x001fe20000000004 */
[----:B------:R-:W-:-:S06]  /*02d0*/  CS2R R4, SRZ ;  /* 0x0000000000047805 */ /* 0x000fcc000001ff00 */
[----:B------:R0:W-:Y:S01]  /*02e0*/  @!P0 STS.64 [R11], R8 ;  /* 0x000000080b008388 */ /* 0x0001e20000000a00 */
[----:B------:R-:W-:Y:S06]  /*02f0*/  BAR.SYNC.DEFER_BLOCKING 0x0 ;  /* 0x0000000000007b1d */ /* 0x000fec0000010000 */
[----:B------:R0:W1:Y:S01]  /*0300*/  @!P1 LDS.64 R4, [R3] ;  /* 0x0000000003049984 */ /* 0x0000620000000a00 */
[----:B------:R-:W-:-:S13]  /*0310*/  ISETP.GT.U32.AND P0, PT, R0, 0x1f, PT ;  /* 0x0000001f0000780c */ /* 0x000fda0003f04070 */
[----:B0-----:R-:W-:Y:S05]  /*0320*/  @P0 EXIT ;  /* 0x000000000000094d */ /* 0x001fea0003800000 */
[----:B-1----:R-:W-:Y:S01]  /*0330*/  SHFL.DOWN PT, R7, R5, 0x10, 0x1f ;  /* 0x0a001f0005077f89 */ /* 0x002fe200000e0000 */
[----:B------:R-:W-:-:S03]  /*0340*/  ISETP.NE.AND P0, PT, R0, RZ, PT ;  /* 0x000000ff0000720c */ /* 0x000fc60003f05270 */
[----:B------:R-:W0:Y:S02]  /*0350*/  SHFL.DOWN PT, R6, R4, 0x10, 0x1f ;  /* 0x0a001f0004067f89 */ /* 0x000e2400000e0000 */
[----:B0-----:R-:W-:-:S07]  /*0360*/  DADD R6, R6, R4 ;  /* 0x0000000006067229 */ /* 0x001fce0000000004 */
[----:B------:R-:W-:Y:S04]  /*0370*/  SHFL.DOWN PT, R9, R7, 0x8, 0x1f ;  /* 0x09001f0007097f89 */ /* 0x000fe800000e0000 */
        /* <DEDUP_REMOVED lines=8> */
[----:B------:R0:W1:Y:S04]  /*0400*/  SHFL.DOWN PT, R5, R13, 0x1, 0x1f ;  /* 0x08201f000d057f89 */ /* 0x00006800000e0000 */
[----:B------:R0:W2:Y:S01]  /*0410*/  SHFL.DOWN PT, R4, R12, 0x1, 0x1f ;  /* 0x08201f000c047f89 */ /* 0x0000a200000e0000 */
[----:B------:R-:W-:Y:S05]  /*0420*/  @P0 EXIT ;  /* 0x000000000000094d */ /* 0x000fea0003800000 */
[----:B------:R-:W3:Y:S01]  /*0430*/  LDC.64 R6, c[0x0][0x388] ;  /* 0x0000e200ff067b82 */ /* 0x000ee20000000a00 */
[----:B-12---:R-:W-:Y:S01]  /*0440*/  DADD R4, R12, R4 ;  /* 0x000000000c047229 */ /* 0x006fe20000000004 */
[----:B---3--:R-:W-:-:S06]  /*0450*/  IMAD.WIDE.U32 R2, R2, 0x8, R6 ;  /* 0x0000000802027825 */ /* 0x008fcc00078e0006 */
[----:B------:R-:W-:Y:S01]  /*0460*/  STG.E.64 desc[UR6][R2.64], R4 ;  /* 0x0000000402007986 */ /* 0x000fe2000c101b06 */
[----:B------:R-:W-:Y:S05]  /*0470*/  EXIT ;  /* 0x000000000000794d */ /* 0x000fea0003800000 */
.L_x_680:
        /* <DEDUP_REMOVED lines=16> */
.L_x_1710:


//--------------------- .text._Z7reduce2IdEvPT_S1_j --------------------------
	.section	.text._Z7reduce2IdEvPT_S1_j,"ax",@progbits
	.align	128
        .global         _Z7reduce2IdEvPT_S1_j
        .type           _Z7reduce2IdEvPT_S1_j,@function
        .size           _Z7reduce2IdEvPT_S1_j,(.L_x_1711 - _Z7reduce2IdEvPT_S1_j)
        .other          _Z7reduce2IdEvPT_S1_j,@"STO_CUDA_ENTRY STV_DEFAULT"
_Z7reduce2IdEvPT_S1_j:
.text._Z7reduce2IdEvPT_S1_j:
[----:B------:R-:W-:Y:S01]  /*0000*/  LDC R1, c[0x0][0x37c] ;  /* 0x0000df00ff017b82 */ /* 0x000fe20000000800 */
[----:B------:R-:W0:Y:S01]  /*0010*/  S2R R8, SR_TID.X ;  /* 0x0000000000087919 */ /* 0x000e220000002100 */
[----:B------:R-:W0:Y:S01]  /*0020*/  LDCU UR8, c[0x0][0x360] ;  /* 0x00006c00ff0877ac */ /* 0x000e220008000800 */
[----:B------:R-:W-:Y:S01]  /*0030*/  CS2R R2, SRZ ;  /* 0x0000000000027805 */ /* 0x000fe2000001ff00 */
[----:B------:R-:W0:Y:S01]  /*0040*/  S2R R9, SR_CTAID.X ;  /* 0x0000000000097919 */ /* 0x000e220000002500 */
[----:B------:R-:W1:Y:S01]  /*0050*/  LDCU UR4, c[0x0][0x390] ;  /* 0x00007200ff0477ac */ /* 0x000e620008000800 */
[----:B------:R-:W2:Y:S01]  /*0060*/  LDCU.64 UR6, c[0x0][0x358] ;  /* 0x00006b00ff0677ac */ /* 0x000ea20008000a00 */
[----:B0-----:R-:W-:-:S05]  /*0070*/  IMAD R7, R9, UR8, R8 ;  /* 0x0000000809077c24 */ /* 0x001fca000f8e0208 */
[----:B-1----:R-:W-:-:S13]  /*0080*/  ISETP.GE.U32.AND P0, PT, R7, UR4, PT ;  /* 0x0000000407007c0c */ /* 0x002fda000bf06070 */
[----:B------:R-:W0:Y:S02]  /*0090*/  @!P0 LDC.64 R4, c[0x0][0x380] ;  /* 0x0000e000ff048b82 */ /* 0x000e240000000a00 */
[----:B0-----:R-:W-:-:S05]  /*00a0*/  @!P0 IMAD.WIDE.U32 R4, R7, 0x8, R4 ;  /* 0x0000000807048825 */ /* 0x001fca00078e0004 */
[----:B--2---:R-:W2:Y:S01]  /*00b0*/  @!P0 LDG.E.64 R2, desc[UR6][R4.64] ;  /* 0x0000000604028981 */ /* 0x004ea2000c1e1b00 */
[----:B------:R-:W0:Y:S01]  /*00c0*/  S2UR UR5, SR_CgaCtaId ;  /* 0x00000000000579c3 */ /* 0x000e220000008800 */
[----:B------:R-:W-:Y:S01]  /*00d0*/  IMAD.U32 R0, RZ, RZ, UR8 ;  /* 0x00000008ff007e24 */ /* 0x000fe2000f8e00ff */
[----:B------:R-:W-:Y:S01]  /*00e0*/  UMOV UR4, 0x400 ;  /* 0x0000040000047882 */ /* 0x000fe20000000000 */
[----:B------:R-:W-:-:S03]  /*00f0*/  ISETP.NE.AND P0, PT, R8, RZ, PT ;  /* 0x000000ff0800720c */ /* 0x000fc60003f05270 */
[----:B------:R-:W-:Y:S01]  /*0100*/  ISETP.GE.U32.AND P1, PT, R0, 0x2, PT ;  /* 0x000000020000780c */ /* 0x000fe20003f26070 */
[----:B0-----:R-:W-:-:S06]  /*0110*/  ULEA UR4, UR5, UR4, 0x18 ;  /* 0x0000000405047291 */ /* 0x001fcc000f8ec0ff */
[----:B------:R-:W-:-:S05]  /*0120*/  LEA R7, R8, UR4, 0x3 ;  /* 0x0000000408077c11 */ /* 0x000fca000f8e18ff */
[----:B--2---:R0:W-:Y:S01]  /*0130*/  STS.64 [R7], R2 ;  /* 0x0000000207007388 */ /* 0x0041e20000000a00 */
[----:B------:R-:W-:Y:S06]  /*0140*/  BAR.SYNC.DEFER_BLOCKING 0x0 ;  /* 0x0000000000007b1d */ /* 0x000fec0000010000 */
[----:B------:R-:W-:Y:S05]  /*0150*/  @!P1 BRA `(.L_x_681) ;  /* 0x00000000002c9947 */ /* 0x000fea0003800000 */
.L_x_682:
[----:B------:R-:W-:-:S04]  /*0160*/  SHF.R.U32.HI R10, RZ, 0x1, R0 ;  /* 0x00000001ff0a7819 */ /* 0x000fc80000011600 */
[----:B------:R-:W-:-:S13]  /*0170*/  ISETP.GE.U32.AND P1, PT, R8, R10, PT ;  /* 0x0000000a0800720c */ /* 0x000fda0003f26070 */
[----:B------:R-:W-:Y:S01]  /*0180*/  @!P1 IMAD R6, R10, 0x8, R7 ;  /* 0x000000080a069824 */ /* 0x000fe200078e0207 */
[----:B------:R-:W-:Y:S04]  /*0190*/  @!P1 LDS.64 R4, [R7] ;  /* 0x0000000007049984 */ /* 0x000fe80000000a00 */
[----:B0-----:R-:W0:Y:S02]  /*01a0*/  @!P1 LDS.64 R2, [R6] ;  /* 0x0000000006029984 */ /* 0x001e240000000a00 */
[----:B0-----:R-:W-:-:S07]  /*01b0*/  @!P1 DADD R2, R2, R4 ;  /* 0x0000000002029229 */ /* 0x001fce0000000004 */
[----:B------:R1:W-:Y:S01]  /*01c0*/  @!P1 STS.64 [R7], R2 ;  /* 0x0000000207009388 */ /* 0x0003e20000000a00 */
[----:B------:R-:W-:Y:S01]  /*01d0*/  BAR.SYNC.DEFER_BLOCKING 0x0 ;  /* 0x0000000000007b1d */ /* 0x000fe20000010000 */
[----:B------:R-:W-:Y:S01]  /*01e0*/  ISETP.GT.U32.AND P1, PT, R0, 0x3, PT ;  /* 0x000000030000780c */ /* 0x000fe20003f24070 */
[----:B------:R-:W-:-:S12]  /*01f0*/  IMAD.MOV.U32 R0, RZ, RZ, R10 ;  /* 0x000000ffff007224 */ /* 0x000fd800078e000a */
[----:B-1----:R-:W-:Y:S05]  /*0200*/  @P1 BRA `(.L_x_682) ;  /* 0xfffffffc00d41947 */ /* 0x002fea000383ffff */
.L_x_681:
[----:B------:R-:W-:Y:S05]  /*0210*/  @P0 EXIT ;  /* 0x000000000000094d */ /* 0x000fea0003800000 */
[----:B------:R-:W1:Y:S01]  /*0220*/  S2UR UR5, SR_CgaCtaId ;  /* 0x00000000000579c3 */ /* 0x000e620000008800 */
[----:B------:R-:W-:-:S07]  /*0230*/  UMOV UR4, 0x400 ;  /* 0x0000040000047882 */ /* 0x000fce0000000000 */
[----:B------:R-:W2:Y:S01]  /*0240*/  LDC.64 R4, c[0x0][0x388] ;  /* 0x0000e200ff047b82 */ /* 0x000ea20000000a00 */
[----:B-1----:R-:W-:Y:S01]  /*0250*/  ULEA UR4, UR5, UR4, 0x18 ;  /* 0x0000000405047291 */ /* 0x002fe2000f8ec0ff */
[----:B--2---:R-:W-:-:S08]  /*0260*/  IMAD.WIDE.U32 R4, R9, 0x8, R4 ;  /* 0x0000000809047825 */ /* 0x004fd000078e0004 */
[----:B0-----:R-:W0:Y:S04]  /*0270*/  LDS.64 R2, [UR4] ;  /* 0x00000004ff027984 */ /* 0x001e280008000a00 */
[----:B0-----:R-:W-:Y:S01]  /*0280*/  STG.E.64 desc[UR6][R4.64], R2 ;  /* 0x0000000204007986 */ /* 0x001fe2000c101b06 */
[----:B------:R-:W-:Y:S05]  /*0290*/  EXIT ;  /* 0x000000000000794d */ /* 0x000fea0003800000 */
.L_x_683:
        /* <DEDUP_REMOVED lines=14> */
.L_x_1711:


//--------------------- .text._Z7reduce1IdEvPT_S1_j --------------------------
	.section	.text._Z7reduce1IdEvPT_S1_j,"ax",@progbits
	.align	128
        .global         _Z7reduce1IdEvPT_S1_j
        .type           _Z7reduce1IdEvPT_S1_j,@function
        .size           _Z7reduce1IdEvPT_S1_j,(.L_x_1712 - _Z7reduce1IdEvPT_S1_j)
        .other          _Z7reduce1IdEvPT_S1_j,@"STO_CUDA_ENTRY STV_DEFAULT"
_Z7reduce1IdEvPT_S1_j:
.text._Z7reduce1IdEvPT_S1_j:
        /* <DEDUP_REMOVED lines=13> */
[----:B------:R-:W-:Y:S01]  /*00d0*/  UMOV UR4, 0x400 ;  /* 0x0000040000047882 */ /* 0x000fe20000000000 */
[----:B------:R-:W-:Y:S01]  /*00e0*/  UISETP.GE.U32.AND UP0, UPT, UR7, 0x2, UPT ;  /* 0x000000020700788c */ /* 0x000fe2000bf06070 */
[----:B------:R-:W-:Y:S01]  /*00f0*/  ISETP.NE.AND P1, PT, R6, RZ, PT ;  /* 0x000000ff0600720c */ /* 0x000fe20003f25270 */
[----:B0-----:R-:W-:-:S06]  /*0100*/  ULEA UR4, UR5, UR4, 0x18 ;  /* 0x0000000405047291 */ /* 0x001fcc000f8ec0ff */
[----:B------:R-:W-:-:S05]  /*0110*/  LEA R7, R6, UR4, 0x3 ;  /* 0x0000000406077c11 */ /* 0x000fca000f8e18ff */
[----:B--2---:R0:W-:Y:S01]  /*0120*/  STS.64 [R7], R2 ;  /* 0x0000000207007388 */ /* 0x0041e20000000a00 */
[----:B------:R-:W-:Y:S06]  /*0130*/  BAR.SYNC.DEFER_BLOCKING 0x0 ;  /* 0x0000000000007b1d */ /* 0x000fec0000010000 */
[----:B------:R-:W-:Y:S05]  /*0140*/  BRA.U !UP0, `(.L_x_684) ;  /* 0x00000001083c7547 */ /* 0x000fea000b800000 */
[----:B------:R-:W-:-:S05]  /*0150*/  UMOV UR5, 0x1 ;  /* 0x0000000100057882 */ /* 0x000fca0000000000 */
.L_x_685:
[----:B------:R-:W-:-:S04]  /*0160*/  USHF.L.U32 UR6, UR5, 0x1, URZ ;  /* 0x0000000105067899 */ /* 0x000fc800080006ff */
[----:B------:R-:W-:Y:S02]  /*0170*/  UISETP.GE.U32.AND UP0, UPT, UR6, UR7, UPT ;  /* 0x000000070600728c */ /* 0x000fe4000bf06070 */
[----:B01----:R-:W-:-:S05]  /*0180*/  IMAD R7, R6, UR6, RZ ;  /* 0x0000000606077c24 */ /* 0x003fca000f8e02ff */
[----:B------:R-:W-:-:S13]  /*0190*/  ISETP.GE.U32.AND P0, PT, R7, UR7, PT ;  /* 0x0000000707007c0c */ /* 0x000fda000bf06070 */
[C---:B------:R-:W-:Y:S01]  /*01a0*/  @!P0 VIADD R0, R7.reuse, UR5 ;  /* 0x0000000507008c36 */ /* 0x040fe20008000000 */
[----:B------:R-:W-:Y:S01]  /*01b0*/  @!P0 LEA R7, R7, UR4, 0x3 ;  /* 0x0000000407078c11 */ /* 0x000fe2000f8e18ff */
[----:B------:R-:W-:-:S03]  /*01c0*/  UMOV UR5, UR6 ;  /* 0x0000000600057c82 */ /* 0x000fc60008000000 */
[----:B------:R-:W-:Y:S01]  /*01d0*/  @!P0 LEA R0, R0, UR4, 0x3 ;  /* 0x0000000400008c11 */ /* 0x000fe2000f8e18ff */
[----:B------:R-:W-:Y:S04]  /*01e0*/  @!P0 LDS.64 R4, [R7] ;  /* 0x0000000007048984 */ /* 0x000fe80000000a00 */
[----:B------:R-:W0:Y:S02]  /*01f0*/  @!P0 LDS.64 R2, [R0] ;  /* 0x0000000000028984 */ /* 0x000e240000000a00 */
[----:B0-----:R-:W-:-:S07]  /*0200*/  @!P0 DADD R2, R2, R4 ;  /* 0x0000000002028229 */ /* 0x001fce0000000004 */
[----:B------:R1:W-:Y:S01]  /*0210*/  @!P0 STS.64 [R7], R2 ;  /* 0x0000000207008388 */ /* 0x0003e20000000a00 */
[----:B------:R-:W-:Y:S06]  /*0220*/  BAR.SYNC.DEFER_BLOCKING 0x0 ;  /* 0x0000000000007b1d */ /* 0x000fec0000010000 */
[----:B------:R-:W-:Y:S05]  /*0230*/  BRA.U !UP0, `(.L_x_685) ;  /* 0xfffffffd08c87547 */ /* 0x000fea000b83ffff */
.L_x_684:
[----:B------:R-:W-:Y:S05]  /*0240*/  @P1 EXIT ;  /* 0x000000000000194d */ /* 0x000fea0003800000 */
[----:B------:R-:W2:Y:S01]  /*0250*/  S2UR UR5, SR_CgaCtaId ;  /* 0x00000000000579c3 */ /* 0x000ea20000008800 */
[----:B------:R-:W-:-:S07]  /*0260*/  UMOV UR4, 0x400 ;  /* 0x0000040000047882 */ /* 0x000fce0000000000 */
[----:B------:R-:W3:Y:S01]  /*0270*/  LDC.64 R4, c[0x0][0x388] ;  /* 0x0000e200ff047b82 */ /* 0x000ee20000000a00 */
[----:B--2---:R-:W-:Y:S01]  /*0280*/  ULEA UR4, UR5, UR4, 0x18 ;  /* 0x0000000405047291 */ /* 0x004fe2000f8ec0ff */
[----:B---3--:R-:W-:-:S08]  /*0290*/  IMAD.WIDE.U32 R4, R9, 0x8, R4 ;  /* 0x0000000809047825 */ /* 0x008fd000078e0004 */
[----:B01----:R-:W0:Y:S04]  /*02a0*/  LDS.64 R2, [UR4] ;  /* 0x00000004ff027984 */ /* 0x003e280008000a00 */
[----:B0-----:R-:W-:Y:S01]  /*02b0*/  STG.E.64 desc[UR8][R4.64], R2 ;  /* 0x0000000204007986 */ /* 0x001fe2000c101b08 */
[----:B------:R-:W-:Y:S05]  /*02c0*/  EXIT ;  /* 0x000000000000794d */ /* 0x000fea0003800000 */
.L_x_686:
        /* <DEDUP_REMOVED lines=11> */
.L_x_1712:


//--------------------- .text._Z7reduce0IdEvPT_S1_j --------------------------
	.section	.text._Z7reduce0IdEvPT_S1_j,"ax",@progbits
	.align	128
        .global         _Z7reduce0IdEvPT_S1_j
        .type           _Z7reduce0IdEvPT_S1_j,@function
        .size           _Z7reduce0IdEvPT_S1_j,(.L_x_1713 - _Z7reduce0IdEvPT_S1_j)
        .other          _Z7reduce0IdEvPT_S1_j,@"STO_CUDA_ENTRY STV_DEFAULT"
_Z7reduce0IdEvPT_S1_j:
.text._Z7reduce0IdEvPT_S1_j:
        /* <DEDUP_REMOVED lines=21> */
[----:B------:R-:W-:-:S07]  /*0150*/  IMAD.MOV.U32 R0, RZ, RZ, 0x1 ;  /* 0x00000001ff007424 */ /* 0x000fce00078e00ff */
.L_x_688:
[----:B------:R-:W-:-:S05]  /*0160*/  IMAD.SHL.U32 R10, R0, 0x2, RZ ;  /* 0x00000002000a7824 */ /* 0x000fca00078e00ff */
[----:B0-----:R-:W-:-:S04]  /*0170*/  IADD3 R2, PT, PT, R10, -0x1, RZ ;  /* 0xffffffff0a027810 */ /* 0x001fc80007ffe0ff */
[----:B------:R-:W-:-:S13]  /*0180*/  LOP3.LUT P1, RZ, R2, R9, RZ, 0xc0, !PT ;  /* 0x0000000902ff7212 */ /* 0x000fda000782c0ff */
[----:B------:R-:W-:Y:S01]  /*0190*/  @!P1 IMAD R6, R0, 0x8, R7 ;  /* 0x0000000800069824 */ /* 0x000fe200078e0207 */
[----:B------:R-:W-:Y:S01]  /*01a0*/  @!P1 LDS.64 R4, [R7] ;  /* 0x0000000007049984 */ /* 0x000fe20000000a00 */
[----:B------:R-:W-:-:S03]  /*01b0*/  MOV R0, R10 ;  /* 0x0000000a00007202 */ /* 0x000fc60000000f00 */
[----:B------:R-:W0:Y:S02]  /*01c0*/  @!P1 LDS.64 R2, [R6] ;  /* 0x0000000006029984 */ /* 0x000e240000000a00 */
[----:B0-----:R-:W-:-:S07]  /*01d0*/  @!P1 DADD R2, R2, R4 ;  /* 0x0000000002029229 */ /* 0x001fce0000000004 */
[----:B------:R1:W-:Y:S01]  /*01e0*/  @!P1 STS.64 [R7], R2 ;  /* 0x0000000207009388 */ /* 0x0003e20000000a00 */
[----:B------:R-:W-:Y:S01]  /*01f0*/  BAR.SYNC.DEFER_BLOCKING 0x0 ;  /* 0x0000000000007b1d */ /* 0x000fe20000010000 */
[----:B------:R-:W-:-:S13]  /*0200*/  ISETP.GE.U32.AND P1, PT, R10, UR8, PT ;  /* 0x000000080a007c0c */ /* 0x000fda000bf26070 */
[----:B-1----:R-:W-:Y:S05]  /*0210*/  @!P1 BRA `(.L_x_688) ;  /* 0xfffffffc00d09947 */ /* 0x002fea000383ffff */
.L_x_687:
        /* <DEDUP_REMOVED lines=9> */
.L_x_689:
        /* <DEDUP_REMOVED lines=13> */
.L_x_1713:


//--------------------- .text._Z7reduce6IfLj1ELb0EEvPT_S1_j --------------------------
	.section	.text._Z7reduce6IfLj1ELb0EEvPT_S1_j,"ax",@progbits
	.align	128
        .global         _Z7reduce6IfLj1ELb0EEvPT_S1_j
        .type           _Z7reduce6IfLj1ELb0EEvPT_S1_j,@function
        .size           _Z7reduce6IfLj1ELb0EEvPT_S1_j,(.L_x_1714 - _Z7reduce6IfLj1ELb0EEvPT_S1_j)
        .other          _Z7reduce6IfLj1ELb0EEvPT_S1_j,@"STO_CUDA_ENTRY STV_DEFAULT"
_Z7reduce6IfLj1ELb0EEvPT_S1_j:
.text._Z7reduce6IfLj1ELb0EEvPT_S1_j:
[----:B------:R-:W-:Y:S01]  /*0000*/  LDC R1, c[0x0][0x37c] ;  /* 0x0000df00ff017b82 */ /* 0x000fe20000000800 */
[----:B------:R-:W0:Y:S01]  /*0010*/  S2R R3, SR_TID.X ;  /* 0x0000000000037919 */ /* 0x000e220000002100 */
[----:B------:R-:W1:Y:S01]  /*0020*/  LDCU UR4, c[0x0][0x390] ;  /* 0x00007200ff0477ac */ /* 0x000e620008000800 */
[----:B------:R-:W-:Y:S01]  /*0030*/  BSSY.RECONVERGENT B0, `(.L_x_690) ;  /* 0x0000015000007945 */ /* 0x000fe20003800200 */
[----:B------:R-:W-:Y:S01]  /*0040*/  HFMA2 R8, -RZ, RZ, 0, 0 ;  /* 0x00000000ff087431 */ /* 0x000fe200000001ff */
[----:B------:R-:W0:Y:S01]  /*0050*/  S2R R0, SR_CTAID.X ;  /* 0x0000000000007919 */ /* 0x000e220000002500 */
[----:B------:R-:W2:Y:S01]  /*0060*/  LDCU.64 UR6, c[0x0][0x358] ;  /* 0x00006b00ff0677ac */ /* 0x000ea20008000a00 */
[----:B0-----:R-:W-:-:S04]  /*0070*/  LEA R2, R0, R3, 0x1 ;  /* 0x0000000300027211 */ /* 0x001fc800078e08ff */
[----:B-1----:R-:W-:Y:S01]  /*0080*/  ISETP.GE.U32.AND P0, PT, R2, UR4, PT ;  /* 0x0000000402007c0c */ /* 0x002fe2000bf06070 */
[----:B------:R-:W0:-:S12]  /*0090*/  LDCU UR4, c[0x0][0x390] ;  /* 0x00007200ff0477ac */ /* 0x000e180008000800 */
[----:B--2---:R-:W-:Y:S05]  /*00a0*/  @P0 BRA `(.L_x_691) ;  /* 0x0000000000340947 */ /* 0x004fea0003800000 */
[----:B------:R-:W1:Y:S01]  /*00b0*/  LDC R13, c[0x0][0x370] ;  /* 0x0000dc00ff0d7b82 */ /* 0x000e620000000800 */
[----:B------:R-:W-:-:S07]  /*00c0*/  IMAD.MOV.U32 R8, RZ, RZ, RZ ;  /* 0x000000ffff087224 */ /* 0x000fce00078e00ff */
[----:B------:R-:W2:Y:S02]  /*00d0*/  LDC.64 R4, c[0x0][0x380] ;  /* 0x0000e000ff047b82 */ /* 0x000ea40000000a00 */
.L_x_692:
[----:B------:R-:W-:-:S04]  /*00e0*/  IADD3 R6, PT, PT, R2, 0x1, RZ ;  /* 0x0000000102067810 */ /* 0x000fc80007ffe0ff */
[----:B0-----:R-:W-:Y:S01]  /*00f0*/  ISETP.GE.U32.AND P0, PT, R6, UR4, PT ;  /* 0x0000000406007c0c */ /* 0x001fe2000bf06070 */
[----:B--2---:R-:W-:-:S05]  /*0100*/  IMAD.WIDE.U32 R6, R2, 0x4, R4 ;  /* 0x0000000402067825 */ /* 0x004fca00078e0004 */
[----:B------:R-:W2:Y:S07]  /*0110*/  LDG.E R9, desc[UR6][R6.64] ;  /* 0x0000000606097981 */ /* 0x000eae000c1e1900 */
[----:B------:R-:W3:Y:S01]  /*0120*/  @!P0 LDG.E R11, desc[UR6][R6.64+0x4] ;  /* 0x00000406060b8981 */ /* 0x000ee2000c1e1900 */
[----:B-1----:R-:W-:-:S04]  /*0130*/  LEA R2, R13, R2, 0x1 ;  /* 0x000000020d027211 */ /* 0x002fc800078e08ff */
[----:B------:R-:W-:Y:S01]  /*0140*/  ISETP.GE.U32.AND P1, PT, R2, UR4, PT ;  /* 0x0000000402007c0c */ /* 0x000fe2000bf26070 */
[----:B--2---:R-:W-:-:S04]  /*0150*/  FADD R8, R9, R8 ;  /* 0x0000000809087221 */ /* 0x004fc80000000000 */
[----:B---3--:R-:W-:-:S08]  /*0160*/  @!P0 FADD R8, R8, R11 ;  /* 0x0000000b08088221 */ /* 0x008fd00000000000 */
[----:B------:R-:W-:Y:S05]  /*0170*/  @!P1 BRA `(.L_x_692) ;  /* 0xfffffffc00d89947 */ /* 0x000fea000383ffff */
.L_x_691:
[----:B0-----:R-:W-:Y:S05]  /*0180*/  BSYNC.RECONVERGENT B0 ;  /* 0x0000000000007941 */ /* 0x001fea0003800200 */
.L_x_690:
[----:B------:R-:W0:Y:S01]  /*0190*/  S2R R2, SR_TID.Y ;  /* 0x0000000000027919 */ /* 0x000e220000002200 */
[----:B------:R-:W1:Y:S01]  /*01a0*/  LDCU UR8, c[0x0][0x360] ;  /* 0x00006c00ff0877ac */ /* 0x000e620008000800 */
[----:B------:R-:W2:Y:S01]  /*01b0*/  S2UR UR5, SR_CgaCtaId ;  /* 0x00000000000579c3 */ /* 0x000ea20000008800 */
[----:B------:R-:W-:Y:S01]  /*01c0*/  BSSY B0, `(.L_x_693) ;  /* 0x000001d000007945 */ /* 0x000fe20003800000 */
[----:B------:R-:W0:Y:S01]  /*01d0*/  S2R R7, SR_TID.Z ;  /* 0x0000000000077919 */ /* 0x000e220000002300 */
[----:B------:R-:W0:Y:S01]  /*01e0*/  LDCU UR9, c[0x0][0x364] ;  /* 0x00006c80ff0977ac */ /* 0x000e220008000800 */
[----:B------:R-:W-:Y:S01]  /*01f0*/  MOV R9, R8 ;  /* 0x0000000800097202 */ /* 0x000fe20000000f00 */
[----:B------:R-:W-:Y:S02]  /*0200*/  UMOV UR4, 0x400 ;  /* 0x0000040000047882 */ /* 0x000fe40000000000 */
[----:B--2---:R-:W-:-:S06]  /*0210*/  ULEA UR4, UR5, UR4, 0x18 ;  /* 0x0000000405047291 */ /* 0x004fcc000f8ec0ff */
[----:B------:R-:W-:Y:S01]  /*0220*/  LEA R5, R3, UR4, 0x2 ;  /* 0x0000000403057c11 */ /* 0x000fe2000f8e10ff */
[----:B0-----:R-:W-:-:S04]  /*0230*/  IMAD R2, R7, UR9, R2 ;  /* 0x0000000907027c24 */ /* 0x001fc8000f8e0202 */
[----:B------:R0:W-:Y:S01]  /*0240*/  STS [R5], R8 ;  /* 0x0000000805007388 */ /* 0x0001e20000000800 */
        /* <DEDUP_REMOVED lines=10> */
[----:B------:R-:W0:Y:S02]  /*02f0*/  SHFL.DOWN PT, R4, R9, 0x10, 0x1f ;  /* 0x0a001f0009047f89 */ /* 0x000e2400000e0000 */
[----:B0-----:R-:W-:-:S05]  /*0300*/  FADD R4, R4, R9 ;  /* 0x0000000904047221 */ /* 0x001fca0000000000 */
[----:B------:R-:W0:Y:S02]  /*0310*/  SHFL.DOWN PT, R5, R4, 0x8, 0x1f ;  /* 0x09001f0004057f89 */ /* 0x000e2400000e0000 */
[----:B0-----:R-:W-:-:S05]  /*0320*/  FADD R5, R4, R5 ;  /* 0x0000000504057221 */ /* 0x001fca0000000000 */
[----:B------:R-:W0:Y:S02]  /*0330*/  SHFL.DOWN PT, R6, R5, 0x4, 0x1f ;  /* 0x08801f0005067f89 */ /* 0x000e2400000e0000 */
[----:B0-----:R-:W-:-:S05]  /*0340*/  FADD R6, R5, R6 ;  /* 0x0000000605067221 */ /* 0x001fca0000000000 */
[----:B------:R-:W0:Y:S02]  /*0350*/  SHFL.DOWN PT, R7, R6, 0x2, 0x1f ;  /* 0x08401f0006077f89 */ /* 0x000e2400000e0000 */
[----:B0-----:R-:W-:-:S05]  /*0360*/  FADD R7, R6, R7 ;  /* 0x0000000706077221 */ /* 0x001fca0000000000 */
[----:B------:R0:W1:Y:S02]  /*0370*/  SHFL.DOWN PT, R8, R7, 0x1, 0x1f ;  /* 0x08201f0007087f89 */ /* 0x00006400000e0000 */
.L_x_701:
[----:B-1----:R-:W-:-:S07]  /*0380*/  FADD R9, R7, R8 ;  /* 0x0000000807097221 */ /* 0x002fce0000000000 */
.L_x_694:
[----:B------:R-:W-:Y:S05]  /*0390*/  BSYNC B0 ;  /* 0x0000000000007941 */ /* 0x000fea0003800000 */
.L_x_693:
[----:B------:R-:W-:-:S13]  /*03a0*/  LOP3.LUT P0, RZ, R2, R3, RZ, 0xfc, !PT ;  /* 0x0000000302ff7212 */ /* 0x000fda000780fcff */
[----:B------:R-:W-:Y:S05]  /*03b0*/  @P0 EXIT ;  /* 0x000000000000094d */ /* 0x000fea0003800000 */
[----:B------:R-:W1:Y:S02]  /*03c0*/  LDC.64 R2, c[0x0][0x388] ;  /* 0x0000e200ff027b82 */ /* 0x000e640000000a00 */
[----:B-1----:R-:W-:-:S05]  /*03d0*/  IMAD.WIDE.U32 R2, R0, 0x4, R2 ;  /* 0x0000000400027825 */ /* 0x002fca00078e0002 */
[----:B------:R-:W-:Y:S01]  /*03e0*/  STG.E desc[UR6][R2.64], R9 ;  /* 0x0000000902007986 */ /* 0x000fe2000c101906 */
[----:B------:R-:W-:Y:S05]  /*03f0*/  EXIT ;  /* 0x000000000000794d */ /* 0x000fea0003800000 */
.L_x_695:
[----:B------:R-:W-:Y:S02]  /*0400*/  HFMA2 R11, -RZ, RZ, 0, 9.5367431640625e-07 ;  /* 0x00000010ff0b7431 */ /* 0x000fe400000001ff */
[----:B------:R-:W-:Y:S01]  /*0410*/  IMAD.MOV.U32 R12, RZ, RZ, 0x1f ;  /* 0x0000001fff0c7424 */ /* 0x000fe200078e00ff */
[----:B------:R-:W-:-:S07]  /*0420*/  MOV R10, 0xffffffff ;  /* 0xffffffff000a7802 */ /* 0x000fce0000000f00 */
[----:B------:R-:W-:Y:S05]  /*0430*/  WARPSYNC.COLLECTIVE R10, `(.L_x_696) ;  /* 0x000000000a087348 */ /* 0x000fea0003c00000 */
[----:B------:R0:W1:Y:S02]  /*0440*/  SHFL.DOWN P0, R8, R9, R11, R12 ;  /* 0x0800000b09087389 */ /* 0x000064000000000c */
[----:B01----:R-:W-:Y:S05]  /*0450*/  ENDCOLLECTIVE ;  /* 0x000000000000791b */ /* 0x003fea0003800000 */
.L_x_696:
[----:B------:R-:W-:Y:S01]  /*0460*/  HFMA2 R11, -RZ, RZ, 0, 4.76837158203125e-07 ;  /* 0x00000008ff0b7431 */ /* 0x000fe200000001ff */
[----:B------:R-:W-:-:S05]  /*0470*/  MOV R4, R8 ;  /* 0x0000000800047202 */ /* 0x000fca0000000f00 */
[----:B------:R-:W-:-:S04]  /*0480*/  FADD R4, R4, R9 ;  /* 0x0000000904047221 */ /* 0x000fc80000000000 */
[----:B------:R-:W-:-:S07]  /*0490*/  IMAD.MOV.U32 R9, RZ, RZ, R4 ;  /* 0x000000ffff097224 */ /* 0x000fce00078e0004 */
[----:B------:R-:W-:Y:S05]  /*04a0*/  WARPSYNC.COLLECTIVE R10, `(.L_x_697) ;  /* 0x000000000a087348 */ /* 0x000fea0003c00000 */
[----:B------:R0:W1:Y:S02]  /*04b0*/  SHFL.DOWN P0, R8, R9, R11, R12 ;  /* 0x0800000b09087389 */ /* 0x000064000000000c */
[----:B01----:R-:W-:Y:S05]  /*04c0*/  ENDCOLLECTIVE ;  /* 0x000000000000791b */ /* 0x003fea0003800000 */
.L_x_697:
[----:B------:R-:W-:Y:S01]  /*04d0*/  HFMA2 R11, -RZ, RZ, 0, 2.384185791015625e-07 ;  /* 0x00000004ff0b7431 */ /* 0x000fe200000001ff */
[----:B------:R-:W-:-:S05]  /*04e0*/  MOV R5, R8 ;  /* 0x0000000800057202 */ /* 0x000fca0000000f00 */
[----:B------:R-:W-:-:S04]  /*04f0*/  FADD R5, R4, R5 ;  /* 0x0000000504057221 */ /* 0x000fc80000000000 */
[----:B------:R-:W-:-:S07]  /*0500*/  IMAD.MOV.U32 R9, RZ, RZ, R5 ;  /* 0x000000ffff097224 */ /* 0x000fce00078e0005 */
[----:B------:R-:W-:Y:S05]  /*0510*/  WARPSYNC.COLLECTIVE R10, `(.L_x_698) ;  /* 0x000000000a087348 */ /* 0x000fea0003c00000 */
[----:B------:R0:W1:Y:S02]  /*0520*/  SHFL.DOWN P0, R8, R9, R11, R12 ;  /* 0x0800000b09087389 */ /* 0x000064000000000c */
[----:B01----:R-:W-:Y:S05]  /*0530*/  ENDCOLLECTIVE ;  /* 0x000000000000791b */ /* 0x003fea0003800000 */
.L_x_698:
[----:B------:R-:W-:Y:S01]  /*0540*/  IMAD.MOV.U32 R11, RZ, RZ, 0x2 ;  /* 0x00000002ff0b7424 */ /* 0x000fe200078e00ff */
[----:B------:R-:W-:-:S05]  /*0550*/  MOV R6, R8 ;  /* 0x0000000800067202 */ /* 0x000fca0000000f00 */
[----:B------:R-:W-:-:S05]  /*0560*/  FADD R6, R5, R6 ;  /* 0x0000000605067221 */ /* 0x000fca0000000000 */
[----:B------:R-:W-:-:S07]  /*0570*/  MOV R9, R6 ;  /* 0x0000000600097202 */ /* 0x000fce0000000f00 */
[----:B------:R-:W-:Y:S05]  /*0580*/  WARPSYNC.COLLECTIVE R10, `(.L_x_699) ;  /* 0x000000000a087348 */ /* 0x000fea0003c00000 */
[----:B------:R0:W1:Y:S02]  /*0590*/  SHFL.DOWN P0, R8, R9, R11, R12 ;  /* 0x0800000b09087389 */ /* 0x000064000000000c */
[----:B01----:R-:W-:Y:S05]  /*05a0*/  ENDCOLLECTIVE ;  /* 0x000000000000791b */ /* 0x003fea0003800000 */
.L_x_699:
[----:B------:R-:W-:Y:S01]  /*05b0*/  HFMA2 R11, -RZ, RZ, 0, 5.9604644775390625e-08 ;  /* 0x00000001ff0b7431 */ /* 0x000fe200000001ff */
[----:B------:R-:W-:-:S05]  /*05c0*/  MOV R7, R8 ;  /* 0x0000000800077202 */ /* 0x000fca0000000f00 */
[----:B------:R-:W-:-:S05]  /*05d0*/  FADD R7, R6, R7 ;  /* 0x0000000706077221 */ /* 0x000fca0000000000 */
[----:B------:R-:W-:-:S07]  /*05e0*/  MOV R9, R7 ;  /* 0x0000000700097202 */ /* 0x000fce0000000f00 */
[----:B------:R-:W-:Y:S05]  /*05f0*/  WARPSYNC.COLLECTIVE R10, `(.L_x_700) ;  /* 0x000000000a087348 */ /* 0x000fea0003c00000 */
[----:B------:R0:W1:Y:S02]  /*0600*/  SHFL.DOWN P0, R8, R9, R11, R12 ;  /* 0x0800000b09087389 */ /* 0x000064000000000c */
[----:B01----:R-:W-:Y:S05]  /*0610*/  ENDCOLLECTIVE ;  /* 0x000000000000791b */ /* 0x003fea0003800000 */
.L_x_700:
[----:B------:R-:W-:Y:S05]  /*0620*/  BRA `(.L_x_701) ;  /* 0xfffffffc00547947 */ /* 0x000fea000383ffff */
.L_x_702:
        /* <DEDUP_REMOVED lines=13> */
.L_x_1714:


//--------------------- .text._Z7reduce6IfLj2ELb0EEvPT_S1_j --------------------------
	.section	.text._Z7reduce6IfLj2ELb0EEvPT_S1_j,"ax",@progbits
	.align	128
        .global         _Z7reduce6IfLj2ELb0EEvPT_S1_j
        .type           _Z7reduce6IfLj2ELb0EEvPT_S1_j,@function
        .size           _Z7reduce6IfLj2ELb0EEvPT_S1_j,(.L_x_1715 - _Z7reduce6IfLj2ELb0EEvPT_S1_j)
        .other          _Z7reduce6IfLj2ELb0EEvPT_S1_j,@"STO_CUDA_ENTRY STV_DEFAULT"
_Z7reduce6IfLj2ELb0EEvPT_S1_j:
.text._Z7reduce6IfLj2ELb0EEvPT_S1_j:
        /* <DEDUP_REMOVED lines=14> */
.L_x_705:
[C---:B------:R-:W-:Y:S01]  /*00e0*/  IADD3 R7, PT, PT, R2.reuse, 0x2, RZ ;  /* 0x0000000202077810 */ /* 0x040fe20007ffe0ff */
[----:B--2---:R-:W-:-:S03]  /*00f0*/  IMAD.WIDE.U32 R4, R2, 0x4, R8 ;  /* 0x0000000402047825 */ /* 0x004fc600078e0008 */
[----:B0-----:R-:W-:-:S03]  /*0100*/  ISETP.GE.U32.AND P0, PT, R7, UR4, PT ;  /* 0x0000000407007c0c */ /* 0x001fc6000bf06070 */
[----:B------:R-:W2:Y:S10]  /*0110*/  LDG.E R5, desc[UR6][R4.64] ;  /* 0x0000000604057981 */ /* 0x000eb4000c1e1900 */
[----:B------:R-:W-:-:S06]  /*0120*/  @!P0 IMAD.WIDE.U32 R6, R7, 0x4, R8 ;  /* 0x0000000407068825 */ /* 0x000fcc00078e0008 */
[----:B------:R-:W3:Y:S01]  /*0130*/  @!P0 LDG.E R7, desc[UR6][R6.64] ;  /* 0x0000000606078981 */ /* 0x000ee2000c1e1900 */
[----:B-1----:R-:W-:-:S04]  /*0140*/  LEA R2, R11, R2, 0x2 ;  /* 0x000000020b027211 */ /* 0x002fc800078e10ff */
[----:B------:R-:W-:Y:S01]  /*0150*/  ISETP.GE.U32.AND P1, PT, R2, UR4, PT ;  /* 0x0000000402007c0c */ /* 0x000fe2000bf26070 */
[----:B--2---:R-:W-:-:S04]  /*0160*/  FADD R10, R5, R10 ;  /* 0x0000000a050a7221 */ /* 0x004fc80000000000 */
[----:B---3--:R-:W-:-:S08]  /*0170*/  @!P0 FADD R10, R10, R7 ;  /* 0x000000070a0a8221 */ /* 0x008fd00000000000 */
[----:B------:R-:W-:Y:S05]  /*0180*/  @!P1 BRA `(.L_x_705) ;  /* 0xfffffffc00d49947 */ /* 0x000fea000383ffff */
.L_x_704:
[----:B0-----:R-:W-:Y:S05]  /*0190*/  BSYNC.RECONVERGENT B0 ;  /* 0x0000000000007941 */ /* 0x001fea0003800200 */
.L_x_703:
        /* <DEDUP_REMOVED lines=31> */
.L_x_714:
[----:B-1----:R-:W-:-:S07]  /*0390*/  FADD R9, R7, R8 ;  /* 0x0000000807097221 */ /* 0x002fce0000000000 */
.L_x_707:
[----:B------:R-:W-:Y:S05]  /*03a0*/  BSYNC B0 ;  /* 0x0000000000007941 */ /* 0x000fea0003800000 */
.L_x_706:
[----:B------:R-:W-:-:S13]  /*03b0*/  LOP3.LUT P0, RZ, R2, R3, RZ, 0xfc, !PT ;  /* 0x0000000302ff7212 */ /* 0x000fda000780fcff */
[----:B------:R-:W-:Y:S05]  /*03c0*/  @P0 EXIT ;  /* 0x000000000000094d */ /* 0x000fea0003800000 */
[----:B------:R-:W1:Y:S02]  /*03d0*/  LDC.64 R2, c[0x0][0x388] ;  /* 0x0000e200ff027b82 */ /* 0x000e640000000a00 */
[----:B-1----:R-:W-:-:S05]  /*03e0*/  IMAD.WIDE.U32 R2, R0, 0x4, R2 ;  /* 0x0000000400027825 */ /* 0x002fca00078e0002 */
[----:B------:R-:W-:Y:S01]  /*03f0*/  STG.E desc[UR6][R2.64], R9 ;  /* 0x0000000902007986 */ /* 0x000fe2000c101906 */
[----:B------:R-:W-:Y:S05]  /*0400*/  EXIT ;  /* 0x000000000000794d */ /* 0x000fea0003800000 */
.L_x_708:
[----:B------:R-:W-:Y:S02]  /*0410*/  HFMA2 R11, -RZ, RZ, 0, 9.5367431640625e-07 ;  /* 0x00000010ff0b7431 */ /* 0x000fe400000001ff */
[----:B------:R-:W-:Y:S01]  /*0420*/  IMAD.MOV.U32 R12, RZ, RZ, 0x1f ;  /* 0x0000001fff0c7424 */ /* 0x000fe200078e00ff */
[----:B------:R-:W-:-:S07]  /*0430*/  MOV R10, 0xffffffff ;  /* 0xffffffff000a7802 */ /* 0x000fce0000000f00 */
[----:B------:R-:W-:Y:S05]  /*0440*/  WARPSYNC.COLLECTIVE R10, `(.L_x_709) ;  /* 0x000000000a087348 */ /* 0x000fea0003c00000 */
[----:B------:R0:W1:Y:S02]  /*0450*/  SHFL.DOWN P0, R8, R9, R11, R12 ;  /* 0x0800000b09087389 */ /* 0x000064000000000c */
[----:B01----:R-:W-:Y:S05]  /*0460*/  ENDCOLLECTIVE ;  /* 0x000000000000791b */ /* 0x003fea0003800000 */
.L_x_709:
[----:B------:R-:W-:Y:S01]  /*0470*/  HFMA2 R11, -RZ, RZ, 0, 4.76837158203125e-07 ;  /* 0x00000008ff0b7431 */ /* 0x000fe200000001ff */
[----:B------:R-:W-:-:S05]  /*0480*/  MOV R4, R8 ;  /* 0x0000000800047202 */ /* 0x000fca0000000f00 */
[----:B------:R-:W-:-:S04]  /*0490*/  FADD R4, R4, R9 ;  /* 0x0000000904047221 */ /* 0x000fc80000000000 */
[----:B------:R-:W-:-:S07]  /*04a0*/  IMAD.MOV.U32 R9, RZ, RZ, R4 ;  /* 0x000000ffff097224 */ /* 0x000fce00078e0004 */
[----:B------:R-:W-:Y:S05]  /*04b0*/  WARPSYNC.COLLECTIVE R10, `(.L_x_710) ;  /* 0x000000000a087348 */ /* 0x000fea0003c00000 */
[----:B------:R0:W1:Y:S02]  /*04c0*/  SHFL.DOWN P0, R8, R9, R11, R12 ;  /* 0x0800000b09087389 */ /* 0x000064000000000c */
[----:B01----:R-:W-:Y:S05]  /*04d0*/  ENDCOLLECTIVE ;  /* 0x000000000000791b */ /* 0x003fea0003800000 */
.L_x_710:
[----:B------:R-:W-:Y:S01]  /*04e0*/  HFMA2 R11, -RZ, RZ, 0, 2.384185791015625e-07 ;  /* 0x00000004ff0b7431 */ /* 0x000fe200000001ff */
[----:B------:R-:W-:-:S05]  /*04f0*/  MOV R5, R8 ;  /* 0x0000000800057202 */ /* 0x000fca0000000f00 */
[----:B------:R-:W-:-:S04]  /*0500*/  FADD R5, R4, R5 ;  /* 0x0000000504057221 */ /* 0x000fc80000000000 */
[----:B------:R-:W-:-:S07]  /*0510*/  IMAD.MOV.U32 R9, RZ, RZ, R5 ;  /* 0x000000ffff097224 */ /* 0x000fce00078e0005 */
[----:B------:R-:W-:Y:S05]  /*0520*/  WARPSYNC.COLLECTIVE R10, `(.L_x_711) ;  /* 0x000000000a087348 */ /* 0x000fea0003c00000 */
[----:B------:R0:W1:Y:S02]  /*0530*/  SHFL.DOWN P0, R8, R9, R11, R12 ;  /* 0x0800000b09087389 */ /* 0x000064000000000c */
[----:B01----:R-:W-:Y:S05]  /*0540*/  ENDCOLLECTIVE ;  /* 0x000000000000791b */ /* 0x003fea0003800000 */
.L_x_711:
[----:B------:R-:W-:Y:S01]  /*0550*/  IMAD.MOV.U32 R11, RZ, RZ, 0x2 ;  /* 0x00000002ff0b7424 */ /* 0x000fe200078e00ff */
[----:B------:R-:W-:-:S05]  /*0560*/  MOV R6, R8 ;  /* 0x0000000800067202 */ /* 0x000fca0000000f00 */
[----:B------:R-:W-:-:S05]  /*0570*/  FADD R6, R5, R6 ;  /* 0x0000000605067221 */ /* 0x000fca0000000000 */
[----:B------:R-:W-:-:S07]  /*0580*/  MOV R9, R6 ;  /* 0x0000000600097202 */ /* 0x000fce0000000f00 */
[----:B------:R-:W-:Y:S05]  /*0590*/  WARPSYNC.COLLECTIVE R10, `(.L_x_712) ;  /* 0x000000000a087348 */ /* 0x000fea0003c00000 */
[----:B------:R0:W1:Y:S02]  /*05a0*/  SHFL.DOWN P0, R8, R9, R11, R12 ;  /* 0x0800000b09087389 */ /* 0x000064000000000c */
[----:B01----:R-:W-:Y:S05]  /*05b0*/  ENDCOLLECTIVE ;  /* 0x000000000000791b */ /* 0x003fea0003800000 */
.L_x_712:
[----:B------:R-:W-:Y:S01]  /*05c0*/  HFMA2 R11, -RZ, RZ, 0, 5.9604644775390625e-08 ;  /* 0x00000001ff0b7431 */ /* 0x000fe200000001ff */
[----:B------:R-:W-:-:S05]  /*05d0*/  MOV R7, R8 ;  /* 0x0000000800077202 */ /* 0x000fca0000000f00 */
[----:B------:R-:W-:-:S05]  /*05e0*/  FADD R7, R6, R7 ;  /* 0x0000000706077221 */ /* 0x000fca0000000000 */
[----:B------:R-:W-:-:S07]  /*05f0*/  MOV R9, R7 ;  /* 0x0000000700097202 */ /* 0x000fce0000000f00 */
[----:B------:R-:W-:Y:S05]  /*0600*/  WARPSYNC.COLLECTIVE R10, `(.L_x_713) ;  /* 0x000000000a087348 */ /* 0x000fea0003c00000 */
[----:B------:R0:W1:Y:S02]  /*0610*/  SHFL.DOWN P0, R8, R9, R11, R12 ;  /* 0x0800000b09087389 */ /* 0x000064000000000c */
[----:B01----:R-:W-:Y:S05]  /*0620*/  ENDCOLLECTIVE ;  /* 0x000000000000791b */ /* 0x003fea0003800000 */
.L_x_713:
[----:B------:R-:W-:Y:S05]  /*0630*/  BRA `(.L_x_714) ;  /* 0xfffffffc00547947 */ /* 0x000fea000383ffff */
.L_x_715:
        /* <DEDUP_REMOVED lines=12> */
.L_x_1715:


//--------------------- .text._Z7reduce6IfLj4ELb0EEvPT_S1_j --------------------------
	.section	.text._Z7reduce6IfLj4ELb0EEvPT_S1_j,"ax",@progbits
	.align	128
        .global         _Z7reduce6IfLj4ELb0EEvPT_S1_j
        .type           _Z7reduce6IfLj4ELb0EEvPT_S1_j,@function
        .size           _Z7reduce6IfLj4ELb0EEvPT_S1_j,(.L_x_1716 - _Z7reduce6IfLj4ELb0EEvPT_S1_j)
        .other          _Z7reduce6IfLj4ELb0EEvPT_S1_j,@"STO_CUDA_ENTRY STV_DEFAULT"
_Z7reduce6IfLj4ELb0EEvPT_S1_j:
.text._Z7reduce6IfLj4ELb0EEvPT_S1_j:
        /* <DEDUP_REMOVED lines=14> */
.L_x_718:
        /* <DEDUP_REMOVED lines=11> */
.L_x_717:
[----:B0-----:R-:W-:Y:S05]  /*0190*/  BSYNC.RECONVERGENT B0 ;  /* 0x0000000000007941 */ /* 0x001fea0003800200 */
.L_x_716:
        /* <DEDUP_REMOVED lines=31> */
.L_x_727:
[----:B-1----:R-:W-:-:S07]  /*0390*/  FADD R9, R7, R8 ;  /* 0x0000000807097221 */ /* 0x002fce0000000000 */
.L_x_720:
[----:B------:R-:W-:Y:S05]  /*03a0*/  BSYNC B0 ;  /* 0x0000000000007941 */ /* 0x000fea0003800000 */
.L_x_719:
[----:B------:R-:W-:-:S13]  /*03b0*/  LOP3.LUT P0, RZ, R2, R3, RZ, 0xfc, !PT ;  /* 0x0000000302ff7212 */ /* 0x000fda000780fcff */
[----:B------:R-:W-:Y:S05]  /*03c0*/  @P0 EXIT ;  /* 0x000000000000094d */ /* 0x000fea0003800000 */
[----:B------:R-:W1:Y:S02]  /*03d0*/  LDC.64 R2, c[0x0][0x388] ;  /* 0x0000e200ff027b82 */ /* 0x000e640000000a00 */
[----:B-1----:R-:W-:-:S05]  /*03e0*/  IMAD.WIDE.U32 R2, R0, 0x4, R2 ;  /* 0x0000000400027825 */ /* 0x002fca00078e0002 */
[----:B------:R-:W-:Y:S01]  /*03f0*/  STG.E desc[UR6][R2.64], R9 ;  /* 0x0000000902007986 */ /* 0x000fe2000c101906 */
[----:B------:R-:W-:Y:S05]  /*0400*/  EXIT ;  /* 0x000000000000794d */ /* 0x000fea0003800000 */
.L_x_721:
[----:B------:R-:W-:Y:S02]  /*0410*/  HFMA2 R11, -RZ, RZ, 0, 9.5367431640625e-07 ;  /* 0x00000010ff0b7431 */ /* 0x000fe400000001ff */
[----:B------:R-:W-:Y:S01]  /*0420*/  IMAD.MOV.U32 R12, RZ, RZ, 0x1f ;  /* 0x0000001fff0c7424 */ /* 0x000fe200078e00ff */
[----:B------:R-:W-:-:S07]  /*0430*/  MOV R10, 0xffffffff ;  /* 0xffffffff000a7802 */ /* 0x000fce0000000f00 */
[----:B------:R-:W-:Y:S05]  /*0440*/  WARPSYNC.COLLECTIVE R10, `(.L_x_722) ;  /* 0x000000000a087348 */ /* 0x000fea0003c00000 */
[----:B------:R0:W1:Y:S02]  /*0450*/  SHFL.DOWN P0, R8, R9, R11, R12 ;  /* 0x0800000b09087389 */ /* 0x000064000000000c */
[----:B01----:R-:W-:Y:S05]  /*0460*/  ENDCOLLECTIVE ;  /* 0x000000000000791b */ /* 0x003fea0003800000 */
.L_x_722:
[----:B------:R-:W-:Y:S01]  /*0470*/  HFMA2 R11, -RZ, RZ, 0, 4.76837158203125e-07 ;  /* 0x00000008ff0b7431 */ /* 0x000fe200000001ff */
[----:B------:R-:W-:-:S05]  /*0480*/  MOV R4, R8 ;  /* 0x0000000800047202 */ /* 0x000fca0000000f00 */
[----:B------:R-:W-:-:S04]  /*0490*/  FADD R4, R4, R9 ;  /* 0x0000000904047221 */ /* 0x000fc80000000000 */
[----:B------:R-:W-:-:S07]  /*04a0*/  IMAD.MOV.U32 R9, RZ, RZ, R4 ;  /* 0x000000ffff097224 */ /* 0x000fce00078e0004 */
[----:B------:R-:W-:Y:S05]  /*04b0*/  WARPSYNC.COLLECTIVE R10, `(.L_x_723) ;  /* 0x000000000a087348 */ /* 0x000fea0003c00000 */
[----:B------:R0:W1:Y:S02]  /*04c0*/  SHFL.DOWN P0, R8, R9, R11, R12 ;  /* 0x0800000b09087389 */ /* 0x000064000000000c */
[----:B01----:R-:W-:Y:S05]  /*04d0*/  ENDCOLLECTIVE ;  /* 0x000000000000791b */ /* 0x003fea0003800000 */
.L_x_723:
[----:B------:R-:W-:Y:S01]  /*04e0*/  HFMA2 R11, -RZ, RZ, 0, 2.384185791015625e-07 ;  /* 0x00000004ff0b7431 */ /* 0x000fe200000001ff */
[----:B------:R-:W-:-:S05]  /*04f0*/  MOV R5, R8 ;  /* 0x0000000800057202 */ /* 0x000fca0000000f00 */
[----:B------:R-:W-:-:S04]  /*0500*/  FADD R5, R4, R5 ;  /* 0x0000000504057221 */ /* 0x000fc80000000000 */
[----:B------:R-:W-:-:S07]  /*0510*/  IMAD.MOV.U32 R9, RZ, RZ, R5 ;  /* 0x000000ffff097224 */ /* 0x000fce00078e0005 */
[----:B------:R-:W-:Y:S05]  /*0520*/  WARPSYNC.COLLECTIVE R10, `(.L_x_724) ;  /* 0x000000000a087348 */ /* 0x000fea0003c00000 */
[----:B------:R0:W1:Y:S02]  /*0530*/  SHFL.DOWN P0, R8, R9, R11, R12 ;  /* 0x0800000b09087389 */ /* 0x000064000000000c */
[----:B01----:R-:W-:Y:S05]  /*0540*/  ENDCOLLECTIVE ;  /* 0x000000000000791b */ /* 0x003fea0003800000 */
.L_x_724:
[----:B------:R-:W-:Y:S01]  /*0550*/  IMAD.MOV.U32 R11, RZ, RZ, 0x2 ;  /* 0x00000002ff0b7424 */ /* 0x000fe200078e00ff */
[----:B------:R-:W-:-:S05]  /*0560*/  MOV R6, R8 ;  /* 0x0000000800067202 */ /* 0x000fca0000000f00 */
[----:B------:R-:W-:-:S05]  /*0570*/  FADD R6, R5, R6 ;  /* 0x0000000605067221 */ /* 0x000fca0000000000 */
[----:B------:R-:W-:-:S07]  /*0580*/  MOV R9, R6 ;  /* 0x0000000600097202 */ /* 0x000fce0000000f00 */
[----:B------:R-:W-:Y:S05]  /*0590*/  WARPSYNC.COLLECTIVE R10, `(.L_x_725) ;  /* 0x000000000a087348 */ /* 0x000fea0003c00000 */
[----:B------:R0:W1:Y:S02]  /*05a0*/  SHFL.DOWN P0, R8, R9, R11, R12 ;  /* 0x0800000b09087389 */ /* 0x000064000000000c */
[----:B01----:R-:W-:Y:S05]  /*05b0*/  ENDCOLLECTIVE ;  /* 0x000000000000791b */ /* 0x003fea0003800000 */
.L_x_725:
[----:B------:R-:W-:Y:S01]  /*05c0*/  HFMA2 R11, -RZ, RZ, 0, 5.9604644775390625e-08 ;  /* 0x00000001ff0b7431 */ /* 0x000fe200000001ff */
[----:B------:R-:W-:-:S05]  /*05d0*/  MOV R7, R8 ;  /* 0x0000000800077202 */ /* 0x000fca0000000f00 */
[----:B------:R-:W-:-:S05]  /*05e0*/  FADD R7, R6, R7 ;  /* 0x0000000706077221 */ /* 0x000fca0000000000 */
[----:B------:R-:W-:-:S07]  /*05f0*/  MOV R9, R7 ;  /* 0x0000000700097202 */ /* 0x000fce0000000f00 */
[----:B------:R-:W-:Y:S05]  /*0600*/  WARPSYNC.COLLECTIVE R10, `(.L_x_726) ;  /* 0x000000000a087348 */ /* 0x000fea0003c00000 */
[----:B------:R0:W1:Y:S02]  /*0610*/  SHFL.DOWN P0, R8, R9, R11, R12 ;  /* 0x0800000b09087389 */ /* 0x000064000000000c */
[----:B01----:R-:W-:Y:S05]  /*0620*/  ENDCOLLECTIVE ;  /* 0x000000000000791b */ /* 0x003fea0003800000 */
.L_x_726:
[----:B------:R-:W-:Y:S05]  /*0630*/  BRA `(.L_x_727) ;  /* 0xfffffffc00547947 */ /* 0x000fea000383ffff */
.L_x_728:
        /* <DEDUP_REMOVED lines=12> */
.L_x_1716:


//--------------------- .text._Z7reduce6IfLj8ELb0EEvPT_S1_j --------------------------
	.section	.text._Z7reduce6IfLj8ELb0EEvPT_S1_j,"ax",@progbits
	.align	128
        .global         _Z7reduce6IfLj8ELb0EEvPT_S1_j
        .type           _Z7reduce6IfLj8ELb0EEvPT_S1_j,@function
        .size           _Z7reduce6IfLj8ELb0EEvPT_S1_j,(.L_x_1717 - _Z7reduce6IfLj8ELb0EEvPT_S1_j)
        .other          _Z7reduce6IfLj8ELb0EEvPT_S1_j,@"STO_CUDA_ENTRY STV_DEFAULT"
_Z7reduce6IfLj8ELb0EEvPT_S1_j:
.text._Z7reduce6IfLj8ELb0EEvPT_S1_j:
        /* <DEDUP_REMOVED lines=14> */
.L_x_731:
        /* <DEDUP_REMOVED lines=11> */
.L_x_730:
[----:B0-----:R-:W-:Y:S05]  /*0190*/  BSYNC.RECONVERGENT B0 ;  /* 0x0000000000007941 */ /* 0x001fea0003800200 */
.L_x_729:
        /* <DEDUP_REMOVED lines=31> */
.L_x_740:
[----:B-1----:R-:W-:-:S07]  /*0390*/  FADD R9, R7, R8 ;  /* 0x0000000807097221 */ /* 0x002fce0000000000 */
.L_x_733:
[----:B------:R-:W-:Y:S05]  /*03a0*/  BSYNC B0 ;  /* 0x0000000000007941 */ /* 0x000fea0003800000 */
.L_x_732:
[----:B------:R-:W-:-:S13]  /*03b0*/  LOP3.LUT P0, RZ, R2, R3, RZ, 0xfc, !PT ;  /* 0x0000000302ff7212 */ /* 0x000fda000780fcff */
[----:B------:R-:W-:Y:S05]  /*03c0*/  @P0 EXIT ;  /* 0x000000000000094d */ /* 0x000fea0003800000 */
[----:B------:R-:W1:Y:S02]  /*03d0*/  LDC.64 R2, c[0x0][0x388] ;  /* 0x0000e200ff027b82 */ /* 0x000e640000000a00 */
[----:B-1----:R-:W-:-:S05]  /*03e0*/  IMAD.WIDE.U32 R2, R0, 0x4, R2 ;  /* 0x0000000400027825 */ /* 0x002fca00078e0002 */
[----:B------:R-:W-:Y:S01]  /*03f0*/  STG.E desc[UR6][R2.64], R9 ;  /* 0x0000000902007986 */ /* 0x000fe2000c101906 */
[----:B------:R-:W-:Y:S05]  /*0400*/  EXIT ;  /* 0x000000000000794d */ /* 0x000fea0003800000 */
.L_x_734:
[----:B------:R-:W-:Y:S02]  /*0410*/  HFMA2 R11, -RZ, RZ, 0, 9.5367431640625e-07 ;  /* 0x00000010ff0b7431 */ /* 0x000fe400000001ff */
[----:B------:R-:W-:Y:S01]  /*0420*/  IMAD.MOV.U32 R12, RZ, RZ, 0x1f ;  /* 0x0000001fff0c7424 */ /* 0x000fe200078e00ff */
[----:B------:R-:W-:-:S07]  /*0430*/  MOV R10, 0xffffffff ;  /* 0xffffffff000a7802 */ /* 0x000fce0000000f00 */
[----:B------:R-:W-:Y:S05]  /*0440*/  WARPSYNC.COLLECTIVE R10, `(.L_x_735) ;  /* 0x000000000a087348 */ /* 0x000fea0003c00000 */
[----:B------:R0:W1:Y:S02]  /*0450*/  SHFL.DOWN P0, R8, R9, R11, R12 ;  /* 0x0800000b09087389 */ /* 0x000064000000000c */
[----:B01----:R-:W-:Y:S05]  /*0460*/  ENDCOLLECTIVE ;  /* 0x000000000000791b */ /* 0x003fea0003800000 */
.L_x_735:
[----:B------:R-:W-:Y:S01]  /*0470*/  HFMA2 R11, -RZ, RZ, 0, 4.76837158203125e-07 ;  /* 0x00000008ff0b7431 */ /* 0x000fe200000001ff */
[----:B------:R-:W-:-:S05]  /*0480*/  MOV R4, R8 ;  /* 0x0000000800047202 */ /* 0x000fca0000000f00 */
[----:B------:R-:W-:-:S04]  /*0490*/  FADD R4, R4, R9 ;  /* 0x0000000904047221 */ /* 0x000fc80000000000 */
[----:B------:R-:W-:-:S07]  /*04a0*/  IMAD.MOV.U32 R9, RZ, RZ, R4 ;  /* 0x000000ffff097224 */ /* 0x000fce00078e0004 */
[----:B------:R-:W-:Y:S05]  /*04b0*/  WARPSYNC.COLLECTIVE R10, `(.L_x_736) ;  /* 0x000000000a087348 */ /* 0x000fea0003c00000 */
[----:B------:R0:W1:Y:S02]  /*04c0*/  SHFL.DOWN P0, R8, R9, R11, R12 ;  /* 0x0800000b09087389 */ /* 0x000064000000000c */
[----:B01----:R-:W-:Y:S05]  /*04d0*/  ENDCOLLECTIVE ;  /* 0x000000000000791b */ /* 0x003fea0003800000 */
.L_x_736:
[----:B------:R-:W-:Y:S01]  /*04e0*/  HFMA2 R11, -RZ, RZ, 0, 2.384185791015625e-07 ;  /* 0x00000004ff0b7431 */ /* 0x000fe200000001ff */
[----:B------:R-:W-:-:S05]  /*04f0*/  MOV R5, R8 ;  /* 0x0000000800057202 */ /* 0x000fca0000000f00 */
[----:B------:R-:W-:-:S04]  /*0500*/  FADD R5, R4, R5 ;  /* 0x0000000504057221 */ /* 0x000fc80000000000 */
[----:B------:R-:W-:-:S07]  /*0510*/  IMAD.MOV.U32 R9, RZ, RZ, R5 ;  /* 0x000000ffff097224 */ /* 0x000fce00078e0005 */
[----:B------:R-:W-:Y:S05]  /*0520*/  WARPSYNC.COLLECTIVE R10, `(.L_x_737) ;  /* 0x000000000a087348 */ /* 0x000fea0003c00000 */
[----:B------:R0:W1:Y:S02]  /*0530*/  SHFL.DOWN P0, R8, R9, R11, R12 ;  /* 0x0800000b09087389 */ /* 0x000064000000000c */
[----:B01----:R-:W-:Y:S05]  /*0540*/  ENDCOLLECTIVE ;  /* 0x000000000000791b */ /* 0x003fea0003800000 */
.L_x_737:
[----:B------:R-:W-:Y:S01]  /*0550*/  IMAD.MOV.U32 R11, RZ, RZ, 0x2 ;  /* 0x00000002ff0b7424 */ /* 0x000fe200078e00ff */
[----:B------:R-:W-:-:S05]  /*0560*/  MOV R6, R8 ;  /* 0x0000000800067202 */ /* 0x000fca0000000f00 */
[----:B------:R-:W-:-:S05]  /*0570*/  FADD R6, R5, R6 ;  /* 0x0000000605067221 */ /* 0x000fca0000000000 */
[----:B------:R-:W-:-:S07]  /*0580*/  MOV R9, R6 ;  /* 0x0000000600097202 */ /* 0x000fce0000000f00 */
[----:B------:R-:W-:Y:S05]  /*0590*/  WARPSYNC.COLLECTIVE R10, `(.L_x_738) ;  /* 0x000000000a087348 */ /* 0x000fea0003c00000 */
[----:B------:R0:W1:Y:S02]  /*05a0*/  SHFL.DOWN P0, R8, R9, R11, R12 ;  /* 0x0800000b09087389 */ /* 0x000064000000000c */
[----:B01----:R-:W-:Y:S05]  /*05b0*/  ENDCOLLECTIVE ;  /* 0x000000000000791b */ /* 0x003fea0003800000 */
.L_x_738:
[----:B------:R-:W-:Y:S01]  /*05c0*/  HFMA2 R11, -RZ, RZ, 0, 5.9604644775390625e-08 ;  /* 0x00000001ff0b7431 */ /* 0x000fe200000001ff */
[----:B------:R-:W-:-:S05]  /*05d0*/  MOV R7, R8 ;  /* 0x0000000800077202 */ /* 0x000fca0000000f00 */
[----:B------:R-:W-:-:S05]  /*05e0*/  FADD R7, R6, R7 ;  /* 0x0000000706077221 */ /* 0x000fca0000000000 */
[----:B------:R-:W-:-:S07]  /*05f0*/  MOV R9, R7 ;  /* 0x0000000700097202 */ /* 0x000fce0000000f00 */
[----:B------:R-:W-:Y:S05]  /*0600*/  WARPSYNC.COLLECTIVE R10, `(.L_x_739) ;  /* 0x000000000a087348 */ /* 0x000fea0003c00000 */
[----:B------:R0:W1:Y:S02]  /*0610*/  SHFL.DOWN P0, R8, R9, R11, R12 ;  /* 0x0800000b09087389 */ /* 0x000064000000000c */
[----:B01----:R-:W-:Y:S05]  /*0620*/  ENDCOLLECTIVE ;  /* 0x000000000000791b */ /* 0x003fea0003800000 */
.L_x_739:
[----:B------:R-:W-:Y:S05]  /*0630*/  BRA `(.L_x_740) ;  /* 0xfffffffc00547947 */ /* 0x000fea000383ffff */
.L_x_741:
        /* <DEDUP_REMOVED lines=12> */
.L_x_1717:


//--------------------- .text._Z7reduce6IfLj16ELb0EEvPT_S1_j --------------------------
	.section	.text._Z7reduce6IfLj16ELb0EEvPT_S1_j,"ax",@progbits
	.align	128
        .global         _Z7reduce6IfLj16ELb0EEvPT_S1_j
        .type           _Z7reduce6IfLj16ELb0EEvPT_S1_j,@function
        .size           _Z7reduce6IfLj16ELb0EEvPT_S1_j,(.L_x_1718 - _Z7reduce6IfLj16ELb0EEvPT_S1_j)
        .other          _Z7reduce6IfLj16ELb0EEvPT_S1_j,@"STO_CUDA_ENTRY STV_DEFAULT"
_Z7reduce6IfLj16ELb0EEvPT_S1_j:
.text._Z7reduce6IfLj16ELb0EEvPT_S1_j:
        /* <DEDUP_REMOVED lines=14> */
.L_x_744:
        /* <DEDUP_REMOVED lines=11> */
.L_x_743:
[----:B0-----:R-:W-:Y:S05]  /*0190*/  BSYNC.RECONVERGENT B0 ;  /* 0x0000000000007941 */ /* 0x001fea0003800200 */
.L_x_742:
        /* <DEDUP_REMOVED lines=31> */
.L_x_753:
[----:B-1----:R-:W-:-:S07]  /*0390*/  FADD R9, R7, R8 ;  /* 0x0000000807097221 */ /* 0x002fce0000000000 */
.L_x_746:
[----:B------:R-:W-:Y:S05]  /*03a0*/  BSYNC B0 ;  /* 0x0000000000007941 */ /* 0x000fea0003800000 */
.L_x_745:
[----:B------:R-:W-:-:S13]  /*03b0*/  LOP3.LUT P0, RZ, R2, R3, RZ, 0xfc, !PT ;  /* 0x0000000302ff7212 */ /* 0x000fda000780fcff */
[----:B------:R-:W-:Y:S05]  /*03c0*/  @P0 EXIT ;  /* 0x000000000000094d */ /* 0x000fea0003800000 */
[----:B------:R-:W1:Y:S02]  /*03d0*/  LDC.64 R2, c[0x0][0x388] ;  /* 0x0000e200ff027b82 */ /* 0x000e640000000a00 */
[----:B-1----:R-:W-:-:S05]  /*03e0*/  IMAD.WIDE.U32 R2, R0, 0x4, R2 ;  /* 0x0000000400027825 */ /* 0x002fca00078e0002 */
[----:B------:R-:W-:Y:S01]  /*03f0*/  STG.E desc[UR6][R2.64], R9 ;  /* 0x0000000902007986 */ /* 0x000fe2000c101906 */
[----:B------:R-:W-:Y:S05]  /*0400*/  EXIT ;  /* 0x000000000000794d */ /* 0x000fea0003800000 */
.L_x_747:
[----:B------:R-:W-:Y:S02]  /*0410*/  HFMA2 R11, -RZ, RZ, 0, 9.5367431640625e-07 ;  /* 0x00000010ff0b7431 */ /* 0x000fe400000001ff */
[----:B------:R-:W-:Y:S01]  /*0420*/  IMAD.MOV.U32 R12, RZ, RZ, 0x1f ;  /* 0x0000001fff0c7424 */ /* 0x000fe200078e00ff */
[----:B------:R-:W-:-:S07]  /*0430*/  MOV R10, 0xffffffff ;  /* 0xffffffff000a7802 */ /* 0x000fce0000000f00 */
[----:B------:R-:W-:Y:S05]  /*0440*/  WARPSYNC.COLLECTIVE R10, `(.L_x_748) ;  /* 0x000000000a087348 */ /* 0x000fea0003c00000 */
[----:B------:R0:W1:Y:S02]  /*0450*/  SHFL.DOWN P0, R8, R9, R11, R12 ;  /* 0x0800000b09087389 */ /* 0x000064000000000c */
[----:B01----:R-:W-:Y:S05]  /*0460*/  ENDCOLLECTIVE ;  /* 0x000000000000791b */ /* 0x003fea0003800000 */
.L_x_748:
[----:B------:R-:W-:Y:S01]  /*0470*/  HFMA2 R11, -RZ, RZ, 0, 4.76837158203125e-07 ;  /* 0x00000008ff0b7431 */ /* 0x000fe200000001ff */
[----:B------:R-:W-:-:S05]  /*0480*/  MOV R4, R8 ;  /* 0x0000000800047202 */ /* 0x000fca0000000f00 */
[----:B------:R-:W-:-:S04]  /*0490*/  FADD R4, R4, R9 ;  /* 0x0000000904047221 */ /* 0x000fc80000000000 */
[----:B------:R-:W-:-:S07]  /*04a0*/  IMAD.MOV.U32 R9, RZ, RZ, R4 ;  /* 0x000000ffff097224 */ /* 0x000fce00078e0004 */
[----:B------:R-:W-:Y:S05]  /*04b0*/  WARPSYNC.COLLECTIVE R10, `(.L_x_749) ;  /* 0x000000000a087348 */ /* 0x000fea0003c00000 */
[----:B------:R0:W1:Y:S02]  /*04c0*/  SHFL.DOWN P0, R8, R9, R11, R12 ;  /* 0x0800000b09087389 */ /* 0x000064000000000c */
[----:B01----:R-:W-:Y:S05]  /*04d0*/  ENDCOLLECTIVE ;  /* 0x000000000000791b */ /* 0x003fea0003800000 */
.L_x_749:
[----:B------:R-:W-:Y:S01]  /*04e0*/  HFMA2 R11, -RZ, RZ, 0, 2.384185791015625e-07 ;  /* 0x00000004ff0b7431 */ /* 0x000fe200000001ff */
[----:B------:R-:W-:-:S05]  /*04f0*/  MOV R5, R8 ;  /* 0x0000000800057202 */ /* 0x000fca0000000f00 */
[----:B------:R-:W-:-:S04]  /*0500*/  FADD R5, R4, R5 ;  /* 0x0000000504057221 */ /* 0x000fc80000000000 */
[----:B------:R-:W-:-:S07]  /*0510*/  IMAD.MOV.U32 R9, RZ, RZ, R5 ;  /* 0x000000ffff097224 */ /* 0x000fce00078e0005 */
[----:B------:R-:W-:Y:S05]  /*0520*/  WARPSYNC.COLLECTIVE R10, `(.L_x_750) ;  /* 0x000000000a087348 */ /* 0x000fea0003c00000 */
[----:B------:R0:W1:Y:S02]  /*0530*/  SHFL.DOWN P0, R8, R9, R11, R12 ;  /* 0x0800000b09087389 */ /* 0x000064000000000c */
[----:B01----:R-:W-:Y:S05]  /*0540*/  ENDCOLLECTIVE ;  /* 0x000000000000791b */ /* 0x003fea0003800000 */
.L_x_750:
[----:B------:R-:W-:Y:S01]  /*0550*/  IMAD.MOV.U32 R11, RZ, RZ, 0x2 ;  /* 0x00000002ff0b7424 */ /* 0x000fe200078e00ff */
[----:B------:R-:W-:-:S05]  /*0560*/  MOV R6, R8 ;  /* 0x0000000800067202 */ /* 0x000fca0000000f00 */
[----:B------:R-:W-:-:S05]  /*0570*/  FADD R6, R5, R6 ;  /* 0x0000000605067221 */ /* 0x000fca0000000000 */
[----:B------:R-:W-:-:S07]  /*0580*/  MOV R9, R6 ;  /* 0x0000000600097202 */ /* 0x000fce0000000f00 */
[----:B------:R-:W-:Y:S05]  /*0590*/  WARPSYNC.COLLECTIVE R10, `(.L_x_751) ;  /* 0x000000000a087348 */ /* 0x000fea0003c00000 */
[----:B------:R0:W1:Y:S02]  /*05a0*/  SHFL.DOWN P0, R8, R9, R11, R12 ;  /* 0x0800000b09087389 */ /* 0x000064000000000c */
[----:B01----:R-:W-:Y:S05]  /*05b0*/  ENDCOLLECTIVE ;  /* 0x000000000000791b */ /* 0x003fea0003800000 */
.L_x_751:
[----:B------:R-:W-:Y:S01]  /*05c0*/  HFMA2 R11, -RZ, RZ, 0, 5.9604644775390625e-08 ;  /* 0x00000001ff0b7431 */ /* 0x000fe200000001ff */
[----:B------:R-:W-:-:S05]  /*05d0*/  MOV R7, R8 ;  /* 0x0000000800077202 */ /* 0x000fca0000000f00 */
[----:B------:R-:W-:-:S05]  /*05e0*/  FADD R7, R6, R7 ;  /* 0x0000000706077221 */ /* 0x000fca0000000000 */
[----:B------:R-:W-:-:S07]  /*05f0*/  MOV R9, R7 ;  /* 0x0000000700097202 */ /* 0x000fce0000000f00 */
[----:B------:R-:W-:Y:S05]  /*0600*/  WARPSYNC.COLLECTIVE R10, `(.L_x_752) ;  /* 0x000000000a087348 */ /* 0x000fea0003c00000 */
[----:B------:R0:W1:Y:S02]  /*0610*/  SHFL.DOWN P0, R8, R9, R11, R12 ;  /* 0x0800000b09087389 */ /* 0x000064000000000c */
[----:B01----:R-:W-:Y:S05]  /*0620*/  ENDCOLLECTIVE ;  /* 0x000000000000791b */ /* 0x003fea0003800000 */
.L_x_752:
[----:B------:R-:W-:Y:S05]  /*0630*/  BRA `(.L_x_753) ;  /* 0xfffffffc00547947 */ /* 0x000fea000383ffff */
.L_x_754:
        /* <DEDUP_REMOVED lines=12> */
.L_x_1718:


//--------------------- .text._Z7reduce6IfLj32ELb0EEvPT_S1_j --------------------------
	.section	.text._Z7reduce6IfLj32ELb0EEvPT_S1_j,"ax",@progbits
	.align	128
        .global         _Z7reduce6IfLj32ELb0EEvPT_S1_j
        .type           _Z7reduce6IfLj32ELb0EEvPT_S1_j,@function
        .size           _Z7reduce6IfLj32ELb0EEvPT_S1_j,(.L_x_1719 - _Z7reduce6IfLj32ELb0EEvPT_S1_j)
        .other          _Z7reduce6IfLj32ELb0EEvPT_S1_j,@"STO_CUDA_ENTRY STV_DEFAULT"
_Z7reduce6IfLj32ELb0EEvPT_S1_j:
.text._Z7reduce6IfLj32ELb0EEvPT_S1_j:
        /* <DEDUP_REMOVED lines=14> */
.L_x_757:
        /* <DEDUP_REMOVED lines=11> */
.L_x_756:
[----:B0-----:R-:W-:Y:S05]  /*0190*/  BSYNC.RECONVERGENT B0 ;  /* 0x0000000000007941 */ /* 0x001fea0003800200 */
.L_x_755:
        /* <DEDUP_REMOVED lines=31> */
.L_x_766:
[----:B-1----:R-:W-:-:S07]  /*0390*/  FADD R9, R7, R8 ;  /* 0x0000000807097221 */ /* 0x002fce0000000000 */
.L_x_759:
[----:B------:R-:W-:Y:S05]  /*03a0*/  BSYNC B0 ;  /* 0x0000000000007941 */ /* 0x000fea0003800000 */
.L_x_758:
[----:B------:R-:W-:-:S13]  /*03b0*/  LOP3.LUT P0, RZ, R2, R3, RZ, 0xfc, !PT ;  /* 0x0000000302ff7212 */ /* 0x000fda000780fcff */
[----:B------:R-:W-:Y:S05]  /*03c0*/  @P0 EXIT ;  /* 0x000000000000094d */ /* 0x000fea0003800000 */
[----:B------:R-:W1:Y:S02]  /*03d0*/  LDC.64 R2, c[0x0][0x388] ;  /* 0x0000e200ff027b82 */ /* 0x000e640000000a00 */
[----:B-1----:R-:W-:-:S05]  /*03e0*/  IMAD.WIDE.U32 R2, R0, 0x4, R2 ;  /* 0x0000000400027825 */ /* 0x002fca00078e0002 */
[----:B------:R-:W-:Y:S01]  /*03f0*/  STG.E desc[UR6][R2.64], R9 ;  /* 0x0000000902007986 */ /* 0x000fe2000c101906 */
[----:B------:R-:W-:Y:S05]  /*0400*/  EXIT ;  /* 0x000000000000794d */ /* 0x000fea0003800000 */
.L_x_760:
[----:B------:R-:W-:Y:S02]  /*0410*/  HFMA2 R11, -RZ, RZ, 0, 9.5367431640625e-07 ;  /* 0x00000010ff0b7431 */ /* 0x000fe400000001ff */
[----:B------:R-:W-:Y:S01]  /*0420*/  IMAD.MOV.U32 R12, RZ, RZ, 0x1f ;  /* 0x0000001fff0c7424 */ /* 0x000fe200078e00ff */
[----:B------:R-:W-:-:S07]  /*0430*/  MOV R10, 0xffffffff ;  /* 0xffffffff000a7802 */ /* 0x000fce0000000f00 */
[----:B------:R-:W-:Y:S05]  /*0440*/  WARPSYNC.COLLECTIVE R10, `(.L_x_761) ;  /* 0x000000000a087348 */ /* 0x000fea0003c00000 */
[----:B------:R0:W1:Y:S02]  /*0450*/  SHFL.DOWN P0, R8, R9, R11, R12 ;  /* 0x0800000b09087389 */ /* 0x000064000000000c */
[----:B01----:R-:W-:Y:S05]  /*0460*/  ENDCOLLECTIVE ;  /* 0x000000000000791b */ /* 0x003fea0003800000 */
.L_x_761:
[----:B------:R-:W-:Y:S01]  /*0470*/  HFMA2 R11, -RZ, RZ, 0, 4.76837158203125e-07 ;  /* 0x00000008ff0b7431 */ /* 0x000fe200000001ff */
[----:B------:R-:W-:-:S05]  /*0480*/  MOV R4, R8 ;  /* 0x0000000800047202 */ /* 0x000fca0000000f00 */
[----:B------:R-:W-:-:S04]  /*0490*/  FADD R4, R4, R9 ;  /* 0x0000000904047221 */ /* 0x000fc80000000000 */
[----:B------:R-:W-:-:S07]  /*04a0*/  IMAD.MOV.U32 R9, RZ, RZ, R4 ;  /* 0x000000ffff097224 */ /* 0x000fce00078e0004 */
[----:B------:R-:W-:Y:S05]  /*04b0*/  WARPSYNC.COLLECTIVE R10, `(.L_x_762) ;  /* 0x000000000a087348 */ /* 0x000fea0003c00000 */
[----:B------:R0:W1:Y:S02]  /*04c0*/  SHFL.DOWN P0, R8, R9, R11, R12 ;  /* 0x0800000b09087389 */ /* 0x000064000000000c */
[----:B01----:R-:W-:Y:S05]  /*04d0*/  ENDCOLLECTIVE ;  /* 0x000000000000791b */ /* 0x003fea0003800000 */
.L_x_762:
[----:B------:R-:W-:Y:S01]  /*04e0*/  HFMA2 R11, -RZ, RZ, 0, 2.384185791015625e-07 ;  /* 0x00000004ff0b7431 */ /* 0x000fe200000001ff */
[----:B------:R-:W-:-:S05]  /*04f0*/  MOV R5, R8 ;  /* 0x0000000800057202 */ /* 0x000fca0000000f00 */
[----:B------:R-:W-:-:S04]  /*0500*/  FADD R5, R4, R5 ;  /* 0x0000000504057221 */ /* 0x000fc80000000000 */
[----:B------:R-:W-:-:S07]  /*0510*/  IMAD.MOV.U32 R9, RZ, RZ, R5 ;  /* 0x000000ffff097224 */ /* 0x000fce00078e0005 */
[----:B------:R-:W-:Y:S05]  /*0520*/  WARPSYNC.COLLECTIVE R10, `(.L_x_763) ;  /* 0x000000000a087348 */ /* 0x000fea0003c00000 */
[----:B------:R0:W1:Y:S02]  /*0530*/  SHFL.DOWN P0, R8, R9, R11, R12 ;  /* 0x0800000b09087389 */ /* 0x000064000000000c */
[----:B01----:R-:W-:Y:S05]  /*0540*/  ENDCOLLECTIVE ;  /* 0x000000000000791b */ /* 0x003fea0003800000 */
.L_x_763:
[----:B------:R-:W-:Y:S01]  /*0550*/  IMAD.MOV.U32 R11, RZ, RZ, 0x2 ;  /* 0x00000002ff0b7424 */ /* 0x000fe200078e00ff */
[----:B------:R-:W-:-:S05]  /*0560*/  MOV R6, R8 ;  /* 0x0000000800067202 */ /* 0x000fca0000000f00 */
[----:B------:R-:W-:-:S05]  /*0570*/  FADD R6, R5, R6 ;  /* 0x0000000605067221 */ /* 0x000fca0000000000 */
[----:B------:R-:W-:-:S07]  /*0580*/  MOV R9, R6 ;  /* 0x0000000600097202 */ /* 0x000fce0000000f00 */
[----:B------:R-:W-:Y:S05]  /*0590*/  WARPSYNC.COLLECTIVE R10, `(.L_x_764) ;  /* 0x000000000a087348 */ /* 0x000fea0003c00000 */
[----:B------:R0:W1:Y:S02]  /*05a0*/  SHFL.DOWN P0, R8, R9, R11, R12 ;  /* 0x0800000b09087389 */ /* 0x000064000000000c */
[----:B01----:R-:W-:Y:S05]  /*05b0*/  ENDCOLLECTIVE ;  /* 0x000000000000791b */ /* 0x003fea0003800000 */
.L_x_764:
[----:B------:R-:W-:Y:S01]  /*05c0*/  HFMA2 R11, -RZ, RZ, 0, 5.9604644775390625e-08 ;  /* 0x00000001ff0b7431 */ /* 0x000fe200000001ff */
[----:B------:R-:W-:-:S05]  /*05d0*/  MOV R7, R8 ;  /* 0x0000000800077202 */ /* 0x000fca0000000f00 */
[----:B------:R-:W-:-:S05]  /*05e0*/  FADD R7, R6, R7 ;  /* 0x0000000706077221 */ /* 0x000fca0000000000 */
[----:B------:R-:W-:-:S07]  /*05f0*/  MOV R9, R7 ;  /* 0x0000000700097202 */ /* 0x000fce0000000f00 */
[----:B------:R-:W-:Y:S05]  /*0600*/  WARPSYNC.COLLECTIVE R10, `(.L_x_765) ;  /* 0x000000000a087348 */ /* 0x000fea0003c00000 */
[----:B------:R0:W1:Y:S02]  /*0610*/  SHFL.DOWN P0, R8, R9, R11, R12 ;  /* 0x0800000b09087389 */ /* 0x000064000000000c */
[----:B01----:R-:W-:Y:S05]  /*0620*/  ENDCOLLECTIVE ;  /* 0x000000000000791b */ /* 0x003fea0003800000 */
.L_x_765:
[----:B------:R-:W-:Y:S05]  /*0630*/  BRA `(.L_x_766) ;  /* 0xfffffffc00547947 */ /* 0x000fea000383ffff */
.L_x_767:
        /* <DEDUP_REMOVED lines=12> */
.L_x_1719:


//--------------------- .text._Z7reduce6IfLj64ELb0EEvPT_S1_j --------------------------
	.section	.text._Z7reduce6IfLj64ELb0EEvPT_S1_j,"ax",@progbits
	.align	128
        .global         _Z7reduce6IfLj64ELb0EEvPT_S1_j
        .type           _Z7reduce6IfLj64ELb0EEvPT_S1_j,@function
        .size           _Z7reduce6IfLj64ELb0EEvPT_S1_j,(.L_x_1720 - _Z7reduce6IfLj64ELb0EEvPT_S1_j)
        .other          _Z7reduce6IfLj64ELb0EEvPT_S1_j,@"STO_CUDA_ENTRY STV_DEFAULT"
_Z7reduce6IfLj64ELb0EEvPT_S1_j:
.text._Z7reduce6IfLj64ELb0EEvPT_S1_j:
        /* <DEDUP_REMOVED lines=12> */
[----:B------:R-:W-:-:S07]  /*00c0*/  MOV R10, RZ ;  /* 0x000000ff000a7202 */ /* 0x000fce0000000f00 */
[----:B------:R-:W2:Y:S02]  /*00d0*/  LDC.64 R8, c[0x0][0x380] ;  /* 0x0000e000ff087b82 */ /* 0x000ea40000000a00 */
.L_x_770:
[C---:B------:R-:W-:Y:S02]  /*00e0*/  VIADD R7, R2.reuse, 0x40 ;  /* 0x0000004002077836 */ /* 0x040fe40000000000 */
        /* <DEDUP_REMOVED lines=10> */
.L_x_769:
[----:B0-----:R-:W-:Y:S05]  /*0190*/  BSYNC.RECONVERGENT B0 ;  /* 0x0000000000007941 */ /* 0x001fea0003800200 */
.L_x_768:
        /* <DEDUP_REMOVED lines=10> */
[----:B------:R0:W-:Y:S01]  /*0240*/  STS [R5], R10 ;  /* 0x0000000a05007388 */ /* 0x0001e20000000800 */
[----:B-1----:R-:W-:-:S05]  /*0250*/  IMAD R2, R2, UR8, RZ ;  /* 0x0000000802027c24 */ /* 0x002fca000f8e02ff */
[----:B------:R-:W-:Y:S01]  /*0260*/  IADD3 R4, PT, PT, R2, R3, RZ ;  /* 0x0000000302047210 */ /* 0x000fe20007ffe0ff */
[----:B------:R-:W-:Y:S08]  /*0270*/  BAR.SYNC.DEFER_BLOCKING 0x0 ;  /* 0x0000000000007b1d */ /* 0x000ff00000010000 */
[----:B------:R-:W-:Y:S08]  /*0280*/  BAR.SYNC.DEFER_BLOCKING 0x0 ;  /* 0x0000000000007b1d */ /* 0x000ff00000010000 */
[----:B------:R-:W-:Y:S08]  /*0290*/  BAR.SYNC.DEFER_BLOCKING 0x0 ;  /* 0x0000000000007b1d */ /* 0x000ff00000010000 */
[----:B------:R-:W-:Y:S01]  /*02a0*/  BAR.SYNC.DEFER_BLOCKING 0x0 ;  /* 0x0000000000007b1d */ /* 0x000fe20000010000 */
[----:B------:R-:W-:Y:S01]  /*02b0*/  ISETP.GT.U32.AND P0, PT, R4, 0x1f, PT ;  /* 0x0000001f0400780c */ /* 0x000fe20003f04070 */
[----:B------:R-:W-:-:S12]  /*02c0*/  IMAD.MOV.U32 R4, RZ, RZ, R10 ;  /* 0x000000ffff047224 */ /* 0x000fd800078e000a */
[----:B0-----:R-:W-:Y:S05]  /*02d0*/  @P0 BRA `(.L_x_772) ;  /* 0x0000000000380947 */ /* 0x001fea0003800000 */
[----:B------:R-:W0:Y:S01]  /*02e0*/  LDS R5, [R5+0x80] ;  /* 0x0000800005057984 */ /* 0x000e220000000800 */
[----:B------:R-:W-:Y:S01]  /*02f0*/  UMOV UR4, 0xffffffff ;  /* 0xffffffff00047882 */ /* 0x000fe20000000000 */
[----:B0-----:R-:W-:Y:S02]  /*0300*/  FADD R4, R5, R4 ;  /* 0x0000000405047221 */ /* 0x001fe40000000000 */
        /* <DEDUP_REMOVED lines=10> */
.L_x_779:
[----:B-1----:R-:W-:-:S07]  /*03b0*/  FADD R4, R8, R9 ;  /* 0x0000000908047221 */ /* 0x002fce0000000000 */
.L_x_772:
[----:B------:R-:W-:Y:S05]  /*03c0*/  BSYNC B0 ;  /* 0x0000000000007941 */ /* 0x000fea0003800000 */
.L_x_771:
[----:B------:R-:W-:-:S13]  /*03d0*/  LOP3.LUT P0, RZ, R2, R3, RZ, 0xfc, !PT ;  /* 0x0000000302ff7212 */ /* 0x000fda000780fcff */
[----:B------:R-:W-:Y:S05]  /*03e0*/  @P0 EXIT ;  /* 0x000000000000094d */ /* 0x000fea0003800000 */
[----:B------:R-:W1:Y:S02]  /*03f0*/  LDC.64 R2, c[0x0][0x388] ;  /* 0x0000e200ff027b82 */ /* 0x000e640000000a00 */
[----:B-1----:R-:W-:-:S05]  /*0400*/  IMAD.WIDE.U32 R2, R0, 0x4, R2 ;  /* 0x0000000400027825 */ /* 0x002fca00078e0002 */
[----:B------:R-:W-:Y:S01]  /*0410*/  STG.E desc[UR6][R2.64], R4 ;  /* 0x0000000402007986 */ /* 0x000fe2000c101906 */
[----:B------:R-:W-:Y:S05]  /*0420*/  EXIT ;  /* 0x000000000000794d */ /* 0x000fea0003800000 */
.L_x_773:
[----:B------:R-:W-:Y:S01]  /*0430*/  HFMA2 R11, -RZ, RZ, 0, 9.5367431640625e-07 ;  /* 0x00000010ff0b7431 */ /* 0x000fe200000001ff */
[----:B------:R-:W-:Y:S02]  /*0440*/  MOV R13, 0x1f ;  /* 0x0000001f000d7802 */ /* 0x000fe40000000f00 */
[----:B------:R-:W-:-:S07]  /*0450*/  MOV R10, 0xffffffff ;  /* 0xffffffff000a7802 */ /* 0x000fce0000000f00 */
[----:B------:R-:W-:Y:S05]  /*0460*/  WARPSYNC.COLLECTIVE R10, `(.L_x_774) ;  /* 0x000000000a087348 */ /* 0x000fea0003c00000 */
[----:B------:R0:W1:Y:S02]  /*0470*/  SHFL.DOWN P0, R9, R4, R11, R13 ;  /* 0x0800000b04097389 */ /* 0x000064000000000d */
[----:B01----:R-:W-:Y:S05]  /*0480*/  ENDCOLLECTIVE ;  /* 0x000000000000791b */ /* 0x003fea0003800000 */
.L_x_774:
[----:B------:R-:W-:Y:S02]  /*0490*/  HFMA2 R11, -RZ, RZ, 0, 4.76837158203125e-07 ;  /* 0x00000008ff0b7431 */ /* 0x000fe400000001ff */
[----:B------:R-:W-:-:S04]  /*04a0*/  IMAD.MOV.U32 R5, RZ, RZ, R9 ;  /* 0x000000ffff057224 */ /* 0x000fc800078e0009 */
[----:B------:R-:W-:-:S05]  /*04b0*/  FADD R5, R4, R5 ;  /* 0x0000000504057221 */ /* 0x000fca0000000000 */
[----:B------:R-:W-:-:S07]  /*04c0*/  MOV R4, R5 ;  /* 0x0000000500047202 */ /* 0x000fce0000000f00 */
[----:B------:R-:W-:Y:S05]  /*04d0*/  WARPSYNC.COLLECTIVE R10, `(.L_x_775) ;  /* 0x000000000a087348 */ /* 0x000fea0003c00000 */
[----:B------:R0:W1:Y:S02]  /*04e0*/  SHFL.DOWN P0, R9, R4, R11, R13 ;  /* 0x0800000b04097389 */ /* 0x000064000000000d */
[----:B01----:R-:W-:Y:S05]  /*04f0*/  ENDCOLLECTIVE ;  /* 0x000000000000791b */ /* 0x003fea0003800000 */
.L_x_775:
[----:B------:R-:W-:Y:S01]  /*0500*/  HFMA2 R11, -RZ, RZ, 0, 2.384185791015625e-07 ;  /* 0x00000004ff0b7431 */ /* 0x000fe200000001ff */
[----:B------:R-:W-:-:S05]  /*0510*/  MOV R6, R9 ;  /* 0x0000000900067202 */ /* 0x000fca0000000f00 */
[----:B------:R-:W-:-:S04]  /*0520*/  FADD R6, R5, R6 ;  /* 0x0000000605067221 */ /* 0x000fc80000000000 */
[----:B------:R-:W-:-:S07]  /*0530*/  IMAD.MOV.U32 R4, RZ, RZ, R6 ;  /* 0x000000ffff047224 */ /* 0x000fce00078e0006 */
[----:B------:R-:W-:Y:S05]  /*0540*/  WARPSYNC.COLLECTIVE R10, `(.L_x_776) ;  /* 0x000000000a087348 */ /* 0x000fea0003c00000 */
[----:B------:R0:W1:Y:S02]  /*0550*/  SHFL.DOWN P0, R9, R4, R11, R13 ;  /* 0x0800000b04097389 */ /* 0x000064000000000d */
[----:B01----:R-:W-:Y:S05]  /*0560*/  ENDCOLLECTIVE ;  /* 0x000000000000791b */ /* 0x003fea0003800000 */
.L_x_776:
[----:B------:R-:W-:Y:S01]  /*0570*/  IMAD.MOV.U32 R11, RZ, RZ, 0x2 ;  /* 0x00000002ff0b7424 */ /* 0x000fe200078e00ff */
[----:B------:R-:W-:-:S05]  /*0580*/  MOV R7, R9 ;  /* 0x0000000900077202 */ /* 0x000fca0000000f00 */
[----:B------:R-:W-:-:S05]  /*0590*/  FADD R7, R6, R7 ;  /* 0x0000000706077221 */ /* 0x000fca0000000000 */
[----:B------:R-:W-:-:S07]  /*05a0*/  MOV R4, R7 ;  /* 0x0000000700047202 */ /* 0x000fce0000000f00 */
[----:B------:R-:W-:Y:S05]  /*05b0*/  WARPSYNC.COLLECTIVE R10, `(.L_x_777) ;  /* 0x000000000a087348 */ /* 0x000fea0003c00000 */
[----:B------:R0:W1:Y:S02]  /*05c0*/  SHFL.DOWN P0, R9, R4, R11, R13 ;  /* 0x0800000b04097389 */ /* 0x000064000000000d */
[----:B01----:R-:W-:Y:S05]  /*05d0*/  ENDCOLLECTIVE ;  /* 0x000000000000791b */ /* 0x003fea0003800000 */
.L_x_777:
[----:B------:R-:W-:Y:S01]  /*05e0*/  HFMA2 R11, -RZ, RZ, 0, 5.9604644775390625e-08 ;  /* 0x00000001ff0b7431 */ /* 0x000fe200000001ff */
[----:B------:R-:W-:-:S05]  /*05f0*/  MOV R8, R9 ;  /* 0x0000000900087202 */ /* 0x000fca0000000f00 */
[----:B------:R-:W-:-:S05]  /*0600*/  FADD R8, R7, R8 ;  /* 0x0000000807087221 */ /* 0x000fca0000000000 */
[----:B------:R-:W-:-:S07]  /*0610*/  MOV R4, R8 ;  /* 0x0000000800047202 */ /* 0x000fce0000000f00 */
[----:B------:R-:W-:Y:S05]  /*0620*/  WARPSYNC.COLLECTIVE R10, `(.L_x_778) ;  /* 0x000000000a087348 */ /* 0x000fea0003c00000 */
[----:B------:R0:W1:Y:S02]  /*0630*/  SHFL.DOWN P0, R9, R4, R11, R13 ;  /* 0x0800000b04097389 */ /* 0x000064000000000d */
[----:B01----:R-:W-:Y:S05]  /*0640*/  ENDCOLLECTIVE ;  /* 0x000000000000791b */ /* 0x003fea0003800000 */
.L_x_778:
[----:B------:R-:W-:Y:S05]  /*0650*/  BRA `(.L_x_779) ;  /* 0xfffffffc00547947 */ /* 0x000fea000383ffff */
.L_x_780:
        /* <DEDUP_REMOVED lines=10> */
.L_x_1720:


//--------------------- .text._Z7reduce6IfLj128ELb0EEvPT_S1_j --------------------------
	.section	.text._Z7reduce6IfLj128ELb0EEvPT_S1_j,"ax",@progbits
	.align	128
        .global         _Z7reduce6IfLj128ELb0EEvPT_S1_j
        .type           _Z7reduce6IfLj128ELb0EEvPT_S1_j,@function
        .size           _Z7reduce6IfLj128ELb0EEvPT_S1_j,(.L_x_1721 - _Z7reduce6IfLj128ELb0EEvPT_S1_j)
        .other          _Z7reduce6IfLj128ELb0EEvPT_S1_j,@"STO_CUDA_ENTRY STV_DEFAULT"
_Z7reduce6IfLj128ELb0EEvPT_S1_j:
.text._Z7reduce6IfLj128ELb0EEvPT_S1_j:
        /* <DEDUP_REMOVED lines=14> */
.L_x_783:
        /* <DEDUP_REMOVED lines=11> */
.L_x_782:
[----:B0-----:R-:W-:Y:S05]  /*0190*/  BSYNC.RECONVERGENT B0 ;  /* 0x0000000000007941 */ /* 0x001fea0003800200 */
.L_x_781:
[----:B------:R-:W0:Y:S01]  /*01a0*/  S2UR UR5, SR_CgaCtaId ;  /* 0x00000000000579c3 */ /* 0x000e220000008800 */
[----:B------:R-:W-:Y:S01]  /*01b0*/  UMOV UR4, 0x400 ;  /* 0x0000040000047882 */ /* 0x000fe20000000000 */
[----:B------:R-:W-:Y:S01]  /*01c0*/  ISETP.GT.U32.AND P0, PT, R3, 0x3f, PT ;  /* 0x0000003f0300780c */ /* 0x000fe20003f04070 */
[----:B------:R-:W1:Y:S01]  /*01d0*/  S2R R4, SR_TID.Y ;  /* 0x0000000000047919 */ /* 0x000e620000002200 */
[----:B------:R-:W-:Y:S01]  /*01e0*/  MOV R8, R10 ;  /* 0x0000000a00087202 */ /* 0x000fe20000000f00 */
[----:B------:R-:W-:Y:S01]  /*01f0*/  BSSY B0, `(.L_x_784) ;  /* 0x0000021000007945 */ /* 0x000fe20003800000 */
[----:B------:R-:W1:Y:S01]  /*0200*/  S2R R7, SR_TID.Z ;  /* 0x0000000000077919 */ /* 0x000e620000002300 */
[----:B0-----:R-:W-:-:S06]  /*0210*/  ULEA UR4, UR5, UR4, 0x18 ;  /* 0x0000000405047291 */ /* 0x001fcc000f8ec0ff */
[----:B------:R-:W-:-:S05]  /*0220*/  LEA R5, R3, UR4, 0x2 ;  /* 0x0000000403057c11 */ /* 0x000fca000f8e10ff */
[----:B------:R-:W-:Y:S01]  /*0230*/  STS [R5], R10 ;  /* 0x0000000a05007388 */ /* 0x000fe20000000800 */
[----:B------:R-:W0:Y:S01]  /*0240*/  LDCU UR4, c[0x0][0x360] ;  /* 0x00006c00ff0477ac */ /* 0x000e220008000800 */
[----:B------:R-:W1:Y:S01]  /*0250*/  LDCU UR5, c[0x0][0x364] ;  /* 0x00006c80ff0577ac */ /* 0x000e620008000800 */
[----:B------:R-:W-:Y:S08]  /*0260*/  BAR.SYNC.DEFER_BLOCKING 0x0 ;  /* 0x0000000000007b1d */ /* 0x000ff00000010000 */
[----:B------:R-:W-:Y:S08]  /*0270*/  BAR.SYNC.DEFER_BLOCKING 0x0 ;  /* 0x0000000000007b1d */ /* 0x000ff00000010000 */
[----:B------:R-:W-:Y:S06]  /*0280*/  BAR.SYNC.DEFER_BLOCKING 0x0 ;  /* 0x0000000000007b1d */ /* 0x000fec0000010000 */
[----:B------:R-:W2:Y:S02]  /*0290*/  @!P0 LDS R2, [R5+0x100] ;  /* 0x0001000005028984 */ /* 0x000ea40000000800 */
[----:B--2---:R-:W-:Y:S01]  /*02a0*/  @!P0 FADD R8, R2, R8 ;  /* 0x0000000802088221 */ /* 0x004fe20000000000 */
[----:B-1----:R-:W-:-:S04]  /*02b0*/  IMAD R2, R7, UR5, R4 ;  /* 0x0000000507027c24 */ /* 0x002fc8000f8e0204 */
[----:B0-----:R-:W-:Y:S01]  /*02c0*/  IMAD R2, R2, UR4, RZ ;  /* 0x0000000402027c24 */ /* 0x001fe2000f8e02ff */
[----:B------:R0:W-:Y:S03]  /*02d0*/  @!P0 STS [R5], R8 ;  /* 0x0000000805008388 */ /* 0x0001e60000000800 */
[----:B------:R-:W-:Y:S01]  /*02e0*/  IMAD.IADD R4, R2, 0x1, R3 ;  /* 0x0000000102047824 */ /* 0x000fe200078e0203 */
[----:B------:R-:W-:Y:S04]  /*02f0*/  BAR.SYNC.DEFER_BLOCKING 0x0 ;  /* 0x0000000000007b1d */ /* 0x000fe80000010000 */
[----:B------:R-:W-:-:S13]  /*0300*/  ISETP.GT.U32.AND P0, PT, R4, 0x1f, PT ;  /* 0x0000001f0400780c */ /* 0x000fda0003f04070 */
        /* <DEDUP_REMOVED lines=14> */
.L_x_792:
[----:B01----:R-:W-:-:S07]  /*03f0*/  FADD R8, R8, R9 ;  /* 0x0000000908087221 */ /* 0x003fce0000000000 */
.L_x_785:
[----:B------:R-:W-:Y:S05]  /*0400*/  BSYNC B0 ;  /* 0x0000000000007941 */ /* 0x000fea0003800000 */
.L_x_784:
[----:B------:R-:W-:-:S13]  /*0410*/  LOP3.LUT P0, RZ, R2, R3, RZ, 0xfc, !PT ;  /* 0x0000000302ff7212 */ /* 0x000fda000780fcff */
[----:B------:R-:W-:Y:S05]  /*0420*/  @P0 EXIT ;  /* 0x000000000000094d */ /* 0x000fea0003800000 */
[----:B------:R-:W0:Y:S02]  /*0430*/  LDC.64 R2, c[0x0][0x388] ;  /* 0x0000e200ff027b82 */ /* 0x000e240000000a00 */
[----:B0-----:R-:W-:-:S05]  /*0440*/  IMAD.WIDE.U32 R2, R0, 0x4, R2 ;  /* 0x0000000400027825 */ /* 0x001fca00078e0002 */
[----:B------:R-:W-:Y:S01]  /*0450*/  STG.E desc[UR6][R2.64], R8 ;  /* 0x0000000802007986 */ /* 0x000fe2000c101906 */
[----:B------:R-:W-:Y:S05]  /*0460*/  EXIT ;  /* 0x000000000000794d */ /* 0x000fea0003800000 */
.L_x_786:
[----:B------:R-:W-:Y:S01]  /*0470*/  HFMA2 R11, -RZ, RZ, 0, 9.5367431640625e-07 ;  /* 0x00000010ff0b7431 */ /* 0x000fe200000001ff */
[----:B------:R-:W-:Y:S02]  /*0480*/  MOV R13, 0x1f ;  /* 0x0000001f000d7802 */ /* 0x000fe40000000f00 */
[----:B------:R-:W-:-:S07]  /*0490*/  MOV R10, 0xffffffff ;  /* 0xffffffff000a7802 */ /* 0x000fce0000000f00 */
[----:B------:R-:W-:Y:S05]  /*04a0*/  WARPSYNC.COLLECTIVE R10, `(.L_x_787) ;  /* 0x000000000a087348 */ /* 0x000fea0003c00000 */
[----:B------:R0:W1:Y:S02]  /*04b0*/  SHFL.DOWN P0, R9, R4, R11, R13 ;  /* 0x0800000b04097389 */ /* 0x000064000000000d */
[----:B01----:R-:W-:Y:S05]  /*04c0*/  ENDCOLLECTIVE ;  /* 0x000000000000791b */ /* 0x003fea0003800000 */
.L_x_787:
[----:B------:R-:W-:Y:S02]  /*04d0*/  HFMA2 R11, -RZ, RZ, 0, 4.76837158203125e-07 ;  /* 0x00000008ff0b7431 */ /* 0x000fe400000001ff */
[----:B------:R-:W-:-:S04]  /*04e0*/  IMAD.MOV.U32 R5, RZ, RZ, R9 ;  /* 0x000000ffff057224 */ /* 0x000fc800078e0009 */
[----:B------:R-:W-:-:S05]  /*04f0*/  FADD R5, R4, R5 ;  /* 0x0000000504057221 */ /* 0x000fca0000000000 */
[----:B------:R-:W-:-:S07]  /*0500*/  MOV R4, R5 ;  /* 0x0000000500047202 */ /* 0x000fce0000000f00 */
[----:B------:R-:W-:Y:S05]  /*0510*/  WARPSYNC.COLLECTIVE R10, `(.L_x_788) ;  /* 0x000000000a087348 */ /* 0x000fea0003c00000 */
[----:B------:R0:W1:Y:S02]  /*0520*/  SHFL.DOWN P0, R9, R4, R11, R13 ;  /* 0x0800000b04097389 */ /* 0x000064000000000d */
[----:B01----:R-:W-:Y:S05]  /*0530*/  ENDCOLLECTIVE ;  /* 0x000000000000791b */ /* 0x003fea0003800000 */
.L_x_788:
[----:B------:R-:W-:Y:S01]  /*0540*/  HFMA2 R11, -RZ, RZ, 0, 2.384185791015625e-07 ;  /* 0x00000004ff0b7431 */ /* 0x000fe200000001ff */
[----:B------:R-:W-:-:S05]  /*0550*/  MOV R6, R9 ;  /* 0x0000000900067202 */ /* 0x000fca0000000f00 */
[----:B------:R-:W-:-:S04]  /*0560*/  FADD R6, R5, R6 ;  /* 0x0000000605067221 */ /* 0x000fc80000000000 */
[----:B------:R-:W-:-:S07]  /*0570*/  IMAD.MOV.U32 R4, RZ, RZ, R6 ;  /* 0x000000ffff047224 */ /* 0x000fce00078e0006 */
[----:B------:R-:W-:Y:S05]  /*0580*/  WARPSYNC.COLLECTIVE R10, `(.L_x_789) ;  /* 0x000000000a087348 */ /* 0x000fea0003c00000 */
[----:B------:R0:W1:Y:S02]  /*0590*/  SHFL.DOWN P0, R9, R4, R11, R13 ;  /* 0x0800000b04097389 */ /* 0x000064000000000d */
[----:B01----:R-:W-:Y:S05]  /*05a0*/  ENDCOLLECTIVE ;  /* 0x000000000000791b */ /* 0x003fea0003800000 */
.L_x_789:
[----:B------:R-:W-:Y:S01]  /*05b0*/  IMAD.MOV.U32 R11, RZ, RZ, 0x2 ;  /* 0x00000002ff0b7424 */ /* 0x000fe200078e00ff */
[----:B------:R-:W-:-:S05]  /*05c0*/  MOV R7, R9 ;  /* 0x0000000900077202 */ /* 0x000fca0000000f00 */
[----:B------:R-:W-:-:S05]  /*05d0*/  FADD R7, R6, R7 ;  /* 0x0000000706077221 */ /* 0x000fca0000000000 */
[----:B------:R-:W-:-:S07]  /*05e0*/  MOV R4, R7 ;  /* 0x0000000700047202 */ /* 0x000fce0000000f00 */
[----:B------:R-:W-:Y:S05]  /*05f0*/  WARPSYNC.COLLECTIVE R10, `(.L_x_790) ;  /* 0x000000000a087348 */ /* 0x000fea0003c00000 */
[----:B------:R0:W1:Y:S02]  /*0600*/  SHFL.DOWN P0, R9, R4, R11, R13 ;  /* 0x0800000b04097389 */ /* 0x000064000000000d */
[----:B01----:R-:W-:Y:S05]  /*0610*/  ENDCOLLECTIVE ;  /* 0x000000000000791b */ /* 0x003fea0003800000 */
.L_x_790:
[----:B------:R-:W-:Y:S01]  /*0620*/  HFMA2 R11, -RZ, RZ, 0, 5.9604644775390625e-08 ;  /* 0x00000001ff0b7431 */ /* 0x000fe200000001ff */
[----:B------:R-:W-:-:S05]  /*0630*/  MOV R8, R9 ;  /* 0x0000000900087202 */ /* 0x000fca0000000f00 */
[----:B------:R-:W-:-:S05]  /*0640*/  FADD R8, R7, R8 ;  /* 0x0000000807087221 */ /* 0x000fca0000000000 */
[----:B------:R-:W-:-:S07]  /*0650*/  MOV R4, R8 ;  /* 0x0000000800047202 */ /* 0x000fce0000000f00 */
[----:B------:R-:W-:Y:S05]  /*0660*/  WARPSYNC.COLLECTIVE R10, `(.L_x_791) ;  /* 0x000000000a087348 */ /* 0x000fea0003c00000 */
[----:B------:R0:W1:Y:S02]  /*0670*/  SHFL.DOWN P0, R9, R4, R11, R13 ;  /* 0x0800000b04097389 */ /* 0x000064000000000d */
[----:B01----:R-:W-:Y:S05]  /*0680*/  ENDCOLLECTIVE ;  /* 0x000000000000791b */ /* 0x003fea0003800000 */
.L_x_791:
[----:B------:R-:W-:Y:S05]  /*0690*/  BRA `(.L_x_792) ;  /* 0xfffffffc00547947 */ /* 0x000fea000383ffff */
.L_x_793:
        /* <DEDUP_REMOVED lines=14> */
.L_x_1721:


//--------------------- .text._Z7reduce6IfLj256ELb0EEvPT_S1_j --------------------------
	.section	.text._Z7reduce6IfLj256ELb0EEvPT_S1_j,"ax",@progbits
	.align	128
        .global         _Z7reduce6IfLj256ELb0EEvPT_S1_j
        .type           _Z7reduce6IfLj256ELb0EEvPT_S1_j,@function
        .size           _Z7reduce6IfLj256ELb0EEvPT_S1_j,(.L_x_1722 - _Z7reduce6IfLj256ELb0EEvPT_S1_j)
        .other          _Z7reduce6IfLj256ELb0EEvPT_S1_j,@"STO_CUDA_ENTRY STV_DEFAULT"
_Z7reduce6IfLj256ELb0EEvPT_S1_j:
.text._Z7reduce6IfLj256ELb0EEvPT_S1_j:
        /* <DEDUP_REMOVED lines=14> */
.L_x_796:
        /* <DEDUP_REMOVED lines=11> */
.L_x_795:
[----:B0-----:R-:W-:Y:S05]  /*0190*/  BSYNC.RECONVERGENT B0 ;  /* 0x0000000000007941 */ /* 0x001fea0003800200 */
.L_x_794:
[----:B------:R-:W0:Y:S01]  /*01a0*/  S2UR UR5, SR_CgaCtaId ;  /* 0x00000000000579c3 */ /* 0x000e220000008800 */
[----:B------:R-:W-:Y:S01]  /*01b0*/  UMOV UR4, 0x400 ;  /* 0x0000040000047882 */ /* 0x000fe20000000000 */
[C---:B------:R-:W-:Y:S01]  /*01c0*/  ISETP.GT.U32.AND P0, PT, R3.reuse, 0x7f, PT ;  /* 0x0000007f0300780c */ /* 0x040fe20003f04070 */
[----:B------:R-:W1:Y:S01]  /*01d0*/  S2R R4, SR_TID.Y ;  /* 0x0000000000047919 */ /* 0x000e620000002200 */
[----:B------:R-:W-:Y:S01]  /*01e0*/  ISETP.GT.U32.AND P1, PT, R3, 0x3f, PT ;  /* 0x0000003f0300780c */ /* 0x000fe20003f24070 */
[----:B------:R-:W-:Y:S01]  /*01f0*/  BSSY B0, `(.L_x_797) ;  /* 0x0000025000007945 */ /* 0x000fe20003800000 */
[----:B------:R-:W-:Y:S01]  /*0200*/  MOV R8, R10 ;  /* 0x0000000a00087202 */ /* 0x000fe20000000f00 */
[----:B------:R-:W1:Y:S01]  /*0210*/  S2R R7, SR_TID.Z ;  /* 0x0000000000077919 */ /* 0x000e620000002300 */
[----:B0-----:R-:W-:-:S06]  /*0220*/  ULEA UR4, UR5, UR4, 0x18 ;  /* 0x0000000405047291 */ /* 0x001fcc000f8ec0ff */
[----:B------:R-:W-:-:S05]  /*0230*/  LEA R5, R3, UR4, 0x2 ;  /* 0x0000000403057c11 */ /* 0x000fca000f8e10ff */
[----:B------:R-:W-:Y:S01]  /*0240*/  STS [R5], R10 ;  /* 0x0000000a05007388 */ /* 0x000fe20000000800 */
[----:B------:R-:W0:Y:S01]  /*0250*/  LDCU UR4, c[0x0][0x360] ;  /* 0x00006c00ff0477ac */ /* 0x000e220008000800 */
[----:B------:R-:W1:Y:S01]  /*0260*/  LDCU UR5, c[0x0][0x364] ;  /* 0x00006c80ff0577ac */ /* 0x000e620008000800 */
[----:B------:R-:W-:Y:S08]  /*0270*/  BAR.SYNC.DEFER_BLOCKING 0x0 ;  /* 0x0000000000007b1d */ /* 0x000ff00000010000 */
[----:B------:R-:W-:Y:S06]  /*0280*/  BAR.SYNC.DEFER_BLOCKING 0x0 ;  /* 0x0000000000007b1d */ /* 0x000fec0000010000 */
[----:B------:R-:W2:Y:S02]  /*0290*/  @!P0 LDS R2, [R5+0x200] ;  /* 0x0002000005028984 */ /* 0x000ea40000000800 */
[----:B--2---:R-:W-:-:S05]  /*02a0*/  @!P0 FADD R8, R2, R8 ;  /* 0x0000000802088221 */ /* 0x004fca0000000000 */
[----:B------:R-:W-:Y:S01]  /*02b0*/  @!P0 STS [R5], R8 ;  /* 0x0000000805008388 */ /* 0x000fe20000000800 */
        /* <DEDUP_REMOVED lines=23> */
.L_x_805:
[----:B01----:R-:W-:-:S07]  /*0430*/  FADD R8, R8, R9 ;  /* 0x0000000908087221 */ /* 0x003fce0000000000 */
.L_x_798:
[----:B------:R-:W-:Y:S05]  /*0440*/  BSYNC B0 ;  /* 0x0000000000007941 */ /* 0x000fea0003800000 */
.L_x_797:
[----:B------:R-:W-:-:S13]  /*0450*/  LOP3.LUT P0, RZ, R2, R3, RZ, 0xfc, !PT ;  /* 0x0000000302ff7212 */ /* 0x000fda000780fcff */
[----:B------:R-:W-:Y:S05]  /*0460*/  @P0 EXIT ;  /* 0x000000000000094d */ /* 0x000fea0003800000 */
[----:B------:R-:W0:Y:S02]  /*0470*/  LDC.64 R2, c[0x0][0x388] ;  /* 0x0000e200ff027b82 */ /* 0x000e240000000a00 */
[----:B0-----:R-:W-:-:S05]  /*0480*/  IMAD.WIDE.U32 R2, R0, 0x4, R2 ;  /* 0x0000000400027825 */ /* 0x001fca00078e0002 */
[----:B------:R-:W-:Y:S01]  /*0490*/  STG.E desc[UR6][R2.64], R8 ;  /* 0x0000000802007986 */ /* 0x000fe2000c101906 */
[----:B------:R-:W-:Y:S05]  /*04a0*/  EXIT ;  /* 0x000000000000794d */ /* 0x000fea0003800000 */
.L_x_799:
[----:B------:R-:W-:Y:S01]  /*04b0*/  HFMA2 R11, -RZ, RZ, 0, 9.5367431640625e-07 ;  /* 0x00000010ff0b7431 */ /* 0x000fe200000001ff */
[----:B------:R-:W-:Y:S02]  /*04c0*/  MOV R13, 0x1f ;  /* 0x0000001f000d7802 */ /* 0x000fe40000000f00 */
[----:B------:R-:W-:-:S07]  /*04d0*/  MOV R10, 0xffffffff ;  /* 0xffffffff000a7802 */ /* 0x000fce0000000f00 */
[----:B------:R-:W-:Y:S05]  /*04e0*/  WARPSYNC.COLLECTIVE R10, `(.L_x_800) ;  /* 0x000000000a087348 */ /* 0x000fea0003c00000 */
[----:B------:R0:W1:Y:S02]  /*04f0*/  SHFL.DOWN P0, R9, R4, R11, R13 ;  /* 0x0800000b04097389 */ /* 0x000064000000000d */
[----:B01----:R-:W-:Y:S05]  /*0500*/  ENDCOLLECTIVE ;  /* 0x000000000000791b */ /* 0x003fea0003800000 */
.L_x_800:
[----:B------:R-:W-:Y:S02]  /*0510*/  HFMA2 R11, -RZ, RZ, 0, 4.76837158203125e-07 ;  /* 0x00000008ff0b7431 */ /* 0x000fe400000001ff */
[----:B------:R-:W-:-:S04]  /*0520*/  IMAD.MOV.U32 R5, RZ, RZ, R9 ;  /* 0x000000ffff057224 */ /* 0x000fc800078e0009 */
[----:B------:R-:W-:-:S05]  /*0530*/  FADD R5, R4, R5 ;  /* 0x0000000504057221 */ /* 0x000fca0000000000 */
[----:B------:R-:W-:-:S07]  /*0540*/  MOV R4, R5 ;  /* 0x0000000500047202 */ /* 0x000fce0000000f00 */
[----:B------:R-:W-:Y:S05]  /*0550*/  WARPSYNC.COLLECTIVE R10, `(.L_x_801) ;  /* 0x000000000a087348 */ /* 0x000fea0003c00000 */
[----:B------:R0:W1:Y:S02]  /*0560*/  SHFL.DOWN P0, R9, R4, R11, R13 ;  /* 0x0800000b04097389 */ /* 0x000064000000000d */
[----:B01----:R-:W-:Y:S05]  /*0570*/  ENDCOLLECTIVE ;  /* 0x000000000000791b */ /* 0x003fea0003800000 */
.L_x_801:
[----:B------:R-:W-:Y:S01]  /*0580*/  HFMA2 R11, -RZ, RZ, 0, 2.384185791015625e-07 ;  /* 0x00000004ff0b7431 */ /* 0x000fe200000001ff */
[----:B------:R-:W-:-:S05]  /*0590*/  MOV R6, R9 ;  /* 0x0000000900067202 */ /* 0x000fca0000000f00 */
[----:B------:R-:W-:-:S04]  /*05a0*/  FADD R6, R5, R6 ;  /* 0x0000000605067221 */ /* 0x000fc80000000000 */
[----:B------:R-:W-:-:S07]  /*05b0*/  IMAD.MOV.U32 R4, RZ, RZ, R6 ;  /* 0x000000ffff047224 */ /* 0x000fce00078e0006 */
[----:B------:R-:W-:Y:S05]  /*05c0*/  WARPSYNC.COLLECTIVE R10, `(.L_x_802) ;  /* 0x000000000a087348 */ /* 0x000fea0003c00000 */
[----:B------:R0:W1:Y:S02]  /*05d0*/  SHFL.DOWN P0, R9, R4, R11, R13 ;  /* 0x0800000b04097389 */ /* 0x000064000000000d */
[----:B01----:R-:W-:Y:S05]  /*05e0*/  ENDCOLLECTIVE ;  /* 0x000000000000791b */ /* 0x003fea0003800000 */
.L_x_802:
[----:B------:R-:W-:Y:S01]  /*05f0*/  IMAD.MOV.U32 R11, RZ, RZ, 0x2 ;  /* 0x00000002ff0b7424 */ /* 0x000fe200078e00ff */
[----:B------:R-:W-:-:S05]  /*0600*/  MOV R7, R9 ;  /* 0x0000000900077202 */ /* 0x000fca0000000f00 */
[----:B------:R-:W-:-:S05]  /*0610*/  FADD R7, R6, R7 ;  /* 0x0000000706077221 */ /* 0x000fca0000000000 */
[----:B------:R-:W-:-:S07]  /*0620*/  MOV R4, R7 ;  /* 0x0000000700047202 */ /* 0x000fce0000000f00 */
[----:B------:R-:W-:Y:S05]  /*0630*/  WARPSYNC.COLLECTIVE R10, `(.L_x_803) ;  /* 0x000000000a087348 */ /* 0x000fea0003c00000 */
[----:B------:R0:W1:Y:S02]  /*0640*/  SHFL.DOWN P0, R9, R4, R11, R13 ;  /* 0x0800000b04097389 */ /* 0x000064000000000d */
[----:B01----:R-:W-:Y:S05]  /*0650*/  ENDCOLLECTIVE ;  /* 0x000000000000791b */ /* 0x003fea0003800000 */
.L_x_803:
[----:B------:R-:W-:Y:S01]  /*0660*/  HFMA2 R11, -RZ, RZ, 0, 5.9604644775390625e-08 ;  /* 0x00000001ff0b7431 */ /* 0x000fe200000001ff */
[----:B------:R-:W-:-:S05]  /*0670*/  MOV R8, R9 ;  /* 0x0000000900087202 */ /* 0x000fca0000000f00 */
[----:B------:R-:W-:-:S05]  /*0680*/  FADD R8, R7, R8 ;  /* 0x0000000807087221 */ /* 0x000fca0000000000 */
[----:B------:R-:W-:-:S07]  /*0690*/  MOV R4, R8 ;  /* 0x0000000800047202 */ /* 0x000fce0000000f00 */
[----:B------:R-:W-:Y:S05]  /*06a0*/  WARPSYNC.COLLECTIVE R10, `(.L_x_804) ;  /* 0x000000000a087348 */ /* 0x000fea0003c00000 */
[----:B------:R0:W1:Y:S02]  /*06b0*/  SHFL.DOWN P0, R9, R4, R11, R13 ;  /* 0x0800000b04097389 */ /* 0x000064000000000d */
[----:B01----:R-:W-:Y:S05]  /*06c0*/  ENDCOLLECTIVE ;  /* 0x000000000000791b */ /* 0x003fea0003800000 */
.L_x_804:
[----:B------:R-:W-:Y:S05]  /*06d0*/  BRA `(.L_x_805) ;  /* 0xfffffffc00547947 */ /* 0x000fea000383ffff */
.L_x_806:
        /* <DEDUP_REMOVED lines=10> */
.L_x_1722:


//--------------------- .text._Z7reduce6IfLj512ELb0EEvPT_S1_j --------------------------
	.section	.text._Z7reduce6IfLj512ELb0EEvPT_S1_j,"ax",@progbits
	.align	128
        .global         _Z7reduce6IfLj512ELb0EEvPT_S1_j
        .type           _Z7reduce6IfLj512ELb0EEvPT_S1_j,@function
        .size           _Z7reduce6IfLj512ELb0EEvPT_S1_j,(.L_x_1723 - _Z7reduce6IfLj512ELb0EEvPT_S1_j)
        .other          _Z7reduce6IfLj512ELb0EEvPT_S1_j,@"STO_CUDA_ENTRY STV_DEFAULT"
_Z7reduce6IfLj512ELb0EEvPT_S1_j:
.text._Z7reduce6IfLj512ELb0EEvPT_S1_j:
[----:B------:R-:W-:Y:S01]  /*0000*/  LDC R1, c[0x0][0x37c] ;  /* 0x0000df00ff017b82 */ /* 0x000fe20000000800 */
[----:B------:R-:W0:Y:S01]  /*0010*/  S2R R0, SR_CTAID.X ;  /* 0x0000000000007919 */ /* 0x000e220000002500 */
[----:B------:R-:W1:Y:S01]  /*0020*/  LDCU UR4, c[0x0][0x390] ;  /* 0x00007200ff0477ac */ /* 0x000e620008000800 */
[----:B------:R-:W-:Y:S01]  /*0030*/  BSSY.RECONVERGENT B0, `(.L_x_807) ;  /* 0x0000017000007945 */ /* 0x000fe20003800200 */
[----:B------:R-:W-:Y:S01]  /*0040*/  HFMA2 R10, -RZ, RZ, 0, 0 ;  /* 0x00000000ff0a7431 */ /* 0x000fe200000001ff */
[----:B------:R-:W2:Y:S01]  /*0050*/  S2R R2, SR_TID.X ;  /* 0x0000000000027919 */ /* 0x000ea20000002100 */
[----:B------:R-:W3:Y:S01]  /*0060*/  LDCU.64 UR6, c[0x0][0x358] ;  /* 0x00006b00ff0677ac */ /* 0x000ee20008000a00 */
[----:B0-----:R-:W-:-:S04]  /*0070*/  SHF.L.U32 R3, R0, 0xa, RZ ;  /* 0x0000000a00037819 */ /* 0x001fc800000006ff */
[----:B--2---:R-:W-:-:S04]  /*0080*/  LOP3.LUT R3, R3, R2, RZ, 0xfc, !PT ;  /* 0x0000000203037212 */ /* 0x004fc800078efcff */
[----:B-1----:R-:W-:Y:S01]  /*0090*/  ISETP.GE.U32.AND P0, PT, R3, UR4, PT ;  /* 0x0000000403007c0c */ /* 0x002fe2000bf06070 */
[----:B------:R-:W0:-:S12]  /*00a0*/  LDCU UR4, c[0x0][0x390] ;  /* 0x00007200ff0477ac */ /* 0x000e180008000800 */
[----:B---3--:R-:W-:Y:S05]  /*00b0*/  @P0 BRA `(.L_x_808) ;  /* 0x0000000000380947 */ /* 0x008fea0003800000 */
[----:B------:R-:W1:Y:S01]  /*00c0*/  LDC R12, c[0x0][0x370] ;  /* 0x0000dc00ff0c7b82 */ /* 0x000e620000000800 */
[----:B------:R-:W-:-:S07]  /*00d0*/  IMAD.MOV.U32 R10, RZ, RZ, RZ ;  /* 0x000000ffff0a7224 */ /* 0x000fce00078e00ff */
[----:B------:R-:W2:Y:S02]  /*00e0*/  LDC.64 R8, c[0x0][0x380] ;  /* 0x0000e000ff087b82 */ /* 0x000ea40000000a00 */
.L_x_809:
        /* <DEDUP_REMOVED lines=11> */
.L_x_808:
[----:B0-----:R-:W-:Y:S05]  /*01a0*/  BSYNC.RECONVERGENT B0 ;  /* 0x0000000000007941 */ /* 0x001fea0003800200 */
.L_x_807:
[----:B------:R-:W0:Y:S01]  /*01b0*/  S2UR UR5, SR_CgaCtaId ;  /* 0x00000000000579c3 */ /* 0x000e220000008800 */
[----:B------:R-:W-:Y:S01]  /*01c0*/  UMOV UR4, 0x400 ;  /* 0x0000040000047882 */ /* 0x000fe20000000000 */
[C---:B------:R-:W-:Y:S01]  /*01d0*/  ISETP.GT.U32.AND P1, PT, R2.reuse, 0xff, PT ;  /* 0x000000ff0200780c */ /* 0x040fe20003f24070 */
[----:B------:R-:W-:Y:S01]  /*01e0*/  IMAD.MOV.U32 R8, RZ, RZ, R10 ;  /* 0x000000ffff087224 */ /* 0x000fe200078e000a */
[----:B------:R-:W-:Y:S01]  /*01f0*/  ISETP.GT.U32.AND P0, PT, R2, 0x7f, PT ;  /* 0x0000007f0200780c */ /* 0x000fe20003f04070 */
[----:B------:R-:W1:Y:S01]  /*0200*/  S2R R5, SR_TID.Y ;  /* 0x0000000000057919 */ /* 0x000e620000002200 */
[----:B------:R-:W-:Y:S01]  /*0210*/  BSSY B0, `(.L_x_810) ;  /* 0x0000028000007945 */ /* 0x000fe20003800000 */
[----:B------:R-:W1:Y:S01]  /*0220*/  S2R R6, SR_TID.Z ;  /* 0x0000000000067919 */ /* 0x000e620000002300 */
[----:B0-----:R-:W-:-:S06]  /*0230*/  ULEA UR4, UR5, UR4, 0x18 ;  /* 0x0000000405047291 */ /* 0x001fcc000f8ec0ff */
[----:B------:R-:W-:-:S05]  /*0240*/  LEA R3, R2, UR4, 0x2 ;  /* 0x0000000402037c11 */ /* 0x000fca000f8e10ff */
[----:B------:R-:W-:Y:S01]  /*0250*/  STS [R3], R10 ;  /* 0x0000000a03007388 */ /* 0x000fe20000000800 */
[----:B------:R-:W0:Y:S01]  /*0260*/  LDCU UR4, c[0x0][0x360] ;  /* 0x00006c00ff0477ac */ /* 0x000e220008000800 */
[----:B------:R-:W-:Y:S06]  /*0270*/  BAR.SYNC.DEFER_BLOCKING 0x0 ;  /* 0x0000000000007b1d */ /* 0x000fec0000010000 */
[----:B------:R-:W1:Y:S01]  /*0280*/  LDCU UR5, c[0x0][0x364] ;  /* 0x00006c80ff0577ac */ /* 0x000e620008000800 */
[----:B------:R-:W2:Y:S02]  /*0290*/  @!P1 LDS R4, [R3+0x400] ;  /* 0x0004000003049984 */ /* 0x000ea40000000800 */
[----:B--2---:R-:W-:-:S05]  /*02a0*/  @!P1 FADD R8, R4, R8 ;  /* 0x0000000804089221 */ /* 0x004fca0000000000 */
[----:B------:R-:W-:Y:S01]  /*02b0*/  @!P1 STS [R3], R8 ;  /* 0x0000000803009388 */ /* 0x000fe20000000800 */
[----:B------:R-:W-:Y:S01]  /*02c0*/  BAR.SYNC.DEFER_BLOCKING 0x0 ;  /* 0x0000000000007b1d */ /* 0x000fe20000010000 */
[----:B------:R-:W-:-:S05]  /*02d0*/  ISETP.GT.U32.AND P1, PT, R2, 0x3f, PT ;  /* 0x0000003f0200780c */ /* 0x000fca0003f24070 */
        /* <DEDUP_REMOVED lines=8> */
[----:B------:R0:W-:Y:S04]  /*0360*/  @!P1 STS [R3], R8 ;  /* 0x0000000803009388 */ /* 0x0001e80000000800 */
[----:B------:R-:W-:Y:S01]  /*0370*/  IADD3 R4, PT, PT, R5, R2, RZ ;  /* 0x0000000205047210 */ /* 0x000fe20007ffe0ff */
[----:B------:R-:W-:Y:S03]  /*0380*/  BAR.SYNC.DEFER_BLOCKING 0x0 ;  /* 0x0000000000007b1d */ /* 0x000fe60000010000 */
        /* <DEDUP_REMOVED lines=15> */
.L_x_818:
[----:B01----:R-:W-:-:S07]  /*0480*/  FADD R8, R8, R9 ;  /* 0x0000000908087221 */ /* 0x003fce0000000000 */
.L_x_811:
[----:B------:R-:W-:Y:S05]  /*0490*/  BSYNC B0 ;  /* 0x0000000000007941 */ /* 0x000fea0003800000 */
.L_x_810:
[----:B------:R-:W-:-:S13]  /*04a0*/  LOP3.LUT P0, RZ, R5, R2, RZ, 0xfc, !PT ;  /* 0x0000000205ff7212 */ /* 0x000fda000780fcff */
[----:B------:R-:W-:Y:S05]  /*04b0*/  @P0 EXIT ;  /* 0x000000000000094d */ /* 0x000fea0003800000 */
[----:B------:R-:W0:Y:S02]  /*04c0*/  LDC.64 R2, c[0x0][0x388] ;  /* 0x0000e200ff027b82 */ /* 0x000e240000000a00 */
[----:B0-----:R-:W-:-:S05]  /*04d0*/  IMAD.WIDE.U32 R2, R0, 0x4, R2 ;  /* 0x0000000400027825 */ /* 0x001fca00078e0002 */
[----:B------:R-:W-:Y:S01]  /*04e0*/  STG.E desc[UR6][R2.64], R8 ;  /* 0x0000000802007986 */ /* 0x000fe2000c101906 */
[----:B------:R-:W-:Y:S05]  /*04f0*/  EXIT ;  /* 0x000000000000794d */ /* 0x000fea0003800000 */
.L_x_812:
[----:B------:R-:W-:Y:S02]  /*0500*/  HFMA2 R11, -RZ, RZ, 0, 9.5367431640625e-07 ;  /* 0x00000010ff0b7431 */ /* 0x000fe400000001ff */
[----:B------:R-:W-:Y:S01]  /*0510*/  IMAD.MOV.U32 R13, RZ, RZ, 0x1f ;  /* 0x0000001fff0d7424 */ /* 0x000fe200078e00ff */
[----:B------:R-:W-:-:S07]  /*0520*/  MOV R10, 0xffffffff ;  /* 0xffffffff000a7802 */ /* 0x000fce0000000f00 */
[----:B------:R-:W-:Y:S05]  /*0530*/  WARPSYNC.COLLECTIVE R10, `(.L_x_813) ;  /* 0x000000000a087348 */ /* 0x000fea0003c00000 */
[----:B------:R0:W1:Y:S02]  /*0540*/  SHFL.DOWN P0, R9, R4, R11, R13 ;  /* 0x0800000b04097389 */ /* 0x000064000000000d */
[----:B01----:R-:W-:Y:S05]  /*0550*/  ENDCOLLECTIVE ;  /* 0x000000000000791b */ /* 0x003fea0003800000 */
.L_x_813:
[----:B------:R-:W-:Y:S01]  /*0560*/  HFMA2 R11, -RZ, RZ, 0, 4.76837158203125e-07 ;  /* 0x00000008ff0b7431 */ /* 0x000fe200000001ff */
[----:B------:R-:W-:-:S05]  /*0570*/  MOV R3, R9 ;  /* 0x0000000900037202 */ /* 0x000fca0000000f00 */
[----:B------:R-:W-:-:S04]  /*0580*/  FADD R3, R4, R3 ;  /* 0x0000000304037221 */ /* 0x000fc80000000000 */
[----:B------:R-:W-:-:S07]  /*0590*/  IMAD.MOV.U32 R4, RZ, RZ, R3 ;  /* 0x000000ffff047224 */ /* 0x000fce00078e0003 */
[----:B------:R-:W-:Y:S05]  /*05a0*/  WARPSYNC.COLLECTIVE R10, `(.L_x_814) ;  /* 0x000000000a087348 */ /* 0x000fea0003c00000 */
[----:B------:R0:W1:Y:S02]  /*05b0*/  SHFL.DOWN P0, R9, R4, R11, R13 ;  /* 0x0800000b04097389 */ /* 0x000064000000000d */
[----:B01----:R-:W-:Y:S05]  /*05c0*/  ENDCOLLECTIVE ;  /* 0x000000000000791b */ /* 0x003fea0003800000 */
.L_x_814:
[----:B------:R-:W-:Y:S01]  /*05d0*/  HFMA2 R11, -RZ, RZ, 0, 2.384185791015625e-07 ;  /* 0x00000004ff0b7431 */ /* 0x000fe200000001ff */
[----:B------:R-:W-:-:S05]  /*05e0*/  MOV R6, R9 ;  /* 0x0000000900067202 */ /* 0x000fca0000000f00 */
[----:B------:R-:W-:-:S04]  /*05f0*/  FADD R6, R3, R6 ;  /* 0x0000000603067221 */ /* 0x000fc80000000000 */
[----:B------:R-:W-:-:S07]  /*0600*/  IMAD.MOV.U32 R4, RZ, RZ, R6 ;  /* 0x000000ffff047224 */ /* 0x000fce00078e0006 */
[----:B------:R-:W-:Y:S05]  /*0610*/  WARPSYNC.COLLECTIVE R10, `(.L_x_815) ;  /* 0x000000000a087348 */ /* 0x000fea0003c00000 */
[----:B------:R0:W1:Y:S02]  /*0620*/  SHFL.DOWN P0, R9, R4, R11, R13 ;  /* 0x0800000b04097389 */ /* 0x000064000000000d */
[----:B01----:R-:W-:Y:S05]  /*0630*/  ENDCOLLECTIVE ;  /* 0x000000000000791b */ /* 0x003fea0003800000 */
.L_x_815:
[----:B------:R-:W-:Y:S01]  /*0640*/  IMAD.MOV.U32 R11, RZ, RZ, 0x2 ;  /* 0x00000002ff0b7424 */ /* 0x000fe200078e00ff */
[----:B------:R-:W-:-:S05]  /*0650*/  MOV R7, R9 ;  /* 0x0000000900077202 */ /* 0x000fca0000000f00 */
[----:B------:R-:W-:-:S05]  /*0660*/  FADD R7, R6, R7 ;  /* 0x0000000706077221 */ /* 0x000fca0000000000 */
[----:B------:R-:W-:-:S07]  /*0670*/  MOV R4, R7 ;  /* 0x0000000700047202 */ /* 0x000fce0000000f00 */
[----:B------:R-:W-:Y:S05]  /*0680*/  WARPSYNC.COLLECTIVE R10, `(.L_x_816) ;  /* 0x000000000a087348 */ /* 0x000fea0003c00000 */
[----:B------:R0:W1:Y:S02]  /*0690*/  SHFL.DOWN P0, R9, R4, R11, R13 ;  /* 0x0800000b04097389 */ /* 0x000064000000000d */
[----:B01----:R-:W-:Y:S05]  /*06a0*/  ENDCOLLECTIVE ;  /* 0x000000000000791b */ /* 0x003fea0003800000 */
.L_x_816:
[----:B------:R-:W-:Y:S01]  /*06b0*/  HFMA2 R11, -RZ, RZ, 0, 5.9604644775390625e-08 ;  /* 0x00000001ff0b7431 */ /* 0x000fe200000001ff */
[----:B------:R-:W-:-:S05]  /*06c0*/  MOV R8, R9 ;  /* 0x0000000900087202 */ /* 0x000fca0000000f00 */
[----:B------:R-:W-:-:S05]  /*06d0*/  FADD R8, R7, R8 ;  /* 0x0000000807087221 */ /* 0x000fca0000000000 */
[----:B------:R-:W-:-:S07]  /*06e0*/  MOV R4, R8 ;  /* 0x0000000800047202 */ /* 0x000fce0000000f00 */
[----:B------:R-:W-:Y:S05]  /*06f0*/  WARPSYNC.COLLECTIVE R10, `(.L_x_817) ;  /* 0x000000000a087348 */ /* 0x000fea0003c00000 */
[----:B------:R0:W1:Y:S02]  /*0700*/  SHFL.DOWN P0, R9, R4, R11, R13 ;  /* 0x0800000b04097389 */ /* 0x000064000000000d */
[----:B01----:R-:W-:Y:S05]  /*0710*/  ENDCOLLECTIVE ;  /* 0x000000000000791b */ /* 0x003fea0003800000 */
.L_x_817:
[----:B------:R-:W-:Y:S05]  /*0720*/  BRA `(.L_x_818) ;  /* 0xfffffffc00547947 */ /* 0x000fea000383ffff */
.L_x_819:
        /* <DEDUP_REMOVED lines=13> */
.L_x_1723:


//--------------------- .text._Z7reduce6IfLj1ELb1EEvPT_S1_j --------------------------
	.section	.text._Z7reduce6IfLj1ELb1EEvPT_S1_j,"ax",@progbits
	.align	128
        .global         _Z7reduce6IfLj1ELb1EEvPT_S1_j
        .type           _Z7reduce6IfLj1ELb1EEvPT_S1_j,@function
        .size           _Z7reduce6IfLj1ELb1EEvPT_S1_j,(.L_x_1724 - _Z7reduce6IfLj1ELb1EEvPT_S1_j)
        .other          _Z7reduce6IfLj1ELb1EEvPT_S1_j,@"STO_CUDA_ENTRY STV_DEFAULT"
_Z7reduce6IfLj1ELb1EEvPT_S1_j:
.text._Z7reduce6IfLj1ELb1EEvPT_S1_j:
        /* <DEDUP_REMOVED lines=8> */
[----:B-1----:R-:W-:-:S13]  /*0080*/  ISETP.GE.U32.AND P0, PT, R2, UR4, PT ;  /* 0x0000000402007c0c */ /* 0x002fda000bf06070 */
[----:B--2---:R-:W-:Y:S05]  /*0090*/  @P0 BRA `(.L_x_821) ;  /* 0x00000000002c0947 */ /* 0x004fea0003800000 */
[----:B------:R-:W0:Y:S01]  /*00a0*/  LDC R13, c[0x0][0x370] ;  /* 0x0000dc00ff0d7b82 */ /* 0x000e220000000800 */
[----:B------:R-:W-:-:S07]  /*00b0*/  MOV R9, RZ ;  /* 0x000000ff00097202 */ /* 0x000fce0000000f00 */
[----:B------:R-:W1:Y:S02]  /*00c0*/  LDC.64 R6, c[0x0][0x380] ;  /* 0x0000e000ff067b82 */ /* 0x000e640000000a00 */
.L_x_822:
[----:B-1----:R-:W-:-:S05]  /*00d0*/  IMAD.WIDE.U32 R4, R2, 0x4, R6 ;  /* 0x0000000402047825 */ /* 0x002fca00078e0006 */
[----:B------:R-:W2:Y:S04]  /*00e0*/  LDG.E R8, desc[UR6][R4.64] ;  /* 0x0000000604087981 */ /* 0x000ea8000c1e1900 */
[----:B------:R-:W3:Y:S01]  /*00f0*/  LDG.E R11, desc[UR6][R4.64+0x4] ;  /* 0x00000406040b7981 */ /* 0x000ee2000c1e1900 */
[----:B0-----:R-:W-:-:S05]  /*0100*/  IMAD R2, R13, 0x2, R2 ;  /* 0x000000020d027824 */ /* 0x001fca00078e0202 */
[----:B------:R-:W-:Y:S01]  /*0110*/  ISETP.GE.U32.AND P0, PT, R2, UR4, PT ;  /* 0x0000000402007c0c */ /* 0x000fe2000bf06070 */
[----:B--2---:R-:W-:-:S04]  /*0120*/  FADD R8, R8, R9 ;  /* 0x0000000908087221 */ /* 0x004fc80000000000 */
[----:B---3--:R-:W-:-:S08]  /*0130*/  FADD R9, R8, R11 ;  /* 0x0000000b08097221 */ /* 0x008fd00000000000 */
[----:B------:R-:W-:Y:S05]  /*0140*/  @!P0 BRA `(.L_x_822) ;  /* 0xfffffffc00e08947 */ /* 0x000fea000383ffff */
.L_x_821:
[----:B------:R-:W-:Y:S05]  /*0150*/  BSYNC.RECONVERGENT B0 ;  /* 0x0000000000007941 */ /* 0x000fea0003800200 */
.L_x_820:
        /* <DEDUP_REMOVED lines=30> */
.L_x_831:
[----:B-1----:R-:W-:-:S07]  /*0340*/  FADD R9, R7, R8 ;  /* 0x0000000807097221 */ /* 0x002fce0000000000 */
.L_x_824:
[----:B------:R-:W-:Y:S05]  /*0350*/  BSYNC B0 ;  /* 0x0000000000007941 */ /* 0x000fea0003800000 */
.L_x_823:
[----:B------:R-:W-:-:S13]  /*0360*/  LOP3.LUT P0, RZ, R4, R3, RZ, 0xfc, !PT ;  /* 0x0000000304ff7212 */ /* 0x000fda000780fcff */
[----:B------:R-:W-:Y:S05]  /*0370*/  @P0 EXIT ;  /* 0x000000000000094d */ /* 0x000fea0003800000 */
[----:B------:R-:W1:Y:S02]  /*0380*/  LDC.64 R2, c[0x0][0x388] ;  /* 0x0000e200ff027b82 */ /* 0x000e640000000a00 */
[----:B-1----:R-:W-:-:S05]  /*0390*/  IMAD.WIDE.U32 R2, R0, 0x4, R2 ;  /* 0x0000000400027825 */ /* 0x002fca00078e0002 */
[----:B------:R-:W-:Y:S01]  /*03a0*/  STG.E desc[UR6][R2.64], R9 ;  /* 0x0000000902007986 */ /* 0x000fe2000c101906 */
[----:B------:R-:W-:Y:S05]  /*03b0*/  EXIT ;  /* 0x000000000000794d */ /* 0x000fea0003800000 */
.L_x_825:
[----:B------:R-:W-:Y:S02]  /*03c0*/  HFMA2 R11, -RZ, RZ, 0, 9.5367431640625e-07 ;  /* 0x00000010ff0b7431 */ /* 0x000fe400000001ff */
[----:B------:R-:W-:Y:S01]  /*03d0*/  IMAD.MOV.U32 R12, RZ, RZ, 0x1f ;  /* 0x0000001fff0c7424 */ /* 0x000fe200078e00ff */
[----:B------:R-:W-:-:S07]  /*03e0*/  MOV R10, 0xffffffff ;  /* 0xffffffff000a7802 */ /* 0x000fce0000000f00 */
[----:B------:R-:W-:Y:S05]  /*03f0*/  WARPSYNC.COLLECTIVE R10, `(.L_x_826) ;  /* 0x000000000a087348 */ /* 0x000fea0003c00000 */
[----:B------:R0:W1:Y:S02]  /*0400*/  SHFL.DOWN P0, R8, R9, R11, R12 ;  /* 0x0800000b09087389 */ /* 0x000064000000000c */
[----:B01----:R-:W-:Y:S05]  /*0410*/  ENDCOLLECTIVE ;  /* 0x000000000000791b */ /* 0x003fea0003800000 */
.L_x_826:
[----:B------:R-:W-:Y:S01]  /*0420*/  HFMA2 R11, -RZ, RZ, 0, 4.76837158203125e-07 ;  /* 0x00000008ff0b7431 */ /* 0x000fe200000001ff */
[----:B------:R-:W-:-:S05]  /*0430*/  MOV R2, R8 ;  /* 0x0000000800027202 */ /* 0x000fca0000000f00 */
[----:B------:R-:W-:-:S04]  /*0440*/  FADD R2, R9, R2 ;  /* 0x0000000209027221 */ /* 0x000fc80000000000 */
[----:B------:R-:W-:-:S07]  /*0450*/  IMAD.MOV.U32 R9, RZ, RZ, R2 ;  /* 0x000000ffff097224 */ /* 0x000fce00078e0002 */
[----:B------:R-:W-:Y:S05]  /*0460*/  WARPSYNC.COLLECTIVE R10, `(.L_x_827) ;  /* 0x000000000a087348 */ /* 0x000fea0003c00000 */
[----:B------:R0:W1:Y:S02]  /*0470*/  SHFL.DOWN P0, R8, R9, R11, R12 ;  /* 0x0800000b09087389 */ /* 0x000064000000000c */
[----:B01----:R-:W-:Y:S05]  /*0480*/  ENDCOLLECTIVE ;  /* 0x000000000000791b */ /* 0x003fea0003800000 */
.L_x_827:
[----:B------:R-:W-:Y:S01]  /*0490*/  HFMA2 R11, -RZ, RZ, 0, 2.384185791015625e-07 ;  /* 0x00000004ff0b7431 */ /* 0x000fe200000001ff */
[----:B------:R-:W-:-:S05]  /*04a0*/  MOV R5, R8 ;  /* 0x0000000800057202 */ /* 0x000fca0000000f00 */
[----:B------:R-:W-:-:S04]  /*04b0*/  FADD R5, R2, R5 ;  /* 0x0000000502057221 */ /* 0x000fc80000000000 */
[----:B------:R-:W-:-:S07]  /*04c0*/  IMAD.MOV.U32 R9, RZ, RZ, R5 ;  /* 0x000000ffff097224 */ /* 0x000fce00078e0005 */
[----:B------:R-:W-:Y:S05]  /*04d0*/  WARPSYNC.COLLECTIVE R10, `(.L_x_828) ;  /* 0x000000000a087348 */ /* 0x000fea0003c00000 */
[----:B------:R0:W1:Y:S02]  /*04e0*/  SHFL.DOWN P0, R8, R9, R11, R12 ;  /* 0x0800000b09087389 */ /* 0x000064000000000c */
[----:B01----:R-:W-:Y:S05]  /*04f0*/  ENDCOLLECTIVE ;  /* 0x000000000000791b */ /* 0x003fea0003800000 */
.L_x_828:
[----:B------:R-:W-:Y:S01]  /*0500*/  IMAD.MOV.U32 R11, RZ, RZ, 0x2 ;  /* 0x00000002ff0b7424 */ /* 0x000fe200078e00ff */
[----:B------:R-:W-:-:S05]  /*0510*/  MOV R6, R8 ;  /* 0x0000000800067202 */ /* 0x000fca0000000f00 */
[----:B------:R-:W-:-:S05]  /*0520*/  FADD R6, R5, R6 ;  /* 0x0000000605067221 */ /* 0x000fca0000000000 */
[----:B------:R-:W-:-:S07]  /*0530*/  MOV R9, R6 ;  /* 0x0000000600097202 */ /* 0x000fce0000000f00 */
[----:B------:R-:W-:Y:S05]  /*0540*/  WARPSYNC.COLLECTIVE R10, `(.L_x_829) ;  /* 0x000000000a087348 */ /* 0x000fea0003c00000 */
[----:B------:R0:W1:Y:S02]  /*0550*/  SHFL.DOWN P0, R8, R9, R11, R12 ;  /* 0x0800000b09087389 */ /* 0x000064000000000c */
[----:B01----:R-:W-:Y:S05]  /*0560*/  ENDCOLLECTIVE ;  /* 0x000000000000791b */ /* 0x003fea0003800000 */
.L_x_829:
[----:B------:R-:W-:Y:S01]  /*0570*/  HFMA2 R11, -RZ, RZ, 0, 5.9604644775390625e-08 ;  /* 0x00000001ff0b7431 */ /* 0x000fe200000001ff */
[----:B------:R-:W-:-:S05]  /*0580*/  MOV R7, R8 ;  /* 0x0000000800077202 */ /* 0x000fca0000000f00 */
[----:B------:R-:W-:-:S05]  /*0590*/  FADD R7, R6, R7 ;  /* 0x0000000706077221 */ /* 0x000fca0000000000 */
[----:B------:R-:W-:-:S07]  /*05a0*/  MOV R9, R7 ;  /* 0x0000000700097202 */ /* 0x000fce0000000f00 */
[----:B------:R-:W-:Y:S05]  /*05b0*/  WARPSYNC.COLLECTIVE R10, `(.L_x_830) ;  /* 0x000000000a087348 */ /* 0x000fea0003c00000 */
[----:B------:R0:W1:Y:S02]  /*05c0*/  SHFL.DOWN P0, R8, R9, R11, R12 ;  /* 0x0800000b09087389 */ /* 0x000064000000000c */
[----:B01----:R-:W-:Y:S05]  /*05d0*/  ENDCOLLECTIVE ;  /* 0x000000000000791b */ /* 0x003fea0003800000 */
.L_x_830:
[----:B------:R-:W-:Y:S05]  /*05e0*/  BRA `(.L_x_831) ;  /* 0xfffffffc00547947 */ /* 0x000fea000383ffff */
.L_x_832:
        /* <DEDUP_REMOVED lines=9> */
.L_x_1724:


//--------------------- .text._Z7reduce6IfLj2ELb1EEvPT_S1_j --------------------------
	.section	.text._Z7reduce6IfLj2ELb1EEvPT_S1_j,"ax",@progbits
	.align	128
        .global         _Z7reduce6IfLj2ELb1EEvPT_S1_j
        .type           _Z7reduce6IfLj2ELb1EEvPT_S1_j,@function
        .size           _Z7reduce6IfLj2ELb1EEvPT_S1_j,(.L_x_1725 - _Z7reduce6IfLj2ELb1EEvPT_S1_j)
        .other          _Z7reduce6IfLj2ELb1EEvPT_S1_j,@"STO_CUDA_ENTRY STV_DEFAULT"
_Z7reduce6IfLj2ELb1EEvPT_S1_j:
.text._Z7reduce6IfLj2ELb1EEvPT_S1_j:
        /* <DEDUP_REMOVED lines=11> */
[----:B------:R-:W-:Y:S01]  /*00b0*/  MOV R11, R4 ;  /* 0x00000004000b7202 */ /* 0x000fe20000000f00 */
[----:B------:R-:W-:-:S06]  /*00c0*/  IMAD.MOV.U32 R2, RZ, RZ, RZ ;  /* 0x000000ffff027224 */ /* 0x000fcc00078e00ff */
[----:B------:R-:W1:Y:S02]  /*00d0*/  LDC.64 R8, c[0x0][0x380] ;  /* 0x0000e000ff087b82 */ /* 0x000e640000000a00 */
.L_x_835:
[C---:B------:R-:W-:Y:S01]  /*00e0*/  IADD3 R7, PT, PT, R11.reuse, 0x2, RZ ;  /* 0x000000020b077810 */ /* 0x040fe20007ffe0ff */
[----:B-1----:R-:W-:-:S04]  /*00f0*/  IMAD.WIDE.U32 R4, R11, 0x4, R8 ;  /* 0x000000040b047825 */ /* 0x002fc800078e0008 */
[----:B------:R-:W-:Y:S02]  /*0100*/  IMAD.WIDE.U32 R6, R7, 0x4, R8 ;  /* 0x0000000407067825 */ /* 0x000fe400078e0008 */
[----:B------:R-:W2:Y:S04]  /*0110*/  LDG.E R5, desc[UR6][R4.64] ;  /* 0x0000000604057981 */ /* 0x000ea8000c1e1900 */
[----:B------:R-:W3:Y:S01]  /*0120*/  LDG.E R7, desc[UR6][R6.64] ;  /* 0x0000000606077981 */ /* 0x000ee2000c1e1900 */
[----:B0-----:R-:W-:-:S04]  /*0130*/  LEA R11, R10, R11, 0x2 ;  /* 0x0000000b0a0b7211 */ /* 0x001fc800078e10ff */
[----:B------:R-:W-:Y:S01]  /*0140*/  ISETP.GE.U32.AND P0, PT, R11, UR4, PT ;  /* 0x000000040b007c0c */ /* 0x000fe2000bf06070 */
[----:B--2---:R-:W-:-:S04]  /*0150*/  FADD R2, R5, R2 ;  /* 0x0000000205027221 */ /* 0x004fc80000000000 */
[----:B---3--:R-:W-:-:S08]  /*0160*/  FADD R2, R2, R7 ;  /* 0x0000000702027221 */ /* 0x008fd00000000000 */
[----:B------:R-:W-:Y:S05]  /*0170*/  @!P0 BRA `(.L_x_835) ;  /* 0xfffffffc00d88947 */ /* 0x000fea000383ffff */
.L_x_834:
[----:B------:R-:W-:Y:S05]  /*0180*/  BSYNC.RECONVERGENT B0 ;  /* 0x0000000000007941 */ /* 0x000fea0003800200 */
.L_x_833:
        /* <DEDUP_REMOVED lines=30> */
.L_x_844:
[----:B-1----:R-:W-:-:S07]  /*0370*/  FADD R2, R8, R9 ;  /* 0x0000000908027221 */ /* 0x002fce0000000000 */
.L_x_837:
[----:B------:R-:W-:Y:S05]  /*0380*/  BSYNC B0 ;  /* 0x0000000000007941 */ /* 0x000fea0003800000 */
.L_x_836:
[----:B------:R-:W-:-:S13]  /*0390*/  LOP3.LUT P0, RZ, R4, R3, RZ, 0xfc, !PT ;  /* 0x0000000304ff7212 */ /* 0x000fda000780fcff */
[----:B------:R-:W-:Y:S05]  /*03a0*/  @P0 EXIT ;  /* 0x000000000000094d */ /* 0x000fea0003800000 */
[----:B------:R-:W1:Y:S02]  /*03b0*/  LDC.64 R4, c[0x0][0x388] ;  /* 0x0000e200ff047b82 */ /* 0x000e640000000a00 */
[----:B-1----:R-:W-:-:S05]  /*03c0*/  IMAD.WIDE.U32 R4, R0, 0x4, R4 ;  /* 0x0000000400047825 */ /* 0x002fca00078e0004 */
[----:B------:R-:W-:Y:S01]  /*03d0*/  STG.E desc[UR6][R4.64], R2 ;  /* 0x0000000204007986 */ /* 0x000fe2000c101906 */
[----:B------:R-:W-:Y:S05]  /*03e0*/  EXIT ;  /* 0x000000000000794d */ /* 0x000fea0003800000 */
.L_x_838:
[----:B------:R-:W-:Y:S01]  /*03f0*/  HFMA2 R11, -RZ, RZ, 0, 9.5367431640625e-07 ;  /* 0x00000010ff0b7431 */ /* 0x000fe200000001ff */
[----:B------:R-:W-:Y:S02]  /*0400*/  MOV R13, 0x1f ;  /* 0x0000001f000d7802 */ /* 0x000fe40000000f00 */
[----:B------:R-:W-:-:S07]  /*0410*/  MOV R10, 0xffffffff ;  /* 0xffffffff000a7802 */ /* 0x000fce0000000f00 */
[----:B------:R-:W-:Y:S05]  /*0420*/  WARPSYNC.COLLECTIVE R10, `(.L_x_839) ;  /* 0x000000000a087348 */ /* 0x000fea0003c00000 */
[----:B------:R0:W1:Y:S02]  /*0430*/  SHFL.DOWN P0, R9, R2, R11, R13 ;  /* 0x0800000b02097389 */ /* 0x000064000000000d */
[----:B01----:R-:W-:Y:S05]  /*0440*/  ENDCOLLECTIVE ;  /* 0x000000000000791b */ /* 0x003fea0003800000 */
.L_x_839:
[----:B------:R-:W-:Y:S02]  /*0450*/  HFMA2 R11, -RZ, RZ, 0, 4.76837158203125e-07 ;  /* 0x00000008ff0b7431 */ /* 0x000fe400000001ff */
[----:B------:R-:W-:-:S04]  /*0460*/  IMAD.MOV.U32 R5, RZ, RZ, R9 ;  /* 0x000000ffff057224 */ /* 0x000fc800078e0009 */
[----:B------:R-:W-:-:S05]  /*0470*/  FADD R5, R2, R5 ;  /* 0x0000000502057221 */ /* 0x000fca0000000000 */
[----:B------:R-:W-:-:S07]  /*0480*/  MOV R2, R5 ;  /* 0x0000000500027202 */ /* 0x000fce0000000f00 */
[----:B------:R-:W-:Y:S05]  /*0490*/  WARPSYNC.COLLECTIVE R10, `(.L_x_840) ;  /* 0x000000000a087348 */ /* 0x000fea0003c00000 */
[----:B------:R0:W1:Y:S02]  /*04a0*/  SHFL.DOWN P0, R9, R2, R11, R13 ;  /* 0x0800000b02097389 */ /* 0x000064000000000d */
[----:B01----:R-:W-:Y:S05]  /*04b0*/  ENDCOLLECTIVE ;  /* 0x000000000000791b */ /* 0x003fea0003800000 */
.L_x_840:
[----:B------:R-:W-:Y:S01]  /*04c0*/  HFMA2 R11, -RZ, RZ, 0, 2.384185791015625e-07 ;  /* 0x00000004ff0b7431 */ /* 0x000fe200000001ff */
[----:B------:R-:W-:-:S05]  /*04d0*/  MOV R6, R9 ;  /* 0x0000000900067202 */ /* 0x000fca0000000f00 */
[----:B------:R-:W-:-:S04]  /*04e0*/  FADD R6, R5, R6 ;  /* 0x0000000605067221 */ /* 0x000fc80000000000 */
[----:B------:R-:W-:-:S07]  /*04f0*/  IMAD.MOV.U32 R2, RZ, RZ, R6 ;  /* 0x000000ffff027224 */ /* 0x000fce00078e0006 */
[----:B------:R-:W-:Y:S05]  /*0500*/  WARPSYNC.COLLECTIVE R10, `(.L_x_841) ;  /* 0x000000000a087348 */ /* 0x000fea0003c00000 */
[----:B------:R0:W1:Y:S02]  /*0510*/  SHFL.DOWN P0, R9, R2, R11, R13 ;  /* 0x0800000b02097389 */ /* 0x000064000000000d */
[----:B01----:R-:W-:Y:S05]  /*0520*/  ENDCOLLECTIVE ;  /* 0x000000000000791b */ /* 0x003fea0003800000 */
.L_x_841:
[----:B------:R-:W-:Y:S01]  /*0530*/  IMAD.MOV.U32 R11, RZ, RZ, 0x2 ;  /* 0x00000002ff0b7424 */ /* 0x000fe200078e00ff */
[----:B------:R-:W-:-:S05]  /*0540*/  MOV R7, R9 ;  /* 0x0000000900077202 */ /* 0x000fca0000000f00 */
[----:B------:R-:W-:-:S05]  /*0550*/  FADD R7, R6, R7 ;  /* 0x0000000706077221 */ /* 0x000fca0000000000 */
[----:B------:R-:W-:-:S07]  /*0560*/  MOV R2, R7 ;  /* 0x0000000700027202 */ /* 0x000fce0000000f00 */
[----:B------:R-:W-:Y:S05]  /*0570*/  WARPSYNC.COLLECTIVE R10, `(.L_x_842) ;  /* 0x000000000a087348 */ /* 0x000fea0003c00000 */
[----:B------:R0:W1:Y:S02]  /*0580*/  SHFL.DOWN P0, R9, R2, R11, R13 ;  /* 0x0800000b02097389 */ /* 0x000064000000000d */
[----:B01----:R-:W-:Y:S05]  /*0590*/  ENDCOLLECTIVE ;  /* 0x000000000000791b */ /* 0x003fea0003800000 */
.L_x_842:
[----:B------:R-:W-:Y:S01]  /*05a0*/  HFMA2 R11, -RZ, RZ, 0, 5.9604644775390625e-08 ;  /* 0x00000001ff0b7431 */ /* 0x000fe200000001ff */
[----:B------:R-:W-:-:S05]  /*05b0*/  MOV R8, R9 ;  /* 0x0000000900087202 */ /* 0x000fca0000000f00 */
[----:B------:R-:W-:-:S05]  /*05c0*/  FADD R8, R7, R8 ;  /* 0x0000000807087221 */ /* 0x000fca0000000000 */
[----:B------:R-:W-:-:S07]  /*05d0*/  MOV R2, R8 ;  /* 0x0000000800027202 */ /* 0x000fce0000000f00 */
[----:B------:R-:W-:Y:S05]  /*05e0*/  WARPSYNC.COLLECTIVE R10, `(.L_x_843) ;  /* 0x000000000a087348 */ /* 0x000fea0003c00000 */
[----:B------:R0:W1:Y:S02]  /*05f0*/  SHFL.DOWN P0, R9, R2, R11, R13 ;  /* 0x0800000b02097389 */ /* 0x000064000000000d */
[----:B01----:R-:W-:Y:S05]  /*0600*/  ENDCOLLECTIVE ;  /* 0x000000000000791b */ /* 0x003fea0003800000 */
.L_x_843:
[----:B------:R-:W-:Y:S05]  /*0610*/  BRA `(.L_x_844) ;  /* 0xfffffffc00547947 */ /* 0x000fea000383ffff */
.L_x_845:
        /* <DEDUP_REMOVED lines=14> */
.L_x_1725:


//--------------------- .text._Z7reduce6IfLj4ELb1EEvPT_S1_j --------------------------
	.section	.text._Z7reduce6IfLj4ELb1EEvPT_S1_j,"ax",@progbits
	.align	128
        .global         _Z7reduce6IfLj4ELb1EEvPT_S1_j
        .type           _Z7reduce6IfLj4ELb1EEvPT_S1_j,@function
        .size           _Z7reduce6IfLj4ELb1EEvPT_S1_j,(.L_x_1726 - _Z7reduce6IfLj4ELb1EEvPT_S1_j)
        .other          _Z7reduce6IfLj4ELb1EEvPT_S1_j,@"STO_CUDA_ENTRY STV_DEFAULT"
_Z7reduce6IfLj4ELb1EEvPT_S1_j:
.text._Z7reduce6IfLj4ELb1EEvPT_S1_j:
        /* <DEDUP_REMOVED lines=14> */
.L_x_848:
        /* <DEDUP_REMOVED lines=10> */
.L_x_847:
[----:B------:R-:W-:Y:S05]  /*0180*/  BSYNC.RECONVERGENT B0 ;  /* 0x0000000000007941 */ /* 0x000fea0003800200 */
.L_x_846:
        /* <DEDUP_REMOVED lines=30> */
.L_x_857:
[----:B-1----:R-:W-:-:S07]  /*0370*/  FADD R2, R8, R9 ;  /* 0x0000000908027221 */ /* 0x002fce0000000000 */
.L_x_850:
[----:B------:R-:W-:Y:S05]  /*0380*/  BSYNC B0 ;  /* 0x0000000000007941 */ /* 0x000fea0003800000 */
.L_x_849:
[----:B------:R-:W-:-:S13]  /*0390*/  LOP3.LUT P0, RZ, R4, R3, RZ, 0xfc, !PT ;  /* 0x0000000304ff7212 */ /* 0x000fda000780fcff */
[----:B------:R-:W-:Y:S05]  /*03a0*/  @P0 EXIT ;  /* 0x000000000000094d */ /* 0x000fea0003800000 */
[----:B------:R-:W1:Y:S02]  /*03b0*/  LDC.64 R4, c[0x0][0x388] ;  /* 0x0000e200ff047b82 */ /* 0x000e640000000a00 */
[----:B-1----:R-:W-:-:S05]  /*03c0*/  IMAD.WIDE.U32 R4, R0, 0x4, R4 ;  /* 0x0000000400047825 */ /* 0x002fca00078e0004 */
[----:B------:R-:W-:Y:S01]  /*03d0*/  STG.E desc[UR6][R4.64], R2 ;  /* 0x0000000204007986 */ /* 0x000fe2000c101906 */
[----:B------:R-:W-:Y:S05]  /*03e0*/  EXIT ;  /* 0x000000000000794d */ /* 0x000fea0003800000 */
.L_x_851:
[----:B------:R-:W-:Y:S01]  /*03f0*/  HFMA2 R11, -RZ, RZ, 0, 9.5367431640625e-07 ;  /* 0x00000010ff0b7431 */ /* 0x000fe200000001ff */
[----:B------:R-:W-:Y:S02]  /*0400*/  MOV R13, 0x1f ;  /* 0x0000001f000d7802 */ /* 0x000fe40000000f00 */
[----:B------:R-:W-:-:S07]  /*0410*/  MOV R10, 0xffffffff ;  /* 0xffffffff000a7802 */ /* 0x000fce0000000f00 */
[----:B------:R-:W-:Y:S05]  /*0420*/  WARPSYNC.COLLECTIVE R10, `(.L_x_852) ;  /* 0x000000000a087348 */ /* 0x000fea0003c00000 */
[----:B------:R0:W1:Y:S02]  /*0430*/  SHFL.DOWN P0, R9, R2, R11, R13 ;  /* 0x0800000b02097389 */ /* 0x000064000000000d */
[----:B01----:R-:W-:Y:S05]  /*0440*/  ENDCOLLECTIVE ;  /* 0x000000000000791b */ /* 0x003fea0003800000 */
.L_x_852:
[----:B------:R-:W-:Y:S02]  /*0450*/  HFMA2 R11, -RZ, RZ, 0, 4.76837158203125e-07 ;  /* 0x00000008ff0b7431 */ /* 0x000fe400000001ff */
[----:B------:R-:W-:-:S04]  /*0460*/  IMAD.MOV.U32 R5, RZ, RZ, R9 ;  /* 0x000000ffff057224 */ /* 0x000fc800078e0009 */
[----:B------:R-:W-:-:S05]  /*0470*/  FADD R5, R2, R5 ;  /* 0x0000000502057221 */ /* 0x000fca0000000000 */
[----:B------:R-:W-:-:S07]  /*0480*/  MOV R2, R5 ;  /* 0x0000000500027202 */ /* 0x000fce0000000f00 */
[----:B------:R-:W-:Y:S05]  /*0490*/  WARPSYNC.COLLECTIVE R10, `(.L_x_853) ;  /* 0x000000000a087348 */ /* 0x000fea0003c00000 */
[----:B------:R0:W1:Y:S02]  /*04a0*/  SHFL.DOWN P0, R9, R2, R11, R13 ;  /* 0x0800000b02097389 */ /* 0x000064000000000d */
[----:B01----:R-:W-:Y:S05]  /*04b0*/  ENDCOLLECTIVE ;  /* 0x000000000000791b */ /* 0x003fea0003800000 */
.L_x_853:
[----:B------:R-:W-:Y:S01]  /*04c0*/  HFMA2 R11, -RZ, RZ, 0, 2.384185791015625e-07 ;  /* 0x00000004ff0b7431 */ /* 0x000fe200000001ff */
[----:B------:R-:W-:-:S05]  /*04d0*/  MOV R6, R9 ;  /* 0x0000000900067202 */ /* 0x000fca0000000f00 */
[----:B------:R-:W-:-:S04]  /*04e0*/  FADD R6, R5, R6 ;  /* 0x0000000605067221 */ /* 0x000fc80000000000 */
[----:B------:R-:W-:-:S07]  /*04f0*/  IMAD.MOV.U32 R2, RZ, RZ, R6 ;  /* 0x000000ffff027224 */ /* 0x000fce00078e0006 */
[----:B------:R-:W-:Y:S05]  /*0500*/  WARPSYNC.COLLECTIVE R10, `(.L_x_854) ;  /* 0x000000000a087348 */ /* 0x000fea0003c00000 */
[----:B------:R0:W1:Y:S02]  /*0510*/  SHFL.DOWN P0, R9, R2, R11, R13 ;  /* 0x0800000b02097389 */ /* 0x000064000000000d */
[----:B01----:R-:W-:Y:S05]  /*0520*/  ENDCOLLECTIVE ;  /* 0x000000000000791b */ /* 0x003fea0003800000 */
.L_x_854:
[----:B------:R-:W-:Y:S01]  /*0530*/  IMAD.MOV.U32 R11, RZ, RZ, 0x2 ;  /* 0x00000002ff0b7424 */ /* 0x000fe200078e00ff */
[----:B------:R-:W-:-:S05]  /*0540*/  MOV R7, R9 ;  /* 0x0000000900077202 */ /* 0x000fca0000000f00 */
[----:B------:R-:W-:-:S05]  /*0550*/  FADD R7, R6, R7 ;  /* 0x0000000706077221 */ /* 0x000fca0000000000 */
[----:B------:R-:W-:-:S07]  /*0560*/  MOV R2, R7 ;  /* 0x0000000700027202 */ /* 0x000fce0000000f00 */
[----:B------:R-:W-:Y:S05]  /*0570*/  WARPSYNC.COLLECTIVE R10, `(.L_x_855) ;  /* 0x000000000a087348 */ /* 0x000fea0003c00000 */
[----:B------:R0:W1:Y:S02]  /*0580*/  SHFL.DOWN P0, R9, R2, R11, R13 ;  /* 0x0800000b02097389 */ /* 0x000064000000000d */
[----:B01----:R-:W-:Y:S05]  /*0590*/  ENDCOLLECTIVE ;  /* 0x000000000000791b */ /* 0x003fea0003800000 */
.L_x_855:
[----:B------:R-:W-:Y:S01]  /*05a0*/  HFMA2 R11, -RZ, RZ, 0, 5.9604644775390625e-08 ;  /* 0x00000001ff0b7431 */ /* 0x000fe200000001ff */
[----:B------:R-:W-:-:S05]  /*05b0*/  MOV R8, R9 ;  /* 0x0000000900087202 */ /* 0x000fca0000000f00 */
[----:B------:R-:W-:-:S05]  /*05c0*/  FADD R8, R7, R8 ;  /* 0x0000000807087221 */ /* 0x000fca0000000000 */
[----:B------:R-:W-:-:S07]  /*05d0*/  MOV R2, R8 ;  /* 0x0000000800027202 */ /* 0x000fce0000000f00 */
[----:B------:R-:W-:Y:S05]  /*05e0*/  WARPSYNC.COLLECTIVE R10, `(.L_x_856) ;  /* 0x000000000a087348 */ /* 0x000fea0003c00000 */
[----:B------:R0:W1:Y:S02]  /*05f0*/  SHFL.DOWN P0, R9, R2, R11, R13 ;  /* 0x0800000b02097389 */ /* 0x000064000000000d */
[----:B01----:R-:W-:Y:S05]  /*0600*/  ENDCOLLECTIVE ;  /* 0x000000000000791b */ /* 0x003fea0003800000 */
.L_x_856:
[----:B------:R-:W-:Y:S05]  /*0610*/  BRA `(.L_x_857) ;  /* 0xfffffffc00547947 */ /* 0x000fea000383ffff */
.L_x_858:
        /* <DEDUP_REMOVED lines=14> */
.L_x_1726:


//--------------------- .text._Z7reduce6IfLj8ELb1EEvPT_S1_j --------------------------
	.section	.text._Z7reduce6IfLj8ELb1EEvPT_S1_j,"ax",@progbits
	.align	128
        .global         _Z7reduce6IfLj8ELb1EEvPT_S1_j
        .type           _Z7reduce6IfLj8ELb1EEvPT_S1_j,@function
        .size           _Z7reduce6IfLj8ELb1EEvPT_S1_j,(.L_x_1727 - _Z7reduce6IfLj8ELb1EEvPT_S1_j)
        .other          _Z7reduce6IfLj8ELb1EEvPT_S1_j,@"STO_CUDA_ENTRY STV_DEFAULT"
_Z7reduce6IfLj8ELb1EEvPT_S1_j:
.text._Z7reduce6IfLj8ELb1EEvPT_S1_j:
        /* <DEDUP_REMOVED lines=14> */
.L_x_861:
        /* <DEDUP_REMOVED lines=10> */
.L_x_860:
[----:B------:R-:W-:Y:S05]  /*0180*/  BSYNC.RECONVERGENT B0 ;  /* 0x0000000000007941 */ /* 0x000fea0003800200 */
.L_x_859:
        /* <DEDUP_REMOVED lines=30> */
.L_x_870:
[----:B-1----:R-:W-:-:S07]  /*0370*/  FADD R2, R8, R9 ;  /* 0x0000000908027221 */ /* 0x002fce0000000000 */
.L_x_863:
[----:B------:R-:W-:Y:S05]  /*0380*/  BSYNC B0 ;  /* 0x0000000000007941 */ /* 0x000fea0003800000 */
.L_x_862:
[----:B------:R-:W-:-:S13]  /*0390*/  LOP3.LUT P0, RZ, R4, R3, RZ, 0xfc, !PT ;  /* 0x0000000304ff7212 */ /* 0x000fda000780fcff */
[----:B------:R-:W-:Y:S05]  /*03a0*/  @P0 EXIT ;  /* 0x000000000000094d */ /* 0x000fea0003800000 */
[----:B------:R-:W1:Y:S02]  /*03b0*/  LDC.64 R4, c[0x0][0x388] ;  /* 0x0000e200ff047b82 */ /* 0x000e640000000a00 */
[----:B-1----:R-:W-:-:S05]  /*03c0*/  IMAD.WIDE.U32 R4, R0, 0x4, R4 ;  /* 0x0000000400047825 */ /* 0x002fca00078e0004 */
[----:B------:R-:W-:Y:S01]  /*03d0*/  STG.E desc[UR6][R4.64], R2 ;  /* 0x0000000204007986 */ /* 0x000fe2000c101906 */
[----:B------:R-:W-:Y:S05]  /*03e0*/  EXIT ;  /* 0x000000000000794d */ /* 0x000fea0003800000 */
.L_x_864:
[----:B------:R-:W-:Y:S01]  /*03f0*/  HFMA2 R11, -RZ, RZ, 0, 9.5367431640625e-07 ;  /* 0x00000010ff0b7431 */ /* 0x000fe200000001ff */
[----:B------:R-:W-:Y:S02]  /*0400*/  MOV R13, 0x1f ;  /* 0x0000001f000d7802 */ /* 0x000fe40000000f00 */
[----:B------:R-:W-:-:S07]  /*0410*/  MOV R10, 0xffffffff ;  /* 0xffffffff000a7802 */ /* 0x000fce0000000f00 */
[----:B------:R-:W-:Y:S05]  /*0420*/  WARPSYNC.COLLECTIVE R10, `(.L_x_865) ;  /* 0x000000000a087348 */ /* 0x000fea0003c00000 */
[----:B------:R0:W1:Y:S02]  /*0430*/  SHFL.DOWN P0, R9, R2, R11, R13 ;  /* 0x0800000b02097389 */ /* 0x000064000000000d */
[----:B01----:R-:W-:Y:S05]  /*0440*/  ENDCOLLECTIVE ;  /* 0x000000000000791b */ /* 0x003fea0003800000 */
.L_x_865:
[----:B------:R-:W-:Y:S02]  /*0450*/  HFMA2 R11, -RZ, RZ, 0, 4.76837158203125e-07 ;  /* 0x00000008ff0b7431 */ /* 0x000fe400000001ff */
[----:B------:R-:W-:-:S04]  /*0460*/  IMAD.MOV.U32 R5, RZ, RZ, R9 ;  /* 0x000000ffff057224 */ /* 0x000fc800078e0009 */
[----:B------:R-:W-:-:S05]  /*0470*/  FADD R5, R2, R5 ;  /* 0x0000000502057221 */ /* 0x000fca0000000000 */
[----:B------:R-:W-:-:S07]  /*0480*/  MOV R2, R5 ;  /* 0x0000000500027202 */ /* 0x000fce0000000f00 */
[----:B------:R-:W-:Y:S05]  /*0490*/  WARPSYNC.COLLECTIVE R10, `(.L_x_866) ;  /* 0x000000000a087348 */ /* 0x000fea0003c00000 */
[----:B------:R0:W1:Y:S02]  /*04a0*/  SHFL.DOWN P0, R9, R2, R11, R13 ;  /* 0x0800000b02097389 */ /* 0x000064000000000d */
[----:B01----:R-:W-:Y:S05]  /*04b0*/  ENDCOLLECTIVE ;  /* 0x000000000000791b */ /* 0x003fea0003800000 */
.L_x_866:
[----:B------:R-:W-:Y:S01]  /*04c0*/  HFMA2 R11, -RZ, RZ, 0, 2.384185791015625e-07 ;  /* 0x00000004ff0b7431 */ /* 0x000fe200000001ff */
[----:B------:R-:W-:-:S05]  /*04d0*/  MOV R6, R9 ;  /* 0x0000000900067202 */ /* 0x000fca0000000f00 */
[----:B------:R-:W-:-:S04]  /*04e0*/  FADD R6, R5, R6 ;  /* 0x0000000605067221 */ /* 0x000fc80000000000 */
[----:B------:R-:W-:-:S07]  /*04f0*/  IMAD.MOV.U32 R2, RZ, RZ, R6 ;  /* 0x000000ffff027224 */ /* 0x000fce00078e0006 */
[----:B------:R-:W-:Y:S05]  /*0500*/  WARPSYNC.COLLECTIVE R10, `(.L_x_867) ;  /* 0x000000000a087348 */ /* 0x000fea0003c00000 */
[----:B------:R0:W1:Y:S02]  /*0510*/  SHFL.DOWN P0, R9, R2, R11, R13 ;  /* 0x0800000b02097389 */ /* 0x000064000000000d */
[----:B01----:R-:W-:Y:S05]  /*0520*/  ENDCOLLECTIVE ;  /* 0x000000000000791b */ /* 0x003fea0003800000 */
.L_x_867:
[----:B------:R-:W-:Y:S01]  /*0530*/  IMAD.MOV.U32 R11, RZ, RZ, 0x2 ;  /* 0x00000002ff0b7424 */ /* 0x000fe200078e00ff */
[----:B------:R-:W-:-:S05]  /*0540*/  MOV R7, R9 ;  /* 0x0000000900077202 */ /* 0x000fca0000000f00 */
[----:B------:R-:W-:-:S05]  /*0550*/  FADD R7, R6, R7 ;  /* 0x0000000706077221 */ /* 0x000fca0000000000 */
[----:B------:R-:W-:-:S07]  /*0560*/  MOV R2, R7 ;  /* 0x0000000700027202 */ /* 0x000fce0000000f00 */
[----:B------:R-:W-:Y:S05]  /*0570*/  WARPSYNC.COLLECTIVE R10, `(.L_x_868) ;  /* 0x000000000a087348 */ /* 0x000fea0003c00000 */
[----:B------:R0:W1:Y:S02]  /*0580*/  SHFL.DOWN P0, R9, R2, R11, R13 ;  /* 0x0800000b02097389 */ /* 0x000064000000000d */
[----:B01----:R-:W-:Y:S05]  /*0590*/  ENDCOLLECTIVE ;  /* 0x000000000000791b */ /* 0x003fea0003800000 */
.L_x_868:
[----:B------:R-:W-:Y:S01]  /*05a0*/  HFMA2 R11, -RZ, RZ, 0, 5.9604644775390625e-08 ;  /* 0x00000001ff0b7431 */ /* 0x000fe200000001ff */
[----:B------:R-:W-:-:S05]  /*05b0*/  MOV R8, R9 ;  /* 0x0000000900087202 */ /* 0x000fca0000000f00 */
[----:B------:R-:W-:-:S05]  /*05c0*/  FADD R8, R7, R8 ;  /* 0x0000000807087221 */ /* 0x000fca0000000000 */
[----:B------:R-:W-:-:S07]  /*05d0*/  MOV R2, R8 ;  /* 0x0000000800027202 */ /* 0x000fce0000000f00 */
[----:B------:R-:W-:Y:S05]  /*05e0*/  WARPSYNC.COLLECTIVE R10, `(.L_x_869) ;  /* 0x000000000a087348 */ /* 0x000fea0003c00000 */
[----:B------:R0:W1:Y:S02]  /*05f0*/  SHFL.DOWN P0, R9, R2, R11, R13 ;  /* 0x0800000b02097389 */ /* 0x000064000000000d */
[----:B01----:R-:W-:Y:S05]  /*0600*/  ENDCOLLECTIVE ;  /* 0x000000000000791b */ /* 0x003fea0003800000 */
.L_x_869:
[----:B------:R-:W-:Y:S05]  /*0610*/  BRA `(.L_x_870) ;  /* 0xfffffffc00547947 */ /* 0x000fea000383ffff */
.L_x_871:
        /* <DEDUP_REMOVED lines=14> */
.L_x_1727:


//--------------------- .text._Z7reduce6IfLj16ELb1EEvPT_S1_j --------------------------
	.section	.text._Z7reduce6IfLj16ELb1EEvPT_S1_j,"ax",@progbits
	.align	128
        .global         _Z7reduce6IfLj16ELb1EEvPT_S1_j
        .type           _Z7reduce6IfLj16ELb1EEvPT_S1_j,@function
        .size           _Z7reduce6IfLj16ELb1EEvPT_S1_j,(.L_x_1728 - _Z7reduce6IfLj16ELb1EEvPT_S1_j)
        .other          _Z7reduce6IfLj16ELb1EEvPT_S1_j,@"STO_CUDA_ENTRY STV_DEFAULT"
_Z7reduce6IfLj16ELb1EEvPT_S1_j:
.text._Z7reduce6IfLj16ELb1EEvPT_S1_j:
        /* <DEDUP_REMOVED lines=14> */
.L_x_874:
        /* <DEDUP_REMOVED lines=10> */
.L_x_873:
[----:B------:R-:W-:Y:S05]  /*0180*/  BSYNC.RECONVERGENT B0 ;  /* 0x0000000000007941 */ /* 0x000fea0003800200 */
.L_x_872:
        /* <DEDUP_REMOVED lines=30> */
.L_x_883:
[----:B-1----:R-:W-:-:S07]  /*0370*/  FADD R2, R8, R9 ;  /* 0x0000000908027221 */ /* 0x002fce0000000000 */
.L_x_876:
[----:B------:R-:W-:Y:S05]  /*0380*/  BSYNC B0 ;  /* 0x0000000000007941 */ /* 0x000fea0003800000 */
.L_x_875:
[----:B------:R-:W-:-:S13]  /*0390*/  LOP3.LUT P0, RZ, R4, R3, RZ, 0xfc, !PT ;  /* 0x0000000304ff7212 */ /* 0x000fda000780fcff */
[----:B------:R-:W-:Y:S05]  /*03a0*/  @P0 EXIT ;  /* 0x000000000000094d */ /* 0x000fea0003800000 */
[----:B------:R-:W1:Y:S02]  /*03b0*/  LDC.64 R4, c[0x0][0x388] ;  /* 0x0000e200ff047b82 */ /* 0x000e640000000a00 */
[----:B-1----:R-:W-:-:S05]  /*03c0*/  IMAD.WIDE.U32 R4, R0, 0x4, R4 ;  /* 0x0000000400047825 */ /* 0x002fca00078e0004 */
[----:B------:R-:W-:Y:S01]  /*03d0*/  STG.E desc[UR6][R4.64], R2 ;  /* 0x0000000204007986 */ /* 0x000fe2000c101906 */
[----:B------:R-:W-:Y:S05]  /*03e0*/  EXIT ;  /* 0x000000000000794d */ /* 0x000fea0003800000 */
.L_x_877:
[----:B------:R-:W-:Y:S01]  /*03f0*/  HFMA2 R11, -RZ, RZ, 0, 9.5367431640625e-07 ;  /* 0x00000010ff0b7431 */ /* 0x000fe200000001ff */
[----:B------:R-:W-:Y:S02]  /*0400*/  MOV R13, 0x1f ;  /* 0x0000001f000d7802 */ /* 0x000fe40000000f00 */
[----:B------:R-:W-:-:S07]  /*0410*/  MOV R10, 0xffffffff ;  /* 0xffffffff000a7802 */ /* 0x000fce0000000f00 */
[----:B------:R-:W-:Y:S05]  /*0420*/  WARPSYNC.COLLECTIVE R10, `(.L_x_878) ;  /* 0x000000000a087348 */ /* 0x000fea0003c00000 */
[----:B------:R0:W1:Y:S02]  /*0430*/  SHFL.DOWN P0, R9, R2, R11, R13 ;  /* 0x0800000b02097389 */ /* 0x000064000000000d */
[----:B01----:R-:W-:Y:S05]  /*0440*/  ENDCOLLECTIVE ;  /* 0x000000000000791b */ /* 0x003fea0003800000 */
.L_x_878:
[----:B------:R-:W-:Y:S02]  /*0450*/  HFMA2 R11, -RZ, RZ, 0, 4.76837158203125e-07 ;  /* 0x00000008ff0b7431 */ /* 0x000fe400000001ff */
[----:B------:R-:W-:-:S04]  /*0460*/  IMAD.MOV.U32 R5, RZ, RZ, R9 ;  /* 0x000000ffff057224 */ /* 0x000fc800078e0009 */
[----:B------:R-:W-:-:S05]  /*0470*/  FADD R5, R2, R5 ;  /* 0x0000000502057221 */ /* 0x000fca0000000000 */
[----:B------:R-:W-:-:S07]  /*0480*/  MOV R2, R5 ;  /* 0x0000000500027202 */ /* 0x000fce0000000f00 */
[----:B------:R-:W-:Y:S05]  /*0490*/  WARPSYNC.COLLECTIVE R10, `(.L_x_879) ;  /* 0x000000000a087348 */ /* 0x000fea0003c00000 */
[----:B------:R0:W1:Y:S02]  /*04a0*/  SHFL.DOWN P0, R9, R2, R11, R13 ;  /* 0x0800000b02097389 */ /* 0x000064000000000d */
[----:B01----:R-:W-:Y:S05]  /*04b0*/  ENDCOLLECTIVE ;  /* 0x000000000000791b */ /* 0x003fea0003800000 */
.L_x_879:
[----:B------:R-:W-:Y:S01]  /*04c0*/  HFMA2 R11, -RZ, RZ, 0, 2.384185791015625e-07 ;  /* 0x00000004ff0b7431 */ /* 0x000fe200000001ff */
[----:B------:R-:W-:-:S05]  /*04d0*/  MOV R6, R9 ;  /* 0x0000000900067202 */ /* 0x000fca0000000f00 */
[----:B------:R-:W-:-:S04]  /*04e0*/  FADD R6, R5, R6 ;  /* 0x0000000605067221 */ /* 0x000fc80000000000 */
[----:B------:R-:W-:-:S07]  /*04f0*/  IMAD.MOV.U32 R2, RZ, RZ, R6 ;  /* 0x000000ffff027224 */ /* 0x000fce00078e0006 */
[----:B------:R-:W-:Y:S05]  /*0500*/  WARPSYNC.COLLECTIVE R10, `(.L_x_880) ;  /* 0x000000000a087348 */ /* 0x000fea0003c00000 */
[----:B------:R0:W1:Y:S02]  /*0510*/  SHFL.DOWN P0, R9, R2, R11, R13 ;  /* 0x0800000b02097389 */ /* 0x000064000000000d */
[----:B01----:R-:W-:Y:S05]  /*0520*/  ENDCOLLECTIVE ;  /* 0x000000000000791b */ /* 0x003fea0003800000 */
.L_x_880:
[----:B------:R-:W-:Y:S01]  /*0530*/  IMAD.MOV.U32 R11, RZ, RZ, 0x2 ;  /* 0x00000002ff0b7424 */ /* 0x000fe200078e00ff */
[----:B------:R-:W-:-:S05]  /*0540*/  MOV R7, R9 ;  /* 0x0000000900077202 */ /* 0x000fca0000000f00 */
[----:B------:R-:W-:-:S05]  /*0550*/  FADD R7, R6, R7 ;  /* 0x0000000706077221 */ /* 0x000fca0000000000 */
[----:B------:R-:W-:-:S07]  /*0560*/  MOV R2, R7 ;  /* 0x0000000700027202 */ /* 0x000fce0000000f00 */
[----:B------:R-:W-:Y:S05]  /*0570*/  WARPSYNC.COLLECTIVE R10, `(.L_x_881) ;  /* 0x000000000a087348 */ /* 0x000fea0003c00000 */
[----:B------:R0:W1:Y:S02]  /*0580*/  SHFL.DOWN P0, R9, R2, R11, R13 ;  /* 0x0800000b02097389 */ /* 0x000064000000000d */
[----:B01----:R-:W-:Y:S05]  /*0590*/  ENDCOLLECTIVE ;  /* 0x000000000000791b */ /* 0x003fea0003800000 */
.L_x_881:
[----:B------:R-:W-:Y:S01]  /*05a0*/  HFMA2 R11, -RZ, RZ, 0, 5.9604644775390625e-08 ;  /* 0x00000001ff0b7431 */ /* 0x000fe200000001ff */
[----:B------:R-:W-:-:S05]  /*05b0*/  MOV R8, R9 ;  /* 0x0000000900087202 */ /* 0x000fca0000000f00 */
[----:B------:R-:W-:-:S05]  /*05c0*/  FADD R8, R7, R8 ;  /* 0x0000000807087221 */ /* 0x000fca0000000000 */
[----:B------:R-:W-:-:S07]  /*05d0*/  MOV R2, R8 ;  /* 0x0000000800027202 */ /* 0x000fce0000000f00 */
[----:B------:R-:W-:Y:S05]  /*05e0*/  WARPSYNC.COLLECTIVE R10, `(.L_x_882) ;  /* 0x000000000a087348 */ /* 0x000fea0003c00000 */
[----:B------:R0:W1:Y:S02]  /*05f0*/  SHFL.DOWN P0, R9, R2, R11, R13 ;  /* 0x0800000b02097389 */ /* 0x000064000000000d */
[----:B01----:R-:W-:Y:S05]  /*0600*/  ENDCOLLECTIVE ;  /* 0x000000000000791b */ /* 0x003fea0003800000 */
.L_x_882:
[----:B------:R-:W-:Y:S05]  /*0610*/  BRA `(.L_x_883) ;  /* 0xfffffffc00547947 */ /* 0x000fea000383ffff */
.L_x_884:
        /* <DEDUP_REMOVED lines=14> */
.L_x_1728:


//--------------------- .text._Z7reduce6IfLj32ELb1EEvPT_S1_j --------------------------
	.section	.text._Z7reduce6IfLj32ELb1EEvPT_S1_j,"ax",@progbits
	.align	128
        .global         _Z7reduce6IfLj32ELb1EEvPT_S1_j
        .type           _Z7reduce6IfLj32ELb1EEvPT_S1_j,@function
        .size           _Z7reduce6IfLj32ELb1EEvPT_S1_j,(.L_x_1729 - _Z7reduce6IfLj32ELb1EEvPT_S1_j)
        .other          _Z7reduce6IfLj32ELb1EEvPT_S1_j,@"STO_CUDA_ENTRY STV_DEFAULT"
_Z7reduce6IfLj32ELb1EEvPT_S1_j:
.text._Z7reduce6IfLj32ELb1EEvPT_S1_j:
        /* <DEDUP_REMOVED lines=14> */
.L_x_887:
        /* <DEDUP_REMOVED lines=10> */
.L_x_886:
[----:B------:R-:W-:Y:S05]  /*0180*/  BSYNC.RECONVERGENT B0 ;  /* 0x0000000000007941 */ /* 0x000fea0003800200 */
.L_x_885:
        /* <DEDUP_REMOVED lines=30> */
.L_x_896:
[----:B-1----:R-:W-:-:S07]  /*0370*/  FADD R2, R8, R9 ;  /* 0x0000000908027221 */ /* 0x002fce0000000000 */
.L_x_889:
[----:B------:R-:W-:Y:S05]  /*0380*/  BSYNC B0 ;  /* 0x0000000000007941 */ /* 0x000fea0003800000 */
.L_x_888:
[----:B------:R-:W-:-:S13]  /*0390*/  LOP3.LUT P0, RZ, R4, R3, RZ, 0xfc, !PT ;  /* 0x0000000304ff7212 */ /* 0x000fda000780fcff */
[----:B------:R-:W-:Y:S05]  /*03a0*/  @P0 EXIT ;  /* 0x000000000000094d */ /* 0x000fea0003800000 */
[----:B------:R-:W1:Y:S02]  /*03b0*/  LDC.64 R4, c[0x0][0x388] ;  /* 0x0000e200ff047b82 */ /* 0x000e640000000a00 */
[----:B-1----:R-:W-:-:S05]  /*03c0*/  IMAD.WIDE.U32 R4, R0, 0x4, R4 ;  /* 0x0000000400047825 */ /* 0x002fca00078e0004 */
[----:B------:R-:W-:Y:S01]  /*03d0*/  STG.E desc[UR6][R4.64], R2 ;  /* 0x0000000204007986 */ /* 0x000fe2000c101906 */
[----:B------:R-:W-:Y:S05]  /*03e0*/  EXIT ;  /* 0x000000000000794d */ /* 0x000fea0003800000 */
.L_x_890:
[----:B------:R-:W-:Y:S01]  /*03f0*/  HFMA2 R11, -RZ, RZ, 0, 9.5367431640625e-07 ;  /* 0x00000010ff0b7431 */ /* 0x000fe200000001ff */
[----:B------:R-:W-:Y:S02]  /*0400*/  MOV R13, 0x1f ;  /* 0x0000001f000d7802 */ /* 0x000fe40000000f00 */
[----:B------:R-:W-:-:S07]  /*0410*/  MOV R10, 0xffffffff ;  /* 0xffffffff000a7802 */ /* 0x000fce0000000f00 */
[----:B------:R-:W-:Y:S05]  /*0420*/  WARPSYNC.COLLECTIVE R10, `(.L_x_891) ;  /* 0x000000000a087348 */ /* 0x000fea0003c00000 */
[----:B------:R0:W1:Y:S02]  /*0430*/  SHFL.DOWN P0, R9, R2, R11, R13 ;  /* 0x0800000b02097389 */ /* 0x000064000000000d */
[----:B01----:R-:W-:Y:S05]  /*0440*/  ENDCOLLECTIVE ;  /* 0x000000000000791b */ /* 0x003fea0003800000 */
.L_x_891:
[----:B------:R-:W-:Y:S02]  /*0450*/  HFMA2 R11, -RZ, RZ, 0, 4.76837158203125e-07 ;  /* 0x00000008ff0b7431 */ /* 0x000fe400000001ff */
[----:B------:R-:W-:-:S04]  /*0460*/  IMAD.MOV.U32 R5, RZ, RZ, R9 ;  /* 0x000000ffff057224 */ /* 0x000fc800078e0009 */
[----:B------:R-:W-:-:S05]  /*0470*/  FADD R5, R2, R5 ;  /* 0x0000000502057221 */ /* 0x000fca0000000000 */
[----:B------:R-:W-:-:S07]  /*0480*/  MOV R2, R5 ;  /* 0x0000000500027202 */ /* 0x000fce0000000f00 */
[----:B------:R-:W-:Y:S05]  /*0490*/  WARPSYNC.COLLECTIVE R10, `(.L_x_892) ;  /* 0x000000000a087348 */ /* 0x000fea0003c00000 */
[----:B------:R0:W1:Y:S02]  /*04a0*/  SHFL.DOWN P0, R9, R2, R11, R13 ;  /* 0x0800000b02097389 */ /* 0x000064000000000d */
[----:B01----:R-:W-:Y:S05]  /*04b0*/  ENDCOLLECTIVE ;  /* 0x000000000000791b */ /* 0x003fea0003800000 */
.L_x_892:
[----:B------:R-:W-:Y:S01]  /*04c0*/  HFMA2 R11, -RZ, RZ, 0, 2.384185791015625e-07 ;  /* 0x00000004ff0b7431 */ /* 0x000fe200000001ff */
[----:B------:R-:W-:-:S05]  /*04d0*/  MOV R6, R9 ;  /* 0x0000000900067202 */ /* 0x000fca0000000f00 */
[----:B------:R-:W-:-:S04]  /*04e0*/  FADD R6, R5, R6 ;  /* 0x0000000605067221 */ /* 0x000fc80000000000 */
[----:B------:R-:W-:-:S07]  /*04f0*/  IMAD.MOV.U32 R2, RZ, RZ, R6 ;  /* 0x000000ffff027224 */ /* 0x000fce00078e0006 */
[----:B------:R-:W-:Y:S05]  /*0500*/  WARPSYNC.COLLECTIVE R10, `(.L_x_893) ;  /* 0x000000000a087348 */ /* 0x000fea0003c00000 */
[----:B------:R0:W1:Y:S02]  /*0510*/  SHFL.DOWN P0, R9, R2, R11, R13 ;  /* 0x0800000b02097389 */ /* 0x000064000000000d */
[----:B01----:R-:W-:Y:S05]  /*0520*/  ENDCOLLECTIVE ;  /* 0x000000000000791b */ /* 0x003fea0003800000 */
.L_x_893:
[----:B------:R-:W-:Y:S01]  /*0530*/  IMAD.MOV.U32 R11, RZ, RZ, 0x2 ;  /* 0x00000002ff0b7424 */ /* 0x000fe200078e00ff */
[----:B------:R-:W-:-:S05]  /*0540*/  MOV R7, R9 ;  /* 0x0000000900077202 */ /* 0x000fca0000000f00 */
[----:B------:R-:W-:-:S05]  /*0550*/  FADD R7, R6, R7 ;  /* 0x0000000706077221 */ /* 0x000fca0000000000 */
[----:B------:R-:W-:-:S07]  /*0560*/  MOV R2, R7 ;  /* 0x0000000700027202 */ /* 0x000fce0000000f00 */
[----:B------:R-:W-:Y:S05]  /*0570*/  WARPSYNC.COLLECTIVE R10, `(.L_x_894) ;  /* 0x000000000a087348 */ /* 0x000fea0003c00000 */
[----:B------:R0:W1:Y:S02]  /*0580*/  SHFL.DOWN P0, R9, R2, R11, R13 ;  /* 0x0800000b02097389 */ /* 0x000064000000000d */
[----:B01----:R-:W-:Y:S05]  /*0590*/  ENDCOLLECTIVE ;  /* 0x000000000000791b */ /* 0x003fea0003800000 */
.L_x_894:
[----:B------:R-:W-:Y:S01]  /*05a0*/  HFMA2 R11, -RZ, RZ, 0, 5.9604644775390625e-08 ;  /* 0x00000001ff0b7431 */ /* 0x000fe200000001ff */
[----:B------:R-:W-:-:S05]  /*05b0*/  MOV R8, R9 ;  /* 0x0000000900087202 */ /* 0x000fca0000000f00 */
[----:B------:R-:W-:-:S05]  /*05c0*/  FADD R8, R7, R8 ;  /* 0x0000000807087221 */ /* 0x000fca0000000000 */
[----:B------:R-:W-:-:S07]  /*05d0*/  MOV R2, R8 ;  /* 0x0000000800027202 */ /* 0x000fce0000000f00 */
[----:B------:R-:W-:Y:S05]  /*05e0*/  WARPSYNC.COLLECTIVE R10, `(.L_x_895) ;  /* 0x000000000a087348 */ /* 0x000fea0003c00000 */
[----:B------:R0:W1:Y:S02]  /*05f0*/  SHFL.DOWN P0, R9, R2, R11, R13 ;  /* 0x0800000b02097389 */ /* 0x000064000000000d */
[----:B01----:R-:W-:Y:S05]  /*0600*/  ENDCOLLECTIVE ;  /* 0x000000000000791b */ /* 0x003fea0003800000 */
.L_x_895:
[----:B------:R-:W-:Y:S05]  /*0610*/  BRA `(.L_x_896) ;  /* 0xfffffffc00547947 */ /* 0x000fea000383ffff */
.L_x_897:
        /* <DEDUP_REMOVED lines=14> */
.L_x_1729:


//--------------------- .text._Z7reduce6IfLj64ELb1EEvPT_S1_j --------------------------
	.section	.text._Z7reduce6IfLj64ELb1EEvPT_S1_j,"ax",@progbits
	.align	128
        .global         _Z7reduce6IfLj64ELb1EEvPT_S1_j
        .type           _Z7reduce6IfLj64ELb1EEvPT_S1_j,@function
        .size           _Z7reduce6IfLj64ELb1EEvPT_S1_j,(.L_x_1730 - _Z7reduce6IfLj64ELb1EEvPT_S1_j)
        .other          _Z7reduce6IfLj64ELb1EEvPT_S1_j,@"STO_CUDA_ENTRY STV_DEFAULT"
_Z7reduce6IfLj64ELb1EEvPT_S1_j:
.text._Z7reduce6IfLj64ELb1EEvPT_S1_j:
        /* <DEDUP_REMOVED lines=13> */
.L_x_900:
[C---:B------:R-:W-:Y:S02]  /*00d0*/  VIADD R7, R2.reuse, 0x40 ;  /* 0x0000004002077836 */ /* 0x040fe40000000000 */
        /* <DEDUP_REMOVED lines=9> */
.L_x_899:
[----:B------:R-:W-:Y:S05]  /*0170*/  BSYNC.RECONVERGENT B0 ;  /* 0x0000000000007941 */ /* 0x000fea0003800200 */
.L_x_898:
        /* <DEDUP_REMOVED lines=32> */
.L_x_909:
[----:B-1----:R-:W-:-:S07]  /*0380*/  FADD R11, R7, R8 ;  /* 0x00000008070b7221 */ /* 0x002fce0000000000 */
.L_x_902:
[----:B------:R-:W-:Y:S05]  /*0390*/  BSYNC B0 ;  /* 0x0000000000007941 */ /* 0x000fea0003800000 */
.L_x_901:
[----:B------:R-:W-:-:S13]  /*03a0*/  LOP3.LUT P0, RZ, R4, R3, RZ, 0xfc, !PT ;  /* 0x0000000304ff7212 */ /* 0x000fda000780fcff */
[----:B------:R-:W-:Y:S05]  /*03b0*/  @P0 EXIT ;  /* 0x000000000000094d */ /* 0x000fea0003800000 */
[----:B------:R-:W1:Y:S02]  /*03c0*/  LDC.64 R2, c[0x0][0x388] ;  /* 0x0000e200ff027b82 */ /* 0x000e640000000a00 */
[----:B-1----:R-:W-:-:S05]  /*03d0*/  IMAD.WIDE.U32 R2, R0, 0x4, R2 ;  /* 0x0000000400027825 */ /* 0x002fca00078e0002 */
[----:B------:R-:W-:Y:S01]  /*03e0*/  STG.E desc[UR6][R2.64], R11 ;  /* 0x0000000b02007986 */ /* 0x000fe2000c101906 */
[----:B------:R-:W-:Y:S05]  /*03f0*/  EXIT ;  /* 0x000000000000794d */ /* 0x000fea0003800000 */
.L_x_903:
[----:B------:R-:W-:Y:S02]  /*0400*/  HFMA2 R12, -RZ, RZ, 0, 9.5367431640625e-07 ;  /* 0x00000010ff0c7431 */ /* 0x000fe400000001ff */
[----:B------:R-:W-:Y:S01]  /*0410*/  IMAD.MOV.U32 R10, RZ, RZ, R11 ;  /* 0x000000ffff0a7224 */ /* 0x000fe200078e000b */
[----:B------:R-:W-:Y:S02]  /*0420*/  MOV R13, 0x1f ;  /* 0x0000001f000d7802 */ /* 0x000fe40000000f00 */
[----:B------:R-:W-:-:S07]  /*0430*/  MOV R9, 0xffffffff ;  /* 0xffffffff00097802 */ /* 0x000fce0000000f00 */
[----:B------:R-:W-:Y:S05]  /*0440*/  WARPSYNC.COLLECTIVE R9, `(.L_x_904) ;  /* 0x0000000009087348 */ /* 0x000fea0003c00000 */
[----:B------:R0:W1:Y:S02]  /*0450*/  SHFL.DOWN P0, R8, R10, R12, R13 ;  /* 0x0800000c0a087389 */ /* 0x000064000000000d */
[----:B01----:R-:W-:Y:S05]  /*0460*/  ENDCOLLECTIVE ;  /* 0x000000000000791b */ /* 0x003fea0003800000 */
.L_x_904:
[----:B------:R-:W-:Y:S02]  /*0470*/  HFMA2 R12, -RZ, RZ, 0, 4.76837158203125e-07 ;  /* 0x00000008ff0c7431 */ /* 0x000fe400000001ff */
[----:B------:R-:W-:-:S04]  /*0480*/  IMAD.MOV.U32 R2, RZ, RZ, R8 ;  /* 0x000000ffff027224 */ /* 0x000fc800078e0008 */
[----:B------:R-:W-:-:S05]  /*0490*/  FADD R2, R11, R2 ;  /* 0x000000020b027221 */ /* 0x000fca0000000000 */
[----:B------:R-:W-:-:S07]  /*04a0*/  MOV R10, R2 ;  /* 0x00000002000a7202 */ /* 0x000fce0000000f00 */
[----:B------:R-:W-:Y:S05]  /*04b0*/  WARPSYNC.COLLECTIVE R9, `(.L_x_905) ;  /* 0x0000000009087348 */ /* 0x000fea0003c00000 */
[----:B------:R0:W1:Y:S02]  /*04c0*/  SHFL.DOWN P0, R8, R10, R12, R13 ;  /* 0x0800000c0a087389 */ /* 0x000064000000000d */
[----:B01----:R-:W-:Y:S05]  /*04d0*/  ENDCOLLECTIVE ;  /* 0x000000000000791b */ /* 0x003fea0003800000 */
.L_x_905:
[----:B------:R-:W-:Y:S01]  /*04e0*/  HFMA2 R12, -RZ, RZ, 0, 2.384185791015625e-07 ;  /* 0x00000004ff0c7431 */ /* 0x000fe200000001ff */
[----:B------:R-:W-:-:S05]  /*04f0*/  MOV R5, R8 ;  /* 0x0000000800057202 */ /* 0x000fca0000000f00 */
[----:B------:R-:W-:-:S04]  /*0500*/  FADD R5, R2, R5 ;  /* 0x0000000502057221 */ /* 0x000fc80000000000 */
[----:B------:R-:W-:-:S07]  /*0510*/  IMAD.MOV.U32 R10, RZ, RZ, R5 ;  /* 0x000000ffff0a7224 */ /* 0x000fce00078e0005 */
[----:B------:R-:W-:Y:S05]  /*0520*/  WARPSYNC.COLLECTIVE R9, `(.L_x_906) ;  /* 0x0000000009087348 */ /* 0x000fea0003c00000 */
[----:B------:R0:W1:Y:S02]  /*0530*/  SHFL.DOWN P0, R8, R10, R12, R13 ;  /* 0x0800000c0a087389 */ /* 0x000064000000000d */
[----:B01----:R-:W-:Y:S05]  /*0540*/  ENDCOLLECTIVE ;  /* 0x000000000000791b */ /* 0x003fea0003800000 */
.L_x_906:
[----:B------:R-:W-:Y:S01]  /*0550*/  IMAD.MOV.U32 R12, RZ, RZ, 0x2 ;  /* 0x00000002ff0c7424 */ /* 0x000fe200078e00ff */
[----:B------:R-:W-:-:S05]  /*0560*/  MOV R6, R8 ;  /* 0x0000000800067202 */ /* 0x000fca0000000f00 */
[----:B------:R-:W-:-:S05]  /*0570*/  FADD R6, R5, R6 ;  /* 0x0000000605067221 */ /* 0x000fca0000000000 */
[----:B------:R-:W-:-:S07]  /*0580*/  MOV R10, R6 ;  /* 0x00000006000a7202 */ /* 0x000fce0000000f00 */
[----:B------:R-:W-:Y:S05]  /*0590*/  WARPSYNC.COLLECTIVE R9, `(.L_x_907) ;  /* 0x0000000009087348 */ /* 0x000fea0003c00000 */
[----:B------:R0:W1:Y:S02]  /*05a0*/  SHFL.DOWN P0, R8, R10, R12, R13 ;  /* 0x0800000c0a087389 */ /* 0x000064000000000d */
[----:B01----:R-:W-:Y:S05]  /*05b0*/  ENDCOLLECTIVE ;  /* 0x000000000000791b */ /* 0x003fea0003800000 */
.L_x_907:
[----:B------:R-:W-:Y:S01]  /*05c0*/  HFMA2 R12, -RZ, RZ, 0, 5.9604644775390625e-08 ;  /* 0x00000001ff0c7431 */ /* 0x000fe200000001ff */
[----:B------:R-:W-:-:S05]  /*05d0*/  MOV R7, R8 ;  /* 0x0000000800077202 */ /* 0x000fca0000000f00 */
[----:B------:R-:W-:-:S05]  /*05e0*/  FADD R7, R6, R7 ;  /* 0x0000000706077221 */ /* 0x000fca0000000000 */
[----:B------:R-:W-:-:S07]  /*05f0*/  MOV R10, R7 ;  /* 0x00000007000a7202 */ /* 0x000fce0000000f00 */
[----:B------:R-:W-:Y:S05]  /*0600*/  WARPSYNC.COLLECTIVE R9, `(.L_x_908) ;  /* 0x0000000009087348 */ /* 0x000fea0003c00000 */
[----:B------:R0:W1:Y:S02]  /*0610*/  SHFL.DOWN P0, R8, R10, R12, R13 ;  /* 0x0800000c0a087389 */ /* 0x000064000000000d */
[----:B01----:R-:W-:Y:S05]  /*0620*/  ENDCOLLECTIVE ;  /* 0x000000000000791b */ /* 0x003fea0003800000 */
.L_x_908:
[----:B------:R-:W-:Y:S05]  /*0630*/  BRA `(.L_x_909) ;  /* 0xfffffffc00507947 */ /* 0x000fea000383ffff */
.L_x_910:
        /* <DEDUP_REMOVED lines=12> */
.L_x_1730:


//--------------------- .text._Z7reduce6IfLj128ELb1EEvPT_S1_j --------------------------
	.section	.text._Z7reduce6IfLj128ELb1EEvPT_S1_j,"ax",@progbits
	.align	128
        .global         _Z7reduce6IfLj128ELb1EEvPT_S1_j
        .type           _Z7reduce6IfLj128ELb1EEvPT_S1_j,@function
        .size           _Z7reduce6IfLj128ELb1EEvPT_S1_j,(.L_x_1731 - _Z7reduce6IfLj128ELb1EEvPT_S1_j)
        .other          _Z7reduce6IfLj128ELb1EEvPT_S1_j,@"STO_CUDA_ENTRY STV_DEFAULT"
_Z7reduce6IfLj128ELb1EEvPT_S1_j:
.text._Z7reduce6IfLj128ELb1EEvPT_S1_j:
        /* <DEDUP_REMOVED lines=13> */
.L_x_913:
        /* <DEDUP_REMOVED lines=10> */
.L_x_912:
[----:B------:R-:W-:Y:S05]  /*0170*/  BSYNC.RECONVERGENT B0 ;  /* 0x0000000000007941 */ /* 0x000fea0003800200 */
.L_x_911:
        /* <DEDUP_REMOVED lines=36> */
.L_x_922:
[----:B-1----:R-:W-:-:S07]  /*03c0*/  FADD R11, R7, R8 ;  /* 0x00000008070b7221 */ /* 0x002fce0000000000 */
.L_x_915:
[----:B------:R-:W-:Y:S05]  /*03d0*/  BSYNC B0 ;  /* 0x0000000000007941 */ /* 0x000fea0003800000 */
.L_x_914:
[----:B------:R-:W-:-:S13]  /*03e0*/  LOP3.LUT P0, RZ, R4, R3, RZ, 0xfc, !PT ;  /* 0x0000000304ff7212 */ /* 0x000fda000780fcff */
[----:B------:R-:W-:Y:S05]  /*03f0*/  @P0 EXIT ;  /* 0x000000000000094d */ /* 0x000fea0003800000 */
[----:B------:R-:W1:Y:S02]  /*0400*/  LDC.64 R2, c[0x0][0x388] ;  /* 0x0000e200ff027b82 */ /* 0x000e640000000a00 */
[----:B-1----:R-:W-:-:S05]  /*0410*/  IMAD.WIDE.U32 R2, R0, 0x4, R2 ;  /* 0x0000000400027825 */ /* 0x002fca00078e0002 */
[----:B------:R-:W-:Y:S01]  /*0420*/  STG.E desc[UR6][R2.64], R11 ;  /* 0x0000000b02007986 */ /* 0x000fe2000c101906 */
[----:B------:R-:W-:Y:S05]  /*0430*/  EXIT ;  /* 0x000000000000794d */ /* 0x000fea0003800000 */
.L_x_916:
[----:B------:R-:W-:Y:S02]  /*0440*/  HFMA2 R12, -RZ, RZ, 0, 9.5367431640625e-07 ;  /* 0x00000010ff0c7431 */ /* 0x000fe400000001ff */
[----:B------:R-:W-:Y:S01]  /*0450*/  IMAD.MOV.U32 R10, RZ, RZ, R11 ;  /* 0x000000ffff0a7224 */ /* 0x000fe200078e000b */
[----:B------:R-:W-:Y:S02]  /*0460*/  MOV R13, 0x1f ;  /* 0x0000001f000d7802 */ /* 0x000fe40000000f00 */
[----:B------:R-:W-:-:S07]  /*0470*/  MOV R9, 0xffffffff ;  /* 0xffffffff00097802 */ /* 0x000fce0000000f00 */
[----:B------:R-:W-:Y:S05]  /*0480*/  WARPSYNC.COLLECTIVE R9, `(.L_x_917) ;  /* 0x0000000009087348 */ /* 0x000fea0003c00000 */
[----:B------:R0:W1:Y:S02]  /*0490*/  SHFL.DOWN P0, R8, R10, R12, R13 ;  /* 0x0800000c0a087389 */ /* 0x000064000000000d */
[----:B01----:R-:W-:Y:S05]  /*04a0*/  ENDCOLLECTIVE ;  /* 0x000000000000791b */ /* 0x003fea0003800000 */
.L_x_917:
[----:B------:R-:W-:Y:S02]  /*04b0*/  HFMA2 R12, -RZ, RZ, 0, 4.76837158203125e-07 ;  /* 0x00000008ff0c7431 */ /* 0x000fe400000001ff */
[----:B------:R-:W-:-:S04]  /*04c0*/  IMAD.MOV.U32 R2, RZ, RZ, R8 ;  /* 0x000000ffff027224 */ /* 0x000fc800078e0008 */
[----:B------:R-:W-:-:S05]  /*04d0*/  FADD R2, R11, R2 ;  /* 0x000000020b027221 */ /* 0x000fca0000000000 */
[----:B------:R-:W-:-:S07]  /*04e0*/  MOV R10, R2 ;  /* 0x00000002000a7202 */ /* 0x000fce0000000f00 */
[----:B------:R-:W-:Y:S05]  /*04f0*/  WARPSYNC.COLLECTIVE R9, `(.L_x_918) ;  /* 0x0000000009087348 */ /* 0x000fea0003c00000 */
[----:B------:R0:W1:Y:S02]  /*0500*/  SHFL.DOWN P0, R8, R10, R12, R13 ;  /* 0x0800000c0a087389 */ /* 0x000064000000000d */
[----:B01----:R-:W-:Y:S05]  /*0510*/  ENDCOLLECTIVE ;  /* 0x000000000000791b */ /* 0x003fea0003800000 */
.L_x_918:
[----:B------:R-:W-:Y:S01]  /*0520*/  HFMA2 R12, -RZ, RZ, 0, 2.384185791015625e-07 ;  /* 0x00000004ff0c7431 */ /* 0x000fe200000001ff */
[----:B------:R-:W-:-:S05]  /*0530*/  MOV R5, R8 ;  /* 0x0000000800057202 */ /* 0x000fca0000000f00 */
[----:B------:R-:W-:-:S04]  /*0540*/  FADD R5, R2, R5 ;  /* 0x0000000502057221 */ /* 0x000fc80000000000 */
[----:B------:R-:W-:-:S07]  /*0550*/  IMAD.MOV.U32 R10, RZ, RZ, R5 ;  /* 0x000000ffff0a7224 */ /* 0x000fce00078e0005 */
[----:B------:R-:W-:Y:S05]  /*0560*/  WARPSYNC.COLLECTIVE R9, `(.L_x_919) ;  /* 0x0000000009087348 */ /* 0x000fea0003c00000 */
[----:B------:R0:W1:Y:S02]  /*0570*/  SHFL.DOWN P0, R8, R10, R12, R13 ;  /* 0x0800000c0a087389 */ /* 0x000064000000000d */
[----:B01----:R-:W-:Y:S05]  /*0580*/  ENDCOLLECTIVE ;  /* 0x000000000000791b */ /* 0x003fea0003800000 */
.L_x_919:
[----:B------:R-:W-:Y:S01]  /*0590*/  IMAD.MOV.U32 R12, RZ, RZ, 0x2 ;  /* 0x00000002ff0c7424 */ /* 0x000fe200078e00ff */
[----:B------:R-:W-:-:S05]  /*05a0*/  MOV R6, R8 ;  /* 0x0000000800067202 */ /* 0x000fca0000000f00 */
[----:B------:R-:W-:-:S05]  /*05b0*/  FADD R6, R5, R6 ;  /* 0x0000000605067221 */ /* 0x000fca0000000000 */
[----:B------:R-:W-:-:S07]  /*05c0*/  MOV R10, R6 ;  /* 0x00000006000a7202 */ /* 0x000fce0000000f00 */
[----:B------:R-:W-:Y:S05]  /*05d0*/  WARPSYNC.COLLECTIVE R9, `(.L_x_920) ;  /* 0x0000000009087348 */ /* 0x000fea0003c00000 */
[----:B------:R0:W1:Y:S02]  /*05e0*/  SHFL.DOWN P0, R8, R10, R12, R13 ;  /* 0x0800000c0a087389 */ /* 0x000064000000000d */
[----:B01----:R-:W-:Y:S05]  /*05f0*/  ENDCOLLECTIVE ;  /* 0x000000000000791b */ /* 0x003fea0003800000 */
.L_x_920:
[----:B------:R-:W-:Y:S01]  /*0600*/  HFMA2 R12, -RZ, RZ, 0, 5.9604644775390625e-08 ;  /* 0x00000001ff0c7431 */ /* 0x000fe200000001ff */
[----:B------:R-:W-:-:S05]  /*0610*/  MOV R7, R8 ;  /* 0x0000000800077202 */ /* 0x000fca0000000f00 */
[----:B------:R-:W-:-:S05]  /*0620*/  FADD R7, R6, R7 ;  /* 0x0000000706077221 */ /* 0x000fca0000000000 */
[----:B------:R-:W-:-:S07]  /*0630*/  MOV R10, R7 ;  /* 0x00000007000a7202 */ /* 0x000fce0000000f00 */
[----:B------:R-:W-:Y:S05]  /*0640*/  WARPSYNC.COLLECTIVE R9, `(.L_x_921) ;  /* 0x0000000009087348 */ /* 0x000fea0003c00000 */
[----:B------:R0:W1:Y:S02]  /*0650*/  SHFL.DOWN P0, R8, R10, R12, R13 ;  /* 0x0800000c0a087389 */ /* 0x000064000000000d */
[----:B01----:R-:W-:Y:S05]  /*0660*/  ENDCOLLECTIVE ;  /* 0x000000000000791b */ /* 0x003fea0003800000 */
.L_x_921:
[----:B------:R-:W-:Y:S05]  /*0670*/  BRA `(.L_x_922) ;  /* 0xfffffffc00507947 */ /* 0x000fea000383ffff */
.L_x_923:
        /* <DEDUP_REMOVED lines=16> */
.L_x_1731:


//--------------------- .text._Z7reduce6IfLj256ELb1EEvPT_S1_j --------------------------
	.section	.text._Z7reduce6IfLj256ELb1EEvPT_S1_j,"ax",@progbits
	.align	128
        .global         _Z7reduce6IfLj256ELb1EEvPT_S1_j
        .type           _Z7reduce6IfLj256ELb1EEvPT_S1_j,@function
        .size           _Z7reduce6IfLj256ELb1EEvPT_S1_j,(.L_x_1732 - _Z7reduce6IfLj256ELb1EEvPT_S1_j)
        .other          _Z7reduce6IfLj256ELb1EEvPT_S1_j,@"STO_CUDA_ENTRY STV_DEFAULT"
_Z7reduce6IfLj256ELb1EEvPT_S1_j:
.text._Z7reduce6IfLj256ELb1EEvPT_S1_j:
        /* <DEDUP_REMOVED lines=13> */
.L_x_926:
        /* <DEDUP_REMOVED lines=10> */
.L_x_925:
[----:B------:R-:W-:Y:S05]  /*0170*/  BSYNC.RECONVERGENT B0 ;  /* 0x0000000000007941 */ /* 0x000fea0003800200 */
.L_x_924:
        /* <DEDUP_REMOVED lines=40> */
.L_x_935:
[----:B-1----:R-:W-:-:S07]  /*0400*/  FADD R11, R7, R8 ;  /* 0x00000008070b7221 */ /* 0x002fce0000000000 */
.L_x_928:
[----:B------:R-:W-:Y:S05]  /*0410*/  BSYNC B0 ;  /* 0x0000000000007941 */ /* 0x000fea0003800000 */
.L_x_927:
[----:B------:R-:W-:-:S13]  /*0420*/  LOP3.LUT P0, RZ, R4, R3, RZ, 0xfc, !PT ;  /* 0x0000000304ff7212 */ /* 0x000fda000780fcff */
[----:B------:R-:W-:Y:S05]  /*0430*/  @P0 EXIT ;  /* 0x000000000000094d */ /* 0x000fea0003800000 */
[----:B------:R-:W1:Y:S02]  /*0440*/  LDC.64 R2, c[0x0][0x388] ;  /* 0x0000e200ff027b82 */ /* 0x000e640000000a00 */
[----:B-1----:R-:W-:-:S05]  /*0450*/  IMAD.WIDE.U32 R2, R0, 0x4, R2 ;  /* 0x0000000400027825 */ /* 0x002fca00078e0002 */
[----:B------:R-:W-:Y:S01]  /*0460*/  STG.E desc[UR6][R2.64], R11 ;  /* 0x0000000b02007986 */ /* 0x000fe2000c101906 */
[----:B------:R-:W-:Y:S05]  /*0470*/  EXIT ;  /* 0x000000000000794d */ /* 0x000fea0003800000 */
.L_x_929:
[----:B------:R-:W-:Y:S02]  /*0480*/  HFMA2 R12, -RZ, RZ, 0, 9.5367431640625e-07 ;  /* 0x00000010ff0c7431 */ /* 0x000fe400000001ff */
[----:B------:R-:W-:Y:S01]  /*0490*/  IMAD.MOV.U32 R10, RZ, RZ, R11 ;  /* 0x000000ffff0a7224 */ /* 0x000fe200078e000b */
[----:B------:R-:W-:Y:S02]  /*04a0*/  MOV R13, 0x1f ;  /* 0x0000001f000d7802 */ /* 0x000fe40000000f00 */
[----:B------:R-:W-:-:S07]  /*04b0*/  MOV R9, 0xffffffff ;  /* 0xffffffff00097802 */ /* 0x000fce0000000f00 */
[----:B------:R-:W-:Y:S05]  /*04c0*/  WARPSYNC.COLLECTIVE R9, `(.L_x_930) ;  /* 0x0000000009087348 */ /* 0x000fea0003c00000 */
[----:B------:R0:W1:Y:S02]  /*04d0*/  SHFL.DOWN P0, R8, R10, R12, R13 ;  /* 0x0800000c0a087389 */ /* 0x000064000000000d */
[----:B01----:R-:W-:Y:S05]  /*04e0*/  ENDCOLLECTIVE ;  /* 0x000000000000791b */ /* 0x003fea0003800000 */
.L_x_930:
[----:B------:R-:W-:Y:S02]  /*04f0*/  HFMA2 R12, -RZ, RZ, 0, 4.76837158203125e-07 ;  /* 0x00000008ff0c7431 */ /* 0x000fe400000001ff */
[----:B------:R-:W-:-:S04]  /*0500*/  IMAD.MOV.U32 R2, RZ, RZ, R8 ;  /* 0x000000ffff027224 */ /* 0x000fc800078e0008 */
[----:B------:R-:W-:-:S05]  /*0510*/  FADD R2, R11, R2 ;  /* 0x000000020b027221 */ /* 0x000fca0000000000 */
[----:B------:R-:W-:-:S07]  /*0520*/  MOV R10, R2 ;  /* 0x00000002000a7202 */ /* 0x000fce0000000f00 */
[----:B------:R-:W-:Y:S05]  /*0530*/  WARPSYNC.COLLECTIVE R9, `(.L_x_931) ;  /* 0x0000000009087348 */ /* 0x000fea0003c00000 */
[----:B------:R0:W1:Y:S02]  /*0540*/  SHFL.DOWN P0, R8, R10, R12, R13 ;  /* 0x0800000c0a087389 */ /* 0x000064000000000d */
[----:B01----:R-:W-:Y:S05]  /*0550*/  ENDCOLLECTIVE ;  /* 0x000000000000791b */ /* 0x003fea0003800000 */
.L_x_931:
[----:B------:R-:W-:Y:S01]  /*0560*/  HFMA2 R12, -RZ, RZ, 0, 2.384185791015625e-07 ;  /* 0x00000004ff0c7431 */ /* 0x000fe200000001ff */
[----:B------:R-:W-:-:S05]  /*0570*/  MOV R5, R8 ;  /* 0x0000000800057202 */ /* 0x000fca0000000f00 */
[----:B------:R-:W-:-:S04]  /*0580*/  FADD R5, R2, R5 ;  /* 0x0000000502057221 */ /* 0x000fc80000000000 */
[----:B------:R-:W-:-:S07]  /*0590*/  IMAD.MOV.U32 R10, RZ, RZ, R5 ;  /* 0x000000ffff0a7224 */ /* 0x000fce00078e0005 */
[----:B------:R-:W-:Y:S05]  /*05a0*/  WARPSYNC.COLLECTIVE R9, `(.L_x_932) ;  /* 0x0000000009087348 */ /* 0x000fea0003c00000 */
[----:B------:R0:W1:Y:S02]  /*05b0*/  SHFL.DOWN P0, R8, R10, R12, R13 ;  /* 0x0800000c0a087389 */ /* 0x000064000000000d */
[----:B01----:R-:W-:Y:S05]  /*05c0*/  ENDCOLLECTIVE ;  /* 0x000000000000791b */ /* 0x003fea0003800000 */
.L_x_932:
[----:B------:R-:W-:Y:S01]  /*05d0*/  IMAD.MOV.U32 R12, RZ, RZ, 0x2 ;  /* 0x00000002ff0c7424 */ /* 0x000fe200078e00ff */
[----:B------:R-:W-:-:S05]  /*05e0*/  MOV R6, R8 ;  /* 0x0000000800067202 */ /* 0x000fca0000000f00 */
[----:B------:R-:W-:-:S05]  /*05f0*/  FADD R6, R5, R6 ;  /* 0x0000000605067221 */ /* 0x000fca0000000000 */
[----:B------:R-:W-:-:S07]  /*0600*/  MOV R10, R6 ;  /* 0x00000006000a7202 */ /* 0x000fce0000000f00 */
[----:B------:R-:W-:Y:S05]  /*0610*/  WARPSYNC.COLLECTIVE R9, `(.L_x_933) ;  /* 0x0000000009087348 */ /* 0x000fea0003c00000 */
[----:B------:R0:W1:Y:S02]  /*0620*/  SHFL.DOWN P0, R8, R10, R12, R13 ;  /* 0x0800000c0a087389 */ /* 0x000064000000000d */
[----:B01----:R-:W-:Y:S05]  /*0630*/  ENDCOLLECTIVE ;  /* 0x000000000000791b */ /* 0x003fea0003800000 */
.L_x_933:
[----:B------:R-:W-:Y:S01]  /*0640*/  HFMA2 R12, -RZ, RZ, 0, 5.9604644775390625e-08 ;  /* 0x00000001ff0c7431 */ /* 0x000fe200000001ff */
[----:B------:R-:W-:-:S05]  /*0650*/  MOV R7, R8 ;  /* 0x0000000800077202 */ /* 0x000fca0000000f00 */
[----:B------:R-:W-:-:S05]  /*0660*/  FADD R7, R6, R7 ;  /* 0x0000000706077221 */ /* 0x000fca0000000000 */
[----:B------:R-:W-:-:S07]  /*0670*/  MOV R10, R7 ;  /* 0x00000007000a7202 */ /* 0x000fce0000000f00 */
[----:B------:R-:W-:Y:S05]  /*0680*/  WARPSYNC.COLLECTIVE R9, `(.L_x_934) ;  /* 0x0000000009087348 */ /* 0x000fea0003c00000 */
[----:B------:R0:W1:Y:S02]  /*0690*/  SHFL.DOWN P0, R8, R10, R12, R13 ;  /* 0x0800000c0a087389 */ /* 0x000064000000000d */
[----:B01----:R-:W-:Y:S05]  /*06a0*/  ENDCOLLECTIVE ;  /* 0x000000000000791b */ /* 0x003fea0003800000 */
.L_x_934:
[----:B------:R-:W-:Y:S05]  /*06b0*/  BRA `(.L_x_935) ;  /* 0xfffffffc00507947 */ /* 0x000fea000383ffff */
.L_x_936:
        /* <DEDUP_REMOVED lines=12> */
.L_x_1732:


//--------------------- .text._Z7reduce6IfLj512ELb1EEvPT_S1_j --------------------------
	.section	.text._Z7reduce6IfLj512ELb1EEvPT_S1_j,"ax",@progbits
	.align	128
        .global         _Z7reduce6IfLj512ELb1EEvPT_S1_j
        .type           _Z7reduce6IfLj512ELb1EEvPT_S1_j,@function
        .size           _Z7reduce6IfLj512ELb1EEvPT_S1_j,(.L_x_1733 - _Z7reduce6IfLj512ELb1EEvPT_S1_j)
        .other          _Z7reduce6IfLj512ELb1EEvPT_S1_j,@"STO_CUDA_ENTRY STV_DEFAULT"
_Z7reduce6IfLj512ELb1EEvPT_S1_j:
.text._Z7reduce6IfLj512ELb1EEvPT_S1_j:
        /* <DEDUP_REMOVED lines=9> */
[----:B-1----:R-:W-:-:S13]  /*0090*/  ISETP.GE.U32.AND P0, PT, R3, UR4, PT ;  /* 0x0000000403007c0c */ /* 0x002fda000bf06070 */
[----:B---3--:R-:W-:Y:S05]  /*00a0*/  @P0 BRA `(.L_x_938) ;  /* 0x0000000000340947 */ /* 0x008fea0003800000 */
[----:B------:R-:W0:Y:S01]  /*00b0*/  LDC R10, c[0x0][0x370] ;  /* 0x0000dc00ff0a7b82 */ /* 0x000e220000000800 */
[----:B------:R-:W-:-:S07]  /*00c0*/  MOV R11, RZ ;  /* 0x000000ff000b7202 */ /* 0x000fce0000000f00 */
[----:B------:R-:W1:Y:S02]  /*00d0*/  LDC.64 R8, c[0x0][0x380] ;  /* 0x0000e000ff087b82 */ /* 0x000e640000000a00 */
.L_x_939:
        /* <DEDUP_REMOVED lines=10> */
.L_x_938:
[----:B------:R-:W-:Y:S05]  /*0180*/  BSYNC.RECONVERGENT B0 ;  /* 0x0000000000007941 */ /* 0x000fea0003800200 */
.L_x_937:
        /* <DEDUP_REMOVED lines=13> */
[----:B------:R-:W2:Y:S01]  /*0260*/  @!P1 LDS R6, [R4+0x400] ;  /* 0x0004000004069984 */ /* 0x000ea20000000800 */
[----:B-1----:R-:W-:-:S04]  /*0270*/  IMAD R3, R8, UR5, R3 ;  /* 0x0000000508037c24 */ /* 0x002fc8000f8e0203 */
[----:B0-----:R-:W-:-:S05]  /*0280*/  IMAD R3, R3, UR4, RZ ;  /* 0x0000000403037c24 */ /* 0x001fca000f8e02ff */
[----:B------:R-:W-:Y:S01]  /*0290*/  IADD3 R5, PT, PT, R3, R2, RZ ;  /* 0x0000000203057210 */ /* 0x000fe20007ffe0ff */
[----:B--2---:R-:W-:-:S05]  /*02a0*/  @!P1 FADD R11, R11, R6 ;  /* 0x000000060b0b9221 */ /* 0x004fca0000000000 */
[----:B------:R-:W-:Y:S01]  /*02b0*/  @!P1 STS [R4], R11 ;  /* 0x0000000b04009388 */ /* 0x000fe20000000800 */
[----:B------:R-:W-:Y:S01]  /*02c0*/  BAR.SYNC.DEFER_BLOCKING 0x0 ;  /* 0x0000000000007b1d */ /* 0x000fe20000010000 */
[----:B------:R-:W-:-:S05]  /*02d0*/  ISETP.GT.U32.AND P1, PT, R2, 0x3f, PT ;  /* 0x0000003f0200780c */ /* 0x000fca0003f24070 */
[----:B------:R-:W0:Y:S02]  /*02e0*/  @!P0 LDS R6, [R4+0x200] ;  /* 0x0002000004068984 */ /* 0x000e240000000800 */
[----:B0-----:R-:W-:-:S05]  /*02f0*/  @!P0 FADD R11, R11, R6 ;  /* 0x000000060b0b8221 */ /* 0x001fca0000000000 */
[----:B------:R-:W-:Y:S01]  /*0300*/  @!P0 STS [R4], R11 ;  /* 0x0000000b04008388 */ /* 0x000fe20000000800 */
[----:B------:R-:W-:Y:S01]  /*0310*/  BAR.SYNC.DEFER_BLOCKING 0x0 ;  /* 0x0000000000007b1d */ /* 0x000fe20000010000 */
[----:B------:R-:W-:-:S05]  /*0320*/  ISETP.GT.U32.AND P0, PT, R5, 0x1f, PT ;  /* 0x0000001f0500780c */ /* 0x000fca0003f04070 */
[----:B------:R-:W0:Y:S02]  /*0330*/  @!P1 LDS R6, [R4+0x100] ;  /* 0x0001000004069984 */ /* 0x000e240000000800 */
[----:B0-----:R-:W-:-:S05]  /*0340*/  @!P1 FADD R11, R11, R6 ;  /* 0x000000060b0b9221 */ /* 0x001fca0000000000 */
[----:B------:R0:W-:Y:S01]  /*0350*/  @!P1 STS [R4], R11 ;  /* 0x0000000b04009388 */ /* 0x0001e20000000800 */
[----:B------:R-:W-:Y:S06]  /*0360*/  BAR.SYNC.DEFER_BLOCKING 0x0 ;  /* 0x0000000000007b1d */ /* 0x000fec0000010000 */
[----:B------:R-:W-:Y:S05]  /*0370*/  @P0 BRA `(.L_x_941) ;  /* 0x0000000000380947 */ /* 0x000fea0003800000 */
[----:B0-----:R-:W0:Y:S01]  /*0380*/  LDS R4, [R4+0x80] ;  /* 0x0000800004047984 */ /* 0x001e220000000800 */
        /* <DEDUP_REMOVED lines=12> */
.L_x_948:
[----:B-1----:R-:W-:-:S07]  /*0450*/  FADD R11, R7, R8 ;  /* 0x00000008070b7221 */ /* 0x002fce0000000000 */
.L_x_941:
[----:B------:R-:W-:Y:S05]  /*0460*/  BSYNC B0 ;  /* 0x0000000000007941 */ /* 0x000fea0003800000 */
.L_x_940:
[----:B------:R-:W-:-:S13]  /*0470*/  LOP3.LUT P0, RZ, R3, R2, RZ, 0xfc, !PT ;  /* 0x0000000203ff7212 */ /* 0x000fda000780fcff */
[----:B------:R-:W-:Y:S05]  /*0480*/  @P0 EXIT ;  /* 0x000000000000094d */ /* 0x000fea0003800000 */
[----:B------:R-:W1:Y:S02]  /*0490*/  LDC.64 R2, c[0x0][0x388] ;  /* 0x0000e200ff027b82 */ /* 0x000e640000000a00 */
[----:B-1----:R-:W-:-:S05]  /*04a0*/  IMAD.WIDE.U32 R2, R0, 0x4, R2 ;  /* 0x0000000400027825 */ /* 0x002fca00078e0002 */
[----:B------:R-:W-:Y:S01]  /*04b0*/  STG.E desc[UR6][R2.64], R11 ;  /* 0x0000000b02007986 */ /* 0x000fe2000c101906 */
[----:B------:R-:W-:Y:S05]  /*04c0*/  EXIT ;  /* 0x000000000000794d */ /* 0x000fea0003800000 */
.L_x_942:
[----:B------:R-:W-:Y:S02]  /*04d0*/  HFMA2 R12, -RZ, RZ, 0, 9.5367431640625e-07 ;  /* 0x00000010ff0c7431 */ /* 0x000fe400000001ff */
[----:B------:R-:W-:Y:S01]  /*04e0*/  IMAD.MOV.U32 R10, RZ, RZ, R11 ;  /* 0x000000ffff0a7224 */ /* 0x000fe200078e000b */
[----:B------:R-:W-:Y:S02]  /*04f0*/  MOV R13, 0x1f ;  /* 0x0000001f000d7802 */ /* 0x000fe40000000f00 */
[----:B------:R-:W-:-:S07]  /*0500*/  MOV R9, 0xffffffff ;  /* 0xffffffff00097802 */ /* 0x000fce0000000f00 */
[----:B------:R-:W-:Y:S05]  /*0510*/  WARPSYNC.COLLECTIVE R9, `(.L_x_943) ;  /* 0x0000000009087348 */ /* 0x000fea0003c00000 */
[----:B------:R0:W1:Y:S02]  /*0520*/  SHFL.DOWN P0, R8, R10, R12, R13 ;  /* 0x0800000c0a087389 */ /* 0x000064000000000d */
[----:B01----:R-:W-:Y:S05]  /*0530*/  ENDCOLLECTIVE ;  /* 0x000000000000791b */ /* 0x003fea0003800000 */
.L_x_943:
[----:B------:R-:W-:Y:S02]  /*0540*/  HFMA2 R12, -RZ, RZ, 0, 4.76837158203125e-07 ;  /* 0x00000008ff0c7431 */ /* 0x000fe400000001ff */
[----:B------:R-:W-:-:S04]  /*0550*/  IMAD.MOV.U32 R4, RZ, RZ, R8 ;  /* 0x000000ffff047224 */ /* 0x000fc800078e0008 */
[----:B------:R-:W-:-:S05]  /*0560*/  FADD R4, R11, R4 ;  /* 0x000000040b047221 */ /* 0x000fca0000000000 */
[----:B------:R-:W-:-:S07]  /*0570*/  MOV R10, R4 ;  /* 0x00000004000a7202 */ /* 0x000fce0000000f00 */
[----:B------:R-:W-:Y:S05]  /*0580*/  WARPSYNC.COLLECTIVE R9, `(.L_x_944) ;  /* 0x0000000009087348 */ /* 0x000fea0003c00000 */
[----:B------:R0:W1:Y:S02]  /*0590*/  SHFL.DOWN P0, R8, R10, R12, R13 ;  /* 0x0800000c0a087389 */ /* 0x000064000000000d */
[----:B01----:R-:W-:Y:S05]  /*05a0*/  ENDCOLLECTIVE ;  /* 0x000000000000791b */ /* 0x003fea0003800000 */
.L_x_944:
[----:B------:R-:W-:Y:S01]  /*05b0*/  HFMA2 R12, -RZ, RZ, 0, 2.384185791015625e-07 ;  /* 0x00000004ff0c7431 */ /* 0x000fe200000001ff */
[----:B------:R-:W-:-:S05]  /*05c0*/  MOV R5, R8 ;  /* 0x0000000800057202 */ /* 0x000fca0000000f00 */
[----:B------:R-:W-:-:S04]  /*05d0*/  FADD R5, R4, R5 ;  /* 0x0000000504057221 */ /* 0x000fc80000000000 */
[----:B------:R-:W-:-:S07]  /*05e0*/  IMAD.MOV.U32 R10, RZ, RZ, R5 ;  /* 0x000000ffff0a7224 */ /* 0x000fce00078e0005 */
[----:B------:R-:W-:Y:S05]  /*05f0*/  WARPSYNC.COLLECTIVE R9, `(.L_x_945) ;  /* 0x0000000009087348 */ /* 0x000fea0003c00000 */
[----:B------:R0:W1:Y:S02]  /*0600*/  SHFL.DOWN P0, R8, R10, R12, R13 ;  /* 0x0800000c0a087389 */ /* 0x000064000000000d */
[----:B01----:R-:W-:Y:S05]  /*0610*/  ENDCOLLECTIVE ;  /* 0x000000000000791b */ /* 0x003fea0003800000 */
.L_x_945:
[----:B------:R-:W-:Y:S01]  /*0620*/  IMAD.MOV.U32 R12, RZ, RZ, 0x2 ;  /* 0x00000002ff0c7424 */ /* 0x000fe200078e00ff */
[----:B------:R-:W-:-:S05]  /*0630*/  MOV R6, R8 ;  /* 0x0000000800067202 */ /* 0x000fca0000000f00 */
[----:B------:R-:W-:-:S05]  /*0640*/  FADD R6, R5, R6 ;  /* 0x0000000605067221 */ /* 0x000fca0000000000 */
[----:B------:R-:W-:-:S07]  /*0650*/  MOV R10, R6 ;  /* 0x00000006000a7202 */ /* 0x000fce0000000f00 */
[----:B------:R-:W-:Y:S05]  /*0660*/  WARPSYNC.COLLECTIVE R9, `(.L_x_946) ;  /* 0x0000000009087348 */ /* 0x000fea0003c00000 */
[----:B------:R0:W1:Y:S02]  /*0670*/  SHFL.DOWN P0, R8, R10, R12, R13 ;  /* 0x0800000c0a087389 */ /* 0x000064000000000d */
[----:B01----:R-:W-:Y:S05]  /*0680*/  ENDCOLLECTIVE ;  /* 0x000000000000791b */ /* 0x003fea0003800000 */
.L_x_946:
[----:B------:R-:W-:Y:S01]  /*0690*/  HFMA2 R12, -RZ, RZ, 0, 5.9604644775390625e-08 ;  /* 0x00000001ff0c7431 */ /* 0x000fe200000001ff */
[----:B------:R-:W-:-:S05]  /*06a0*/  MOV R7, R8 ;  /* 0x0000000800077202 */ /* 0x000fca0000000f00 */
[----:B------:R-:W-:-:S05]  /*06b0*/  FADD R7, R6, R7 ;  /* 0x0000000706077221 */ /* 0x000fca0000000000 */
[----:B------:R-:W-:-:S07]  /*06c0*/  MOV R10, R7 ;  /* 0x00000007000a7202 */ /* 0x000fce0000000f00 */
[----:B------:R-:W-:Y:S05]  /*06d0*/  WARPSYNC.COLLECTIVE R9, `(.L_x_947) ;  /* 0x0000000009087348 */ /* 0x000fea0003c00000 */
[----:B------:R0:W1:Y:S02]  /*06e0*/  SHFL.DOWN P0, R8, R10, R12, R13 ;  /* 0x0800000c0a087389 */ /* 0x000064000000000d */
[----:B01----:R-:W-:Y:S05]  /*06f0*/  ENDCOLLECTIVE ;  /* 0x000000000000791b */ /* 0x003fea0003800000 */
.L_x_947:
[----:B------:R-:W-:Y:S05]  /*0700*/  BRA `(.L_x_948) ;  /* 0xfffffffc00507947 */ /* 0x000fea000383ffff */
.L_x_949:
        /* <DEDUP_REMOVED lines=15> */
.L_x_1733:


//--------------------- .text._Z7reduce5IfLj1EEvPT_S1_j --------------------------
	.section	.text._Z7reduce5IfLj1EEvPT_S1_j,"ax",@progbits
	.align	128
        .global         _Z7reduce5IfLj1EEvPT_S1_j
        .type           _Z7reduce5IfLj1EEvPT_S1_j,@function
        .size           _Z7reduce5IfLj1EEvPT_S1_j,(.L_x_1734 - _Z7reduce5IfLj1EEvPT_S1_j)
        .other          _Z7reduce5IfLj1EEvPT_S1_j,@"STO_CUDA_ENTRY STV_DEFAULT"
_Z7reduce5IfLj1EEvPT_S1_j:
.text._Z7reduce5IfLj1EEvPT_S1_j:
[----:B------:R-:W-:Y:S01]  /*0000*/  LDC R1, c[0x0][0x37c] ;  /* 0x0000df00ff017b82 */ /* 0x000fe20000000800 */
[----:B------:R-:W0:Y:S01]  /*0010*/  S2R R3, SR_TID.X ;  /* 0x0000000000037919 */ /* 0x000e220000002100 */
[----:B------:R-:W1:Y:S01]  /*0020*/  LDCU UR4, c[0x0][0x390] ;  /* 0x00007200ff0477ac */ /* 0x000e620008000800 */
[----:B------:R-:W0:Y:S01]  /*0030*/  S2R R0, SR_CTAID.X ;  /* 0x0000000000007919 */ /* 0x000e220000002500 */
[----:B------:R-:W2:Y:S01]  /*0040*/  LDCU.64 UR6, c[0x0][0x358] ;  /* 0x00006b00ff0677ac */ /* 0x000ea20008000a00 */
[----:B0-----:R-:W-:-:S04]  /*0050*/  LEA R9, R0, R3, 0x1 ;  /* 0x0000000300097211 */ /* 0x001fc800078e08ff */
[C---:B-1----:R-:W-:Y:S02]  /*0060*/  ISETP.GE.U32.AND P0, PT, R9.reuse, UR4, PT ;  /* 0x0000000409007c0c */ /* 0x042fe4000bf06070 */
[----:B------:R-:W-:-:S04]  /*0070*/  IADD3 R11, PT, PT, R9, 0x1, RZ ;  /* 0x00000001090b7810 */ /* 0x000fc80007ffe0ff */
[----:B------:R-:W-:-:S07]  /*0080*/  ISETP.GE.U32.AND P1, PT, R11, UR4, PT ;  /* 0x000000040b007c0c */ /* 0x000fce000bf26070 */
[----:B------:R-:W0:Y:S08]  /*0090*/  @!P0 LDC.64 R4, c[0x0][0x380] ;  /* 0x0000e000ff048b82 */ /* 0x000e300000000a00 */
[----:B------:R-:W1:Y:S01]  /*00a0*/  @!P1 LDC.64 R6, c[0x0][0x380] ;  /* 0x0000e000ff069b82 */ /* 0x000e620000000a00 */
[----:B0-----:R-:W-:-:S04]  /*00b0*/  @!P0 IMAD.WIDE.U32 R4, R9, 0x4, R4 ;  /* 0x0000000409048825 */ /* 0x001fc800078e0004 */
[----:B------:R-:W-:Y:S02]  /*00c0*/  HFMA2 R9, -RZ, RZ, 0, 0 ;  /* 0x00000000ff097431 */ /* 0x000fe400000001ff */
[----:B-1----:R-:W-:-:S04]  /*00d0*/  @!P1 IMAD.WIDE.U32 R6, R11, 0x4, R6 ;  /* 0x000000040b069825 */ /* 0x002fc800078e0006 */
[----:B--2---:R0:W2:Y:S04]  /*00e0*/  @!P0 LDG.E R9, desc[UR6][R4.64] ;  /* 0x0000000604098981 */ /* 0x0040a8000c1e1900 */
[----:B------:R-:W2:Y:S01]  /*00f0*/  @!P1 LDG.E R6, desc[UR6][R6.64] ;  /* 0x0000000606069981 */ /* 0x000ea2000c1e1900 */
[----:B------:R-:W1:Y:S01]  /*0100*/  LDCU UR8, c[0x0][0x360] ;  /* 0x00006c00ff0877ac */ /* 0x000e620008000800 */
[----:B------:R-:W3:Y:S01]  /*0110*/  S2UR UR5, SR_CgaCtaId ;  /* 0x00000000000579c3 */ /* 0x000ee20000008800 */
[----:B------:R-:W-:Y:S01]  /*0120*/  BSSY B0, `(.L_x_950) ;  /* 0x000001e000007945 */ /* 0x000fe20003800000 */
[----:B------:R-:W0:Y:S01]  /*0130*/  S2R R8, SR_TID.Y ;  /* 0x0000000000087919 */ /* 0x000e220000002200 */
[----:B------:R-:W0:Y:S01]  /*0140*/  LDCU UR9, c[0x0][0x364] ;  /* 0x00006c80ff0977ac */ /* 0x000e220008000800 */
[----:B------:R-:W0:Y:S01]  /*0150*/  S2R R11, SR_TID.Z ;  /* 0x00000000000b7919 */ /* 0x000e220000002300 */
[----:B------:R-:W-:-:S02]  /*0160*/  UMOV UR4, 0x400 ;  /* 0x0000040000047882 */ /* 0x000fc40000000000 */
[----:B---3--:R-:W-:-:S06]  /*0170*/  ULEA UR4, UR5, UR4, 0x18 ;  /* 0x0000000405047291 */ /* 0x008fcc000f8ec0ff */
[----:B------:R-:W-:Y:S01]  /*0180*/  LEA R2, R3, UR4, 0x2 ;  /* 0x0000000403027c11 */ /* 0x000fe2000f8e10ff */
[----:B0-----:R-:W-:-:S04]  /*0190*/  IMAD R4, R11, UR9, R8 ;  /* 0x000000090b047c24 */ /* 0x001fc8000f8e0208 */
[----:B-1----:R-:W-:-:S04]  /*01a0*/  IMAD R4, R4, UR8, RZ ;  /* 0x0000000804047c24 */ /* 0x002fc8000f8e02ff */
[----:B------:R-:W-:-:S05]  /*01b0*/  IMAD.IADD R5, R4, 0x1, R3 ;  /* 0x0000000104057824 */ /* 0x000fca00078e0203 */
[----:B------:R-:W-:Y:S01]  /*01c0*/  ISETP.GT.U32.AND P0, PT, R5, 0x1f, PT ;  /* 0x0000001f0500780c */ /* 0x000fe20003f04070 */
[----:B--2---:R-:W-:-:S05]  /*01d0*/  @!P1 FADD R9, R9, R6 ;  /* 0x0000000609099221 */ /* 0x004fca0000000000 */
[----:B------:R0:W-:Y:S01]  /*01e0*/  STS [R2], R9 ;  /* 0x0000000902007388 */ /* 0x0001e20000000800 */
[----:B------:R-:W-:Y:S08]  /*01f0*/  BAR.SYNC.DEFER_BLOCKING 0x0 ;  /* 0x0000000000007b1d */ /* 0x000ff00000010000 */
[----:B------:R-:W-:Y:S08]  /*0200*/  BAR.SYNC.DEFER_BLOCKING 0x0 ;  /* 0x0000000000007b1d */ /* 0x000ff00000010000 */
[----:B------:R-:W-:Y:S08]  /*0210*/  BAR.SYNC.DEFER_BLOCKING 0x0 ;  /* 0x0000000000007b1d */ /* 0x000ff00000010000 */
[----:B------:R-:W-:Y:S06]  /*0220*/  BAR.SYNC.DEFER_BLOCKING 0x0 ;  /* 0x0000000000007b1d */ /* 0x000fec0000010000 */
        /* <DEDUP_REMOVED lines=12> */
.L_x_958:
[----:B-1----:R-:W-:-:S07]  /*02f0*/  FADD R9, R7, R8 ;  /* 0x0000000807097221 */ /* 0x002fce0000000000 */
.L_x_951:
[----:B------:R-:W-:Y:S05]  /*0300*/  BSYNC B0 ;  /* 0x0000000000007941 */ /* 0x000fea0003800000 */
.L_x_950:
[----:B------:R-:W-:-:S13]  /*0310*/  LOP3.LUT P0, RZ, R4, R3, RZ, 0xfc, !PT ;  /* 0x0000000304ff7212 */ /* 0x000fda000780fcff */
[----:B------:R-:W-:Y:S05]  /*0320*/  @P0 EXIT ;  /* 0x000000000000094d */ /* 0x000fea0003800000 */
[----:B------:R-:W1:Y:S02]  /*0330*/  LDC.64 R2, c[0x0][0x388] ;  /* 0x0000e200ff027b82 */ /* 0x000e640000000a00 */
[----:B-1----:R-:W-:-:S05]  /*0340*/  IMAD.WIDE.U32 R2, R0, 0x4, R2 ;  /* 0x0000000400027825 */ /* 0x002fca00078e0002 */
[----:B------:R-:W-:Y:S01]  /*0350*/  STG.E desc[UR6][R2.64], R9 ;  /* 0x0000000902007986 */ /* 0x000fe2000c101906 */
[----:B------:R-:W-:Y:S05]  /*0360*/  EXIT ;  /* 0x000000000000794d */ /* 0x000fea0003800000 */
.L_x_952:
[----:B------:R-:W-:Y:S01]  /*0370*/  HFMA2 R12, -RZ, RZ, 0, 1.847743988037109375e-06 ;  /* 0x0000001fff0c7431 */ /* 0x000fe200000001ff */
[----:B------:R-:W-:Y:S02]  /*0380*/  MOV R11, 0x10 ;  /* 0x00000010000b7802 */ /* 0x000fe40000000f00 */
[----:B------:R-:W-:-:S07]  /*0390*/  MOV R10, 0xffffffff ;  /* 0xffffffff000a7802 */ /* 0x000fce0000000f00 */
[----:B------:R-:W-:Y:S05]  /*03a0*/  WARPSYNC.COLLECTIVE R10, `(.L_x_953) ;  /* 0x000000000a087348 */ /* 0x000fea0003c00000 */
[----:B------:R0:W1:Y:S02]  /*03b0*/  SHFL.DOWN P0, R8, R9, R11, R12 ;  /* 0x0800000b09087389 */ /* 0x000064000000000c */
[----:B01----:R-:W-:Y:S05]  /*03c0*/  ENDCOLLECTIVE ;  /* 0x000000000000791b */ /* 0x003fea0003800000 */
.L_x_953:
[----:B------:R-:W-:Y:S02]  /*03d0*/  HFMA2 R11, -RZ, RZ, 0, 4.76837158203125e-07 ;  /* 0x00000008ff0b7431 */ /* 0x000fe400000001ff */
[----:B------:R-:W-:-:S04]  /*03e0*/  IMAD.MOV.U32 R2, RZ, RZ, R8 ;  /* 0x000000ffff027224 */ /* 0x000fc800078e0008 */
[----:B------:R-:W-:-:S05]  /*03f0*/  FADD R2, R9, R2 ;  /* 0x0000000209027221 */ /* 0x000fca0000000000 */
[----:B------:R-:W-:-:S07]  /*0400*/  MOV R9, R2 ;  /* 0x0000000200097202 */ /* 0x000fce0000000f00 */
[----:B------:R-:W-:Y:S05]  /*0410*/  WARPSYNC.COLLECTIVE R10, `(.L_x_954) ;  /* 0x000000000a087348 */ /* 0x000fea0003c00000 */
[----:B------:R0:W1:Y:S02]  /*0420*/  SHFL.DOWN P0, R8, R9, R11, R12 ;  /* 0x0800000b09087389 */ /* 0x000064000000000c */
[----:B01----:R-:W-:Y:S05]  /*0430*/  ENDCOLLECTIVE ;  /* 0x000000000000791b */ /* 0x003fea0003800000 */
.L_x_954:
[----:B------:R-:W-:Y:S01]  /*0440*/  HFMA2 R11, -RZ, RZ, 0, 2.384185791015625e-07 ;  /* 0x00000004ff0b7431 */ /* 0x000fe200000001ff */
[----:B------:R-:W-:-:S05]  /*0450*/  MOV R5, R8 ;  /* 0x0000000800057202 */ /* 0x000fca0000000f00 */
[----:B------:R-:W-:-:S04]  /*0460*/  FADD R5, R2, R5 ;  /* 0x0000000502057221 */ /* 0x000fc80000000000 */
[----:B------:R-:W-:-:S07]  /*0470*/  IMAD.MOV.U32 R9, RZ, RZ, R5 ;  /* 0x000000ffff097224 */ /* 0x000fce00078e0005 */
[----:B------:R-:W-:Y:S05]  /*0480*/  WARPSYNC.COLLECTIVE R10, `(.L_x_955) ;  /* 0x000000000a087348 */ /* 0x000fea0003c00000 */
[----:B------:R0:W1:Y:S02]  /*0490*/  SHFL.DOWN P0, R8, R9, R11, R12 ;  /* 0x0800000b09087389 */ /* 0x000064000000000c */
[----:B01----:R-:W-:Y:S05]  /*04a0*/  ENDCOLLECTIVE ;  /* 0x000000000000791b */ /* 0x003fea0003800000 */
.L_x_955:
[----:B------:R-:W-:Y:S01]  /*04b0*/  IMAD.MOV.U32 R11, RZ, RZ, 0x2 ;  /* 0x00000002ff0b7424 */ /* 0x000fe200078e00ff */
[----:B------:R-:W-:-:S05]  /*04c0*/  MOV R6, R8 ;  /* 0x0000000800067202 */ /* 0x000fca0000000f00 */
[----:B------:R-:W-:-:S05]  /*04d0*/  FADD R6, R5, R6 ;  /* 0x0000000605067221 */ /* 0x000fca0000000000 */
[----:B------:R-:W-:-:S07]  /*04e0*/  MOV R9, R6 ;  /* 0x0000000600097202 */ /* 0x000fce0000000f00 */
[----:B------:R-:W-:Y:S05]  /*04f0*/  WARPSYNC.COLLECTIVE R10, `(.L_x_956) ;  /* 0x000000000a087348 */ /* 0x000fea0003c00000 */
[----:B------:R0:W1:Y:S02]  /*0500*/  SHFL.DOWN P0, R8, R9, R11, R12 ;  /* 0x0800000b09087389 */ /* 0x000064000000000c */
[----:B01----:R-:W-:Y:S05]  /*0510*/  ENDCOLLECTIVE ;  /* 0x000000000000791b */ /* 0x003fea0003800000 */
.L_x_956:
[----:B------:R-:W-:Y:S01]  /*0520*/  HFMA2 R11, -RZ, RZ, 0, 5.9604644775390625e-08 ;  /* 0x00000001ff0b7431 */ /* 0x000fe200000001ff */
[----:B------:R-:W-:-:S05]  /*0530*/  MOV R7, R8 ;  /* 0x0000000800077202 */ /* 0x000fca0000000f00 */
[----:B------:R-:W-:-:S05]  /*0540*/  FADD R7, R6, R7 ;  /* 0x0000000706077221 */ /* 0x000fca0000000000 */
[----:B------:R-:W-:-:S07]  /*0550*/  MOV R9, R7 ;  /* 0x0000000700097202 */ /* 0x000fce0000000f00 */
[----:B------:R-:W-:Y:S05]  /*0560*/  WARPSYNC.COLLECTIVE R10, `(.L_x_957) ;  /* 0x000000000a087348 */ /* 0x000fea0003c00000 */
[----:B------:R0:W1:Y:S02]  /*0570*/  SHFL.DOWN P0, R8, R9, R11, R12 ;  /* 0x0800000b09087389 */ /* 0x000064000000000c */
[----:B01----:R-:W-:Y:S05]  /*0580*/  ENDCOLLECTIVE ;  /* 0x000000000000791b */ /* 0x003fea0003800000 */
.L_x_957:
[----:B------:R-:W-:Y:S05]  /*0590*/  BRA `(.L_x_958) ;  /* 0xfffffffc00547947 */ /* 0x000fea000383ffff */
.L_x_959:
        /* <DEDUP_REMOVED lines=14> */
.L_x_1734:


//--------------------- .text._Z7reduce5IfLj2EEvPT_S1_j --------------------------
	.section	.text._Z7reduce5IfLj2EEvPT_S1_j,"ax",@progbits
	.align	128
        .global         _Z7reduce5IfLj2EEvPT_S1_j
        .type           _Z7reduce5IfLj2EEvPT_S1_j,@function
        .size           _Z7reduce5IfLj2EEvPT_S1_j,(.L_x_1735 - _Z7reduce5IfLj2EEvPT_S1_j)
        .other          _Z7reduce5IfLj2EEvPT_S1_j,@"STO_CUDA_ENTRY STV_DEFAULT"
_Z7reduce5IfLj2EEvPT_S1_j:
.text._Z7reduce5IfLj2EEvPT_S1_j:
        /* <DEDUP_REMOVED lines=47> */
.L_x_968:
[----:B-1----:R-:W-:-:S07]  /*02f0*/  FADD R9, R7, R8 ;  /* 0x0000000807097221 */ /* 0x002fce0000000000 */
.L_x_961:
[----:B------:R-:W-:Y:S05]  /*0300*/  BSYNC B0 ;  /* 0x0000000000007941 */ /* 0x000fea0003800000 */
.L_x_960:
[----:B------:R-:W-:-:S13]  /*0310*/  LOP3.LUT P0, RZ, R4, R3, RZ, 0xfc, !PT ;  /* 0x0000000304ff7212 */ /* 0x000fda000780fcff */
[----:B------:R-:W-:Y:S05]  /*0320*/  @P0 EXIT ;  /* 0x000000000000094d */ /* 0x000fea0003800000 */
[----:B------:R-:W1:Y:S02]  /*0330*/  LDC.64 R2, c[0x0][0x388] ;  /* 0x0000e200ff027b82 */ /* 0x000e640000000a00 */
[----:B-1----:R-:W-:-:S05]  /*0340*/  IMAD.WIDE.U32 R2, R0, 0x4, R2 ;  /* 0x0000000400027825 */ /* 0x002fca00078e0002 */
[----:B------:R-:W-:Y:S01]  /*0350*/  STG.E desc[UR6][R2.64], R9 ;  /* 0x0000000902007986 */ /* 0x000fe2000c101906 */
[----:B------:R-:W-:Y:S05]  /*0360*/  EXIT ;  /* 0x000000000000794d */ /* 0x000fea0003800000 */
.L_x_962:
[----:B------:R-:W-:Y:S01]  /*0370*/  HFMA2 R12, -RZ, RZ, 0, 1.847743988037109375e-06 ;  /* 0x0000001fff0c7431 */ /* 0x000fe200000001ff */
[----:B------:R-:W-:Y:S02]  /*0380*/  MOV R11, 0x10 ;  /* 0x00000010000b7802 */ /* 0x000fe40000000f00 */
[----:B------:R-:W-:-:S07]  /*0390*/  MOV R10, 0xffffffff ;  /* 0xffffffff000a7802 */ /* 0x000fce0000000f00 */
[----:B------:R-:W-:Y:S05]  /*03a0*/  WARPSYNC.COLLECTIVE R10, `(.L_x_963) ;  /* 0x000000000a087348 */ /* 0x000fea0003c00000 */
[----:B------:R0:W1:Y:S02]  /*03b0*/  SHFL.DOWN P0, R8, R9, R11, R12 ;  /* 0x0800000b09087389 */ /* 0x000064000000000c */
[----:B01----:R-:W-:Y:S05]  /*03c0*/  ENDCOLLECTIVE ;  /* 0x000000000000791b */ /* 0x003fea0003800000 */
.L_x_963:
[----:B------:R-:W-:Y:S02]  /*03d0*/  HFMA2 R11, -RZ, RZ, 0, 4.76837158203125e-07 ;  /* 0x00000008ff0b7431 */ /* 0x000fe400000001ff */
[----:B------:R-:W-:-:S04]  /*03e0*/  IMAD.MOV.U32 R2, RZ, RZ, R8 ;  /* 0x000000ffff027224 */ /* 0x000fc800078e0008 */
[----:B------:R-:W-:-:S05]  /*03f0*/  FADD R2, R9, R2 ;  /* 0x0000000209027221 */ /* 0x000fca0000000000 */
[----:B------:R-:W-:-:S07]  /*0400*/  MOV R9, R2 ;  /* 0x0000000200097202 */ /* 0x000fce0000000f00 */
[----:B------:R-:W-:Y:S05]  /*0410*/  WARPSYNC.COLLECTIVE R10, `(.L_x_964) ;  /* 0x000000000a087348 */ /* 0x000fea0003c00000 */
[----:B------:R0:W1:Y:S02]  /*0420*/  SHFL.DOWN P0, R8, R9, R11, R12 ;  /* 0x0800000b09087389 */ /* 0x000064000000000c */
[----:B01----:R-:W-:Y:S05]  /*0430*/  ENDCOLLECTIVE ;  /* 0x000000000000791b */ /* 0x003fea0003800000 */
.L_x_964:
[----:B------:R-:W-:Y:S01]  /*0440*/  HFMA2 R11, -RZ, RZ, 0, 2.384185791015625e-07 ;  /* 0x00000004ff0b7431 */ /* 0x000fe200000001ff */
[----:B------:R-:W-:-:S05]  /*0450*/  MOV R5, R8 ;  /* 0x0000000800057202 */ /* 0x000fca0000000f00 */
[----:B------:R-:W-:-:S04]  /*0460*/  FADD R5, R2, R5 ;  /* 0x0000000502057221 */ /* 0x000fc80000000000 */
[----:B------:R-:W-:-:S07]  /*0470*/  IMAD.MOV.U32 R9, RZ, RZ, R5 ;  /* 0x000000ffff097224 */ /* 0x000fce00078e0005 */
[----:B------:R-:W-:Y:S05]  /*0480*/  WARPSYNC.COLLECTIVE R10, `(.L_x_965) ;  /* 0x000000000a087348 */ /* 0x000fea0003c00000 */
[----:B------:R0:W1:Y:S02]  /*0490*/  SHFL.DOWN P0, R8, R9, R11, R12 ;  /* 0x0800000b09087389 */ /* 0x000064000000000c */
[----:B01----:R-:W-:Y:S05]  /*04a0*/  ENDCOLLECTIVE ;  /* 0x000000000000791b */ /* 0x003fea0003800000 */
.L_x_965:
[----:B------:R-:W-:Y:S01]  /*04b0*/  IMAD.MOV.U32 R11, RZ, RZ, 0x2 ;  /* 0x00000002ff0b7424 */ /* 0x000fe200078e00ff */
[----:B------:R-:W-:-:S05]  /*04c0*/  MOV R6, R8 ;  /* 0x0000000800067202 */ /* 0x000fca0000000f00 */
[----:B------:R-:W-:-:S05]  /*04d0*/  FADD R6, R5, R6 ;  /* 0x0000000605067221 */ /* 0x000fca0000000000 */
[----:B------:R-:W-:-:S07]  /*04e0*/  MOV R9, R6 ;  /* 0x0000000600097202 */ /* 0x000fce0000000f00 */
[----:B------:R-:W-:Y:S05]  /*04f0*/  WARPSYNC.COLLECTIVE R10, `(.L_x_966) ;  /* 0x000000000a087348 */ /* 0x000fea0003c00000 */
[----:B------:R0:W1:Y:S02]  /*0500*/  SHFL.DOWN P0, R8, R9, R11, R12 ;  /* 0x0800000b09087389 */ /* 0x000064000000000c */
[----:B01----:R-:W-:Y:S05]  /*0510*/  ENDCOLLECTIVE ;  /* 0x000000000000791b */ /* 0x003fea0003800000 */
.L_x_966:
[----:B------:R-:W-:Y:S01]  /*0520*/  HFMA2 R11, -RZ, RZ, 0, 5.9604644775390625e-08 ;  /* 0x00000001ff0b7431 */ /* 0x000fe200000001ff */
[----:B------:R-:W-:-:S05]  /*0530*/  MOV R7, R8 ;  /* 0x0000000800077202 */ /* 0x000fca0000000f00 */
[----:B------:R-:W-:-:S05]  /*0540*/  FADD R7, R6, R7 ;  /* 0x0000000706077221 */ /* 0x000fca0000000000 */
[----:B------:R-:W-:-:S07]  /*0550*/  MOV R9, R7 ;  /* 0x0000000700097202 */ /* 0x000fce0000000f00 */
[----:B------:R-:W-:Y:S05]  /*0560*/  WARPSYNC.COLLECTIVE R10, `(.L_x_967) ;  /* 0x000000000a087348 */ /* 0x000fea0003c00000 */
[----:B------:R0:W1:Y:S02]  /*0570*/  SHFL.DOWN P0, R8, R9, R11, R12 ;  /* 0x0800000b09087389 */ /* 0x000064000000000c */
[----:B01----:R-:W-:Y:S05]  /*0580*/  ENDCOLLECTIVE ;  /* 0x000000000000791b */ /* 0x003fea0003800000 */
.L_x_967:
[----:B------:R-:W-:Y:S05]  /*0590*/  BRA `(.L_x_968) ;  /* 0xfffffffc00547947 */ /* 0x000fea000383ffff */
.L_x_969:
        /* <DEDUP_REMOVED lines=14> */
.L_x_1735:


//--------------------- .text._Z7reduce5IfLj4EEvPT_S1_j --------------------------
	.section	.text._Z7reduce5IfLj4EEvPT_S1_j,"ax",@progbits
	.align	128
        .global         _Z7reduce5IfLj4EEvPT_S1_j
        .type           _Z7reduce5IfLj4EEvPT_S1_j,@function
        .size           _Z7reduce5IfLj4EEvPT_S1_j,(.L_x_1736 - _Z7reduce5IfLj4EEvPT_S1_j)
        .other          _Z7reduce5IfLj4EEvPT_S1_j,@"STO_CUDA_ENTRY STV_DEFAULT"
_Z7reduce5IfLj4EEvPT_S1_j:
.text._Z7reduce5IfLj4EEvPT_S1_j:
        /* <DEDUP_REMOVED lines=47> */
.L_x_978:
[----:B-1----:R-:W-:-:S07]  /*02f0*/  FADD R9, R7, R8 ;  /* 0x0000000807097221 */ /* 0x002fce0000000000 */
.L_x_971:
[----:B------:R-:W-:Y:S05]  /*0300*/  BSYNC B0 ;  /* 0x0000000000007941 */ /* 0x000fea0003800000 */
.L_x_970:
[----:B------:R-:W-:-:S13]  /*0310*/  LOP3.LUT P0, RZ, R4, R3, RZ, 0xfc, !PT ;  /* 0x0000000304ff7212 */ /* 0x000fda000780fcff */
[----:B------:R-:W-:Y:S05]  /*0320*/  @P0 EXIT ;  /* 0x000000000000094d */ /* 0x000fea0003800000 */
[----:B------:R-:W1:Y:S02]  /*0330*/  LDC.64 R2, c[0x0][0x388] ;  /* 0x0000e200ff027b82 */ /* 0x000e640000000a00 */
[----:B-1----:R-:W-:-:S05]  /*0340*/  IMAD.WIDE.U32 R2, R0, 0x4, R2 ;  /* 0x0000000400027825 */ /* 0x002fca00078e0002 */
[----:B------:R-:W-:Y:S01]  /*0350*/  STG.E desc[UR6][R2.64], R9 ;  /* 0x0000000902007986 */ /* 0x000fe2000c101906 */
[----:B------:R-:W-:Y:S05]  /*0360*/  EXIT ;  /* 0x000000000000794d */ /* 0x000fea0003800000 */
.L_x_972:
[----:B------:R-:W-:Y:S01]  /*0370*/  HFMA2 R12, -RZ, RZ, 0, 1.847743988037109375e-06 ;  /* 0x0000001fff0c7431 */ /* 0x000fe200000001ff */
[----:B------:R-:W-:Y:S02]  /*0380*/  MOV R11, 0x10 ;  /* 0x00000010000b7802 */ /* 0x000fe40000000f00 */
[----:B------:R-:W-:-:S07]  /*0390*/  MOV R10, 0xffffffff ;  /* 0xffffffff000a7802 */ /* 0x000fce0000000f00 */
[----:B------:R-:W-:Y:S05]  /*03a0*/  WARPSYNC.COLLECTIVE R10, `(.L_x_973) ;  /* 0x000000000a087348 */ /* 0x000fea0003c00000 */
[----:B------:R0:W1:Y:S02]  /*03b0*/  SHFL.DOWN P0, R8, R9, R11, R12 ;  /* 0x0800000b09087389 */ /* 0x000064000000000c */
[----:B01----:R-:W-:Y:S05]  /*03c0*/  ENDCOLLECTIVE ;  /* 0x000000000000791b */ /* 0x003fea0003800000 */
.L_x_973:
[----:B------:R-:W-:Y:S02]  /*03d0*/  HFMA2 R11, -RZ, RZ, 0, 4.76837158203125e-07 ;  /* 0x00000008ff0b7431 */ /* 0x000fe400000001ff */
[----:B------:R-:W-:-:S04]  /*03e0*/  IMAD.MOV.U32 R2, RZ, RZ, R8 ;  /* 0x000000ffff027224 */ /* 0x000fc800078e0008 */
[----:B------:R-:W-:-:S05]  /*03f0*/  FADD R2, R9, R2 ;  /* 0x0000000209027221 */ /* 0x000fca0000000000 */
[----:B------:R-:W-:-:S07]  /*0400*/  MOV R9, R2 ;  /* 0x0000000200097202 */ /* 0x000fce0000000f00 */
[----:B------:R-:W-:Y:S05]  /*0410*/  WARPSYNC.COLLECTIVE R10, `(.L_x_974) ;  /* 0x000000000a087348 */ /* 0x000fea0003c00000 */
[----:B------:R0:W1:Y:S02]  /*0420*/  SHFL.DOWN P0, R8, R9, R11, R12 ;  /* 0x0800000b09087389 */ /* 0x000064000000000c */
[----:B01----:R-:W-:Y:S05]  /*0430*/  ENDCOLLECTIVE ;  /* 0x000000000000791b */ /* 0x003fea0003800000 */
.L_x_974:
[----:B------:R-:W-:Y:S01]  /*0440*/  HFMA2 R11, -RZ, RZ, 0, 2.384185791015625e-07 ;  /* 0x00000004ff0b7431 */ /* 0x000fe200000001ff */
[----:B------:R-:W-:-:S05]  /*0450*/  MOV R5, R8 ;  /* 0x0000000800057202 */ /* 0x000fca0000000f00 */
[----:B------:R-:W-:-:S04]  /*0460*/  FADD R5, R2, R5 ;  /* 0x0000000502057221 */ /* 0x000fc80000000000 */
[----:B------:R-:W-:-:S07]  /*0470*/  IMAD.MOV.U32 R9, RZ, RZ, R5 ;  /* 0x000000ffff097224 */ /* 0x000fce00078e0005 */
[----:B------:R-:W-:Y:S05]  /*0480*/  WARPSYNC.COLLECTIVE R10, `(.L_x_975) ;  /* 0x000000000a087348 */ /* 0x000fea0003c00000 */
[----:B------:R0:W1:Y:S02]  /*0490*/  SHFL.DOWN P0, R8, R9, R11, R12 ;  /* 0x0800000b09087389 */ /* 0x000064000000000c */
[----:B01----:R-:W-:Y:S05]  /*04a0*/  ENDCOLLECTIVE ;  /* 0x000000000000791b */ /* 0x003fea0003800000 */
.L_x_975:
[----:B------:R-:W-:Y:S01]  /*04b0*/  IMAD.MOV.U32 R11, RZ, RZ, 0x2 ;  /* 0x00000002ff0b7424 */ /* 0x000fe200078e00ff */
[----:B------:R-:W-:-:S05]  /*04c0*/  MOV R6, R8 ;  /* 0x0000000800067202 */ /* 0x000fca0000000f00 */
[----:B------:R-:W-:-:S05]  /*04d0*/  FADD R6, R5, R6 ;  /* 0x0000000605067221 */ /* 0x000fca0000000000 */
[----:B------:R-:W-:-:S07]  /*04e0*/  MOV R9, R6 ;  /* 0x0000000600097202 */ /* 0x000fce0000000f00 */
[----:B------:R-:W-:Y:S05]  /*04f0*/  WARPSYNC.COLLECTIVE R10, `(.L_x_976) ;  /* 0x000000000a087348 */ /* 0x000fea0003c00000 */
[----:B------:R0:W1:Y:S02]  /*0500*/  SHFL.DOWN P0, R8, R9, R11, R12 ;  /* 0x0800000b09087389 */ /* 0x000064000000000c */
[----:B01----:R-:W-:Y:S05]  /*0510*/  ENDCOLLECTIVE ;  /* 0x000000000000791b */ /* 0x003fea0003800000 */
.L_x_976:
[----:B------:R-:W-:Y:S01]  /*0520*/  HFMA2 R11, -RZ, RZ, 0, 5.9604644775390625e-08 ;  /* 0x00000001ff0b7431 */ /* 0x000fe200000001ff */
[----:B------:R-:W-:-:S05]  /*0530*/  MOV R7, R8 ;  /* 0x0000000800077202 */ /* 0x000fca0000000f00 */
[----:B------:R-:W-:-:S05]  /*0540*/  FADD R7, R6, R7 ;  /* 0x0000000706077221 */ /* 0x000fca0000000000 */
[----:B------:R-:W-:-:S07]  /*0550*/  MOV R9, R7 ;  /* 0x0000000700097202 */ /* 0x000fce0000000f00 */
[----:B------:R-:W-:Y:S05]  /*0560*/  WARPSYNC.COLLECTIVE R10, `(.L_x_977) ;  /* 0x000000000a087348 */ /* 0x000fea0003c00000 */
[----:B------:R0:W1:Y:S02]  /*0570*/  SHFL.DOWN P0, R8, R9, R11, R12 ;  /* 0x0800000b09087389 */ /* 0x000064000000000c */
[----:B01----:R-:W-:Y:S05]  /*0580*/  ENDCOLLECTIVE ;  /* 0x000000000000791b */ /* 0x003fea0003800000 */
.L_x_977:
[----:B------:R-:W-:Y:S05]  /*0590*/  BRA `(.L_x_978) ;  /* 0xfffffffc00547947 */ /* 0x000fea000383ffff */
.L_x_979:
        /* <DEDUP_REMOVED lines=14> */
.L_x_1736:


//--------------------- .text._Z7reduce5IfLj8EEvPT_S1_j --------------------------
	.section	.text._Z7reduce5IfLj8EEvPT_S1_j,"ax",@progbits
	.align	128
        .global         _Z7reduce5IfLj8EEvPT_S1_j
        .type           _Z7reduce5IfLj8EEvPT_S1_j,@function
        .size           _Z7reduce5IfLj8EEvPT_S1_j,(.L_x_1737 - _Z7reduce5IfLj8EEvPT_S1_j)
        .other          _Z7reduce5IfLj8EEvPT_S1_j,@"STO_CUDA_ENTRY STV_DEFAULT"
_Z7reduce5IfLj8EEvPT_S1_j:
.text._Z7reduce5IfLj8EEvPT_S1_j:
        /* <DEDUP_REMOVED lines=47> */
.L_x_988:
[----:B-1----:R-:W-:-:S07]  /*02f0*/  FADD R9, R7, R8 ;  /* 0x0000000807097221 */ /* 0x002fce0000000000 */
.L_x_981:
[----:B------:R-:W-:Y:S05]  /*0300*/  BSYNC B0 ;  /* 0x0000000000007941 */ /* 0x000fea0003800000 */
.L_x_980:
[----:B------:R-:W-:-:S13]  /*0310*/  LOP3.LUT P0, RZ, R4, R3, RZ, 0xfc, !PT ;  /* 0x0000000304ff7212 */ /* 0x000fda000780fcff */
[----:B------:R-:W-:Y:S05]  /*0320*/  @P0 EXIT ;  /* 0x000000000000094d */ /* 0x000fea0003800000 */
[----:B------:R-:W1:Y:S02]  /*0330*/  LDC.64 R2, c[0x0][0x388] ;  /* 0x0000e200ff027b82 */ /* 0x000e640000000a00 */
[----:B-1----:R-:W-:-:S05]  /*0340*/  IMAD.WIDE.U32 R2, R0, 0x4, R2 ;  /* 0x0000000400027825 */ /* 0x002fca00078e0002 */
[----:B------:R-:W-:Y:S01]  /*0350*/  STG.E desc[UR6][R2.64], R9 ;  /* 0x0000000902007986 */ /* 0x000fe2000c101906 */
[----:B------:R-:W-:Y:S05]  /*0360*/  EXIT ;  /* 0x000000000000794d */ /* 0x000fea0003800000 */
.L_x_982:
[----:B------:R-:W-:Y:S01]  /*0370*/  HFMA2 R12, -RZ, RZ, 0, 1.847743988037109375e-06 ;  /* 0x0000001fff0c7431 */ /* 0x000fe200000001ff */
[----:B------:R-:W-:Y:S02]  /*0380*/  MOV R11, 0x10 ;  /* 0x00000010000b7802 */ /* 0x000fe40000000f00 */
[----:B------:R-:W-:-:S07]  /*0390*/  MOV R10, 0xffffffff ;  /* 0xffffffff000a7802 */ /* 0x000fce0000000f00 */
[----:B------:R-:W-:Y:S05]  /*03a0*/  WARPSYNC.COLLECTIVE R10, `(.L_x_983) ;  /* 0x000000000a087348 */ /* 0x000fea0003c00000 */
[----:B------:R0:W1:Y:S02]  /*03b0*/  SHFL.DOWN P0, R8, R9, R11, R12 ;  /* 0x0800000b09087389 */ /* 0x000064000000000c */
[----:B01----:R-:W-:Y:S05]  /*03c0*/  ENDCOLLECTIVE ;  /* 0x000000000000791b */ /* 0x003fea0003800000 */
.L_x_983:
[----:B------:R-:W-:Y:S02]  /*03d0*/  HFMA2 R11, -RZ, RZ, 0, 4.76837158203125e-07 ;  /* 0x00000008ff0b7431 */ /* 0x000fe400000001ff */
[----:B------:R-:W-:-:S04]  /*03e0*/  IMAD.MOV.U32 R2, RZ, RZ, R8 ;  /* 0x000000ffff027224 */ /* 0x000fc800078e0008 */
[----:B------:R-:W-:-:S05]  /*03f0*/  FADD R2, R9, R2 ;  /* 0x0000000209027221 */ /* 0x000fca0000000000 */
[----:B------:R-:W-:-:S07]  /*0400*/  MOV R9, R2 ;  /* 0x0000000200097202 */ /* 0x000fce0000000f00 */
[----:B------:R-:W-:Y:S05]  /*0410*/  WARPSYNC.COLLECTIVE R10, `(.L_x_984) ;  /* 0x000000000a087348 */ /* 0x000fea0003c00000 */
[----:B------:R0:W1:Y:S02]  /*0420*/  SHFL.DOWN P0, R8, R9, R11, R12 ;  /* 0x0800000b09087389 */ /* 0x000064000000000c */
[----:B01----:R-:W-:Y:S05]  /*0430*/  ENDCOLLECTIVE ;  /* 0x000000000000791b */ /* 0x003fea0003800000 */
.L_x_984:
[----:B------:R-:W-:Y:S01]  /*0440*/  HFMA2 R11, -RZ, RZ, 0, 2.384185791015625e-07 ;  /* 0x00000004ff0b7431 */ /* 0x000fe200000001ff */
[----:B------:R-:W-:-:S05]  /*0450*/  MOV R5, R8 ;  /* 0x0000000800057202 */ /* 0x000fca0000000f00 */
[----:B------:R-:W-:-:S04]  /*0460*/  FADD R5, R2, R5 ;  /* 0x0000000502057221 */ /* 0x000fc80000000000 */
[----:B------:R-:W-:-:S07]  /*0470*/  IMAD.MOV.U32 R9, RZ, RZ, R5 ;  /* 0x000000ffff097224 */ /* 0x000fce00078e0005 */
[----:B------:R-:W-:Y:S05]  /*0480*/  WARPSYNC.COLLECTIVE R10, `(.L_x_985) ;  /* 0x000000000a087348 */ /* 0x000fea0003c00000 */
[----:B------:R0:W1:Y:S02]  /*0490*/  SHFL.DOWN P0, R8, R9, R11, R12 ;  /* 0x0800000b09087389 */ /* 0x000064000000000c */
[----:B01----:R-:W-:Y:S05]  /*04a0*/  ENDCOLLECTIVE ;  /* 0x000000000000791b */ /* 0x003fea0003800000 */
.L_x_985:
[----:B------:R-:W-:Y:S01]  /*04b0*/  IMAD.MOV.U32 R11, RZ, RZ, 0x2 ;  /* 0x00000002ff0b7424 */ /* 0x000fe200078e00ff */
[----:B------:R-:W-:-:S05]  /*04c0*/  MOV R6, R8 ;  /* 0x0000000800067202 */ /* 0x000fca0000000f00 */
[----:B------:R-:W-:-:S05]  /*04d0*/  FADD R6, R5, R6 ;  /* 0x0000000605067221 */ /* 0x000fca0000000000 */
[----:B------:R-:W-:-:S07]  /*04e0*/  MOV R9, R6 ;  /* 0x0000000600097202 */ /* 0x000fce0000000f00 */
[----:B------:R-:W-:Y:S05]  /*04f0*/  WARPSYNC.COLLECTIVE R10, `(.L_x_986) ;  /* 0x000000000a087348 */ /* 0x000fea0003c00000 */
[----:B------:R0:W1:Y:S02]  /*0500*/  SHFL.DOWN P0, R8, R9, R11, R12 ;  /* 0x0800000b09087389 */ /* 0x000064000000000c */
[----:B01----:R-:W-:Y:S05]  /*0510*/  ENDCOLLECTIVE ;  /* 0x000000000000791b */ /* 0x003fea0003800000 */
.L_x_986:
[----:B------:R-:W-:Y:S01]  /*0520*/  HFMA2 R11, -RZ, RZ, 0, 5.9604644775390625e-08 ;  /* 0x00000001ff0b7431 */ /* 0x000fe200000001ff */
[----:B------:R-:W-:-:S05]  /*0530*/  MOV R7, R8 ;  /* 0x0000000800077202 */ /* 0x000fca0000000f00 */
[----:B------:R-:W-:-:S05]  /*0540*/  FADD R7, R6, R7 ;  /* 0x0000000706077221 */ /* 0x000fca0000000000 */
[----:B------:R-:W-:-:S07]  /*0550*/  MOV R9, R7 ;  /* 0x0000000700097202 */ /* 0x000fce0000000f00 */
[----:B------:R-:W-:Y:S05]  /*0560*/  WARPSYNC.COLLECTIVE R10, `(.L_x_987) ;  /* 0x000000000a087348 */ /* 0x000fea0003c00000 */
[----:B------:R0:W1:Y:S02]  /*0570*/  SHFL.DOWN P0, R8, R9, R11, R12 ;  /* 0x0800000b09087389 */ /* 0x000064000000000c */
[----:B01----:R-:W-:Y:S05]  /*0580*/  ENDCOLLECTIVE ;  /* 0x000000000000791b */ /* 0x003fea0003800000 */
.L_x_987:
[----:B------:R-:W-:Y:S05]  /*0590*/  BRA `(.L_x_988) ;  /* 0xfffffffc00547947 */ /* 0x000fea000383ffff */
.L_x_989:
        /* <DEDUP_REMOVED lines=14> */
.L_x_1737:


//--------------------- .text._Z7reduce5IfLj16EEvPT_S1_j --------------------------
	.section	.text._Z7reduce5IfLj16EEvPT_S1_j,"ax",@progbits
	.align	128
        .global         _Z7reduce5IfLj16EEvPT_S1_j
        .type           _Z7reduce5IfLj16EEvPT_S1_j,@function
        .size           _Z7reduce5IfLj16EEvPT_S1_j,(.L_x_1738 - _Z7reduce5IfLj16EEvPT_S1_j)
        .other          _Z7reduce5IfLj16EEvPT_S1_j,@"STO_CUDA_ENTRY STV_DEFAULT"
_Z7reduce5IfLj16EEvPT_S1_j:
.text._Z7reduce5IfLj16EEvPT_S1_j:
        /* <DEDUP_REMOVED lines=47> */
.L_x_998:
[----:B-1----:R-:W-:-:S07]  /*02f0*/  FADD R9, R7, R8 ;  /* 0x0000000807097221 */ /* 0x002fce0000000000 */
.L_x_991:
[----:B------:R-:W-:Y:S05]  /*0300*/  BSYNC B0 ;  /* 0x0000000000007941 */ /* 0x000fea0003800000 */
.L_x_990:
[----:B------:R-:W-:-:S13]  /*0310*/  LOP3.LUT P0, RZ, R4, R3, RZ, 0xfc, !PT ;  /* 0x0000000304ff7212 */ /* 0x000fda000780fcff */
[----:B------:R-:W-:Y:S05]  /*0320*/  @P0 EXIT ;  /* 0x000000000000094d */ /* 0x000fea0003800000 */
[----:B------:R-:W1:Y:S02]  /*0330*/  LDC.64 R2, c[0x0][0x388] ;  /* 0x0000e200ff027b82 */ /* 0x000e640000000a00 */
[----:B-1----:R-:W-:-:S05]  /*0340*/  IMAD.WIDE.U32 R2, R0, 0x4, R2 ;  /* 0x0000000400027825 */ /* 0x002fca00078e0002 */
[----:B------:R-:W-:Y:S01]  /*0350*/  STG.E desc[UR6][R2.64], R9 ;  /* 0x0000000902007986 */ /* 0x000fe2000c101906 */
[----:B------:R-:W-:Y:S05]  /*0360*/  EXIT ;  /* 0x000000000000794d */ /* 0x000fea0003800000 */
.L_x_992:
[----:B------:R-:W-:Y:S01]  /*0370*/  HFMA2 R12, -RZ, RZ, 0, 1.847743988037109375e-06 ;  /* 0x0000001fff0c7431 */ /* 0x000fe200000001ff */
[----:B------:R-:W-:Y:S02]  /*0380*/  MOV R11, 0x10 ;  /* 0x00000010000b7802 */ /* 0x000fe40000000f00 */
[----:B------:R-:W-:-:S07]  /*0390*/  MOV R10, 0xffffffff ;  /* 0xffffffff000a7802 */ /* 0x000fce0000000f00 */
[----:B------:R-:W-:Y:S05]  /*03a0*/  WARPSYNC.COLLECTIVE R10, `(.L_x_993) ;  /* 0x000000000a087348 */ /* 0x000fea0003c00000 */
[----:B------:R0:W1:Y:S02]  /*03b0*/  SHFL.DOWN P0, R8, R9, R11, R12 ;  /* 0x0800000b09087389 */ /* 0x000064000000000c */
[----:B01----:R-:W-:Y:S05]  /*03c0*/  ENDCOLLECTIVE ;  /* 0x000000000000791b */ /* 0x003fea0003800000 */
.L_x_993:
[----:B------:R-:W-:Y:S02]  /*03d0*/  HFMA2 R11, -RZ, RZ, 0, 4.76837158203125e-07 ;  /* 0x00000008ff0b7431 */ /* 0x000fe400000001ff */
[----:B------:R-:W-:-:S04]  /*03e0*/  IMAD.MOV.U32 R2, RZ, RZ, R8 ;  /* 0x000000ffff027224 */ /* 0x000fc800078e0008 */
[----:B------:R-:W-:-:S05]  /*03f0*/  FADD R2, R9, R2 ;  /* 0x0000000209027221 */ /* 0x000fca0000000000 */
[----:B------:R-:W-:-:S07]  /*0400*/  MOV R9, R2 ;  /* 0x0000000200097202 */ /* 0x000fce0000000f00 */
[----:B------:R-:W-:Y:S05]  /*0410*/  WARPSYNC.COLLECTIVE R10, `(.L_x_994) ;  /* 0x000000000a087348 */ /* 0x000fea0003c00000 */
[----:B------:R0:W1:Y:S02]  /*0420*/  SHFL.DOWN P0, R8, R9, R11, R12 ;  /* 0x0800000b09087389 */ /* 0x000064000000000c */
[----:B01----:R-:W-:Y:S05]  /*0430*/  ENDCOLLECTIVE ;  /* 0x000000000000791b */ /* 0x003fea0003800000 */
.L_x_994:
[----:B------:R-:W-:Y:S01]  /*0440*/  HFMA2 R11, -RZ, RZ, 0, 2.384185791015625e-07 ;  /* 0x00000004ff0b7431 */ /* 0x000fe200000001ff */
[----:B------:R-:W-:-:S05]  /*0450*/  MOV R5, R8 ;  /* 0x0000000800057202 */ /* 0x000fca0000000f00 */
[----:B------:R-:W-:-:S04]  /*0460*/  FADD R5, R2, R5 ;  /* 0x0000000502057221 */ /* 0x000fc80000000000 */
[----:B------:R-:W-:-:S07]  /*0470*/  IMAD.MOV.U32 R9, RZ, RZ, R5 ;  /* 0x000000ffff097224 */ /* 0x000fce00078e0005 */
[----:B------:R-:W-:Y:S05]  /*0480*/  WARPSYNC.COLLECTIVE R10, `(.L_x_995) ;  /* 0x000000000a087348 */ /* 0x000fea0003c00000 */
[----:B------:R0:W1:Y:S02]  /*0490*/  SHFL.DOWN P0, R8, R9, R11, R12 ;  /* 0x0800000b09087389 */ /* 0x000064000000000c */
[----:B01----:R-:W-:Y:S05]  /*04a0*/  ENDCOLLECTIVE ;  /* 0x000000000000791b */ /* 0x003fea0003800000 */
.L_x_995:
[----:B------:R-:W-:Y:S01]  /*04b0*/  IMAD.MOV.U32 R11, RZ, RZ, 0x2 ;  /* 0x00000002ff0b7424 */ /* 0x000fe200078e00ff */
[----:B------:R-:W-:-:S05]  /*04c0*/  MOV R6, R8 ;  /* 0x0000000800067202 */ /* 0x000fca0000000f00 */
[----:B------:R-:W-:-:S05]  /*04d0*/  FADD R6, R5, R6 ;  /* 0x0000000605067221 */ /* 0x000fca0000000000 */
[----:B------:R-:W-:-:S07]  /*04e0*/  MOV R9, R6 ;  /* 0x0000000600097202 */ /* 0x000fce0000000f00 */
[----:B------:R-:W-:Y:S05]  /*04f0*/  WARPSYNC.COLLECTIVE R10, `(.L_x_996) ;  /* 0x000000000a087348 */ /* 0x000fea0003c00000 */
[----:B------:R0:W1:Y:S02]  /*0500*/  SHFL.DOWN P0, R8, R9, R11, R12 ;  /* 0x0800000b09087389 */ /* 0x000064000000000c */
[----:B01----:R-:W-:Y:S05]  /*0510*/  ENDCOLLECTIVE ;  /* 0x000000000000791b */ /* 0x003fea0003800000 */
.L_x_996:
[----:B------:R-:W-:Y:S01]  /*0520*/  HFMA2 R11, -RZ, RZ, 0, 5.9604644775390625e-08 ;  /* 0x00000001ff0b7431 */ /* 0x000fe200000001ff */
[----:B------:R-:W-:-:S05]  /*0530*/  MOV R7, R8 ;  /* 0x0000000800077202 */ /* 0x000fca0000000f00 */
[----:B------:R-:W-:-:S05]  /*0540*/  FADD R7, R6, R7 ;  /* 0x0000000706077221 */ /* 0x000fca0000000000 */
[----:B------:R-:W-:-:S07]  /*0550*/  MOV R9, R7 ;  /* 0x0000000700097202 */ /* 0x000fce0000000f00 */
[----:B------:R-:W-:Y:S05]  /*0560*/  WARPSYNC.COLLECTIVE R10, `(.L_x_997) ;  /* 0x000000000a087348 */ /* 0x000fea0003c00000 */
[----:B------:R0:W1:Y:S02]  /*0570*/  SHFL.DOWN P0, R8, R9, R11, R12 ;  /* 0x0800000b09087389 */ /* 0x000064000000000c */
[----:B01----:R-:W-:Y:S05]  /*0580*/  ENDCOLLECTIVE ;  /* 0x000000000000791b */ /* 0x003fea0003800000 */
.L_x_997:
[----:B------:R-:W-:Y:S05]  /*0590*/  BRA `(.L_x_998) ;  /* 0xfffffffc00547947 */ /* 0x000fea000383ffff */
.L_x_999:
        /* <DEDUP_REMOVED lines=14> */
.L_x_1738:


//--------------------- .text._Z7reduce5IfLj32EEvPT_S1_j --------------------------
	.section	.text._Z7reduce5IfLj32EEvPT_S1_j,"ax",@progbits
	.align	128
        .global         _Z7reduce5IfLj32EEvPT_S1_j
        .type           _Z7reduce5IfLj32EEvPT_S1_j,@function
        .size           _Z7reduce5IfLj32EEvPT_S1_j,(.L_x_1739 - _Z7reduce5IfLj32EEvPT_S1_j)
        .other          _Z7reduce5IfLj32EEvPT_S1_j,@"STO_CUDA_ENTRY STV_DEFAULT"
_Z7reduce5IfLj32EEvPT_S1_j:
.text._Z7reduce5IfLj32EEvPT_S1_j:
        /* <DEDUP_REMOVED lines=47> */
.L_x_1008:
[----:B-1----:R-:W-:-:S07]  /*02f0*/  FADD R9, R7, R8 ;  /* 0x0000000807097221 */ /* 0x002fce0000000000 */
.L_x_1001:
[----:B------:R-:W-:Y:S05]  /*0300*/  BSYNC B0 ;  /* 0x0000000000007941 */ /* 0x000fea0003800000 */
.L_x_1000:
[----:B------:R-:W-:-:S13]  /*0310*/  LOP3.LUT P0, RZ, R4, R3, RZ, 0xfc, !PT ;  /* 0x0000000304ff7212 */ /* 0x000fda000780fcff */
[----:B------:R-:W-:Y:S05]  /*0320*/  @P0 EXIT ;  /* 0x000000000000094d */ /* 0x000fea0003800000 */
[----:B------:R-:W1:Y:S02]  /*0330*/  LDC.64 R2, c[0x0][0x388] ;  /* 0x0000e200ff027b82 */ /* 0x000e640000000a00 */
[----:B-1----:R-:W-:-:S05]  /*0340*/  IMAD.WIDE.U32 R2, R0, 0x4, R2 ;  /* 0x0000000400027825 */ /* 0x002fca00078e0002 */
[----:B------:R-:W-:Y:S01]  /*0350*/  STG.E desc[UR6][R2.64], R9 ;  /* 0x0000000902007986 */ /* 0x000fe2000c101906 */
[----:B------:R-:W-:Y:S05]  /*0360*/  EXIT ;  /* 0x000000000000794d */ /* 0x000fea0003800000 */
.L_x_1002:
[----:B------:R-:W-:Y:S01]  /*0370*/  HFMA2 R12, -RZ, RZ, 0, 1.847743988037109375e-06 ;  /* 0x0000001fff0c7431 */ /* 0x000fe200000001ff */
[----:B------:R-:W-:Y:S02]  /*0380*/  MOV R11, 0x10 ;  /* 0x00000010000b7802 */ /* 0x000fe40000000f00 */
[----:B------:R-:W-:-:S07]  /*0390*/  MOV R10, 0xffffffff ;  /* 0xffffffff000a7802 */ /* 0x000fce0000000f00 */
[----:B------:R-:W-:Y:S05]  /*03a0*/  WARPSYNC.COLLECTIVE R10, `(.L_x_1003) ;  /* 0x000000000a087348 */ /* 0x000fea0003c00000 */
[----:B------:R0:W1:Y:S02]  /*03b0*/  SHFL.DOWN P0, R8, R9, R11, R12 ;  /* 0x0800000b09087389 */ /* 0x000064000000000c */
[----:B01----:R-:W-:Y:S05]  /*03c0*/  ENDCOLLECTIVE ;  /* 0x000000000000791b */ /* 0x003fea0003800000 */
.L_x_1003:
[----:B------:R-:W-:Y:S02]  /*03d0*/  HFMA2 R11, -RZ, RZ, 0, 4.76837158203125e-07 ;  /* 0x00000008ff0b7431 */ /* 0x000fe400000001ff */
[----:B------:R-:W-:-:S04]  /*03e0*/  IMAD.MOV.U32 R2, RZ, RZ, R8 ;  /* 0x000000ffff027224 */ /* 0x000fc800078e0008 */
[----:B------:R-:W-:-:S05]  /*03f0*/  FADD R2, R9, R2 ;  /* 0x0000000209027221 */ /* 0x000fca0000000000 */
[----:B------:R-:W-:-:S07]  /*0400*/  MOV R9, R2 ;  /* 0x0000000200097202 */ /* 0x000fce0000000f00 */
[----:B------:R-:W-:Y:S05]  /*0410*/  WARPSYNC.COLLECTIVE R10, `(.L_x_1004) ;  /* 0x000000000a087348 */ /* 0x000fea0003c00000 */
[----:B------:R0:W1:Y:S02]  /*0420*/  SHFL.DOWN P0, R8, R9, R11, R12 ;  /* 0x0800000b09087389 */ /* 0x000064000000000c */
[----:B01----:R-:W-:Y:S05]  /*0430*/  ENDCOLLECTIVE ;  /* 0x000000000000791b */ /* 0x003fea0003800000 */
.L_x_1004:
[----:B------:R-:W-:Y:S01]  /*0440*/  HFMA2 R11, -RZ, RZ, 0, 2.384185791015625e-07 ;  /* 0x00000004ff0b7431 */ /* 0x000fe200000001ff */
[----:B------:R-:W-:-:S05]  /*0450*/  MOV R5, R8 ;  /* 0x0000000800057202 */ /* 0x000fca0000000f00 */
[----:B------:R-:W-:-:S04]  /*0460*/  FADD R5, R2, R5 ;  /* 0x0000000502057221 */ /* 0x000fc80000000000 */
[----:B------:R-:W-:-:S07]  /*0470*/  IMAD.MOV.U32 R9, RZ, RZ, R5 ;  /* 0x000000ffff097224 */ /* 0x000fce00078e0005 */
[----:B------:R-:W-:Y:S05]  /*0480*/  WARPSYNC.COLLECTIVE R10, `(.L_x_1005) ;  /* 0x000000000a087348 */ /* 0x000fea0003c00000 */
[----:B------:R0:W1:Y:S02]  /*0490*/  SHFL.DOWN P0, R8, R9, R11, R12 ;  /* 0x0800000b09087389 */ /* 0x000064000000000c */
[----:B01----:R-:W-:Y:S05]  /*04a0*/  ENDCOLLECTIVE ;  /* 0x000000000000791b */ /* 0x003fea0003800000 */
.L_x_1005:
[----:B------:R-:W-:Y:S01]  /*04b0*/  IMAD.MOV.U32 R11, RZ, RZ, 0x2 ;  /* 0x00000002ff0b7424 */ /* 0x000fe200078e00ff */
[----:B------:R-:W-:-:S05]  /*04c0*/  MOV R6, R8 ;  /* 0x0000000800067202 */ /* 0x000fca0000000f00 */
[----:B------:R-:W-:-:S05]  /*04d0*/  FADD R6, R5, R6 ;  /* 0x0000000605067221 */ /* 0x000fca0000000000 */
[----:B------:R-:W-:-:S07]  /*04e0*/  MOV R9, R6 ;  /* 0x0000000600097202 */ /* 0x000fce0000000f00 */
[----:B------:R-:W-:Y:S05]  /*04f0*/  WARPSYNC.COLLECTIVE R10, `(.L_x_1006) ;  /* 0x000000000a087348 */ /* 0x000fea0003c00000 */
[----:B------:R0:W1:Y:S02]  /*0500*/  SHFL.DOWN P0, R8, R9, R11, R12 ;  /* 0x0800000b09087389 */ /* 0x000064000000000c */
[----:B01----:R-:W-:Y:S05]  /*0510*/  ENDCOLLECTIVE ;  /* 0x000000000000791b */ /* 0x003fea0003800000 */
.L_x_1006:
[----:B------:R-:W-:Y:S01]  /*0520*/  HFMA2 R11, -RZ, RZ, 0, 5.9604644775390625e-08 ;  /* 0x00000001ff0b7431 */ /* 0x000fe200000001ff */
[----:B------:R-:W-:-:S05]  /*0530*/  MOV R7, R8 ;  /* 0x0000000800077202 */ /* 0x000fca0000000f00 */
[----:B------:R-:W-:-:S05]  /*0540*/  FADD R7, R6, R7 ;  /* 0x0000000706077221 */ /* 0x000fca0000000000 */
[----:B------:R-:W-:-:S07]  /*0550*/  MOV R9, R7 ;  /* 0x0000000700097202 */ /* 0x000fce0000000f00 */
[----:B------:R-:W-:Y:S05]  /*0560*/  WARPSYNC.COLLECTIVE R10, `(.L_x_1007) ;  /* 0x000000000a087348 */ /* 0x000fea0003c00000 */
[----:B------:R0:W1:Y:S02]  /*0570*/  SHFL.DOWN P0, R8, R9, R11, R12 ;  /* 0x0800000b09087389 */ /* 0x000064000000000c */
[----:B01----:R-:W-:Y:S05]  /*0580*/  ENDCOLLECTIVE ;  /* 0x000000000000791b */ /* 0x003fea0003800000 */
.L_x_1007:
[----:B------:R-:W-:Y:S05]  /*0590*/  BRA `(.L_x_1008) ;  /* 0xfffffffc00547947 */ /* 0x000fea000383ffff */
.L_x_1009:
        /* <DEDUP_REMOVED lines=14> */
.L_x_1739:


//--------------------- .text._Z7reduce5IfLj64EEvPT_S1_j --------------------------
	.section	.text._Z7reduce5IfLj64EEvPT_S1_j,"ax",@progbits
	.align	128
        .global         _Z7reduce5IfLj64EEvPT_S1_j
        .type           _Z7reduce5IfLj64EEvPT_S1_j,@function
        .size           _Z7reduce5IfLj64EEvPT_S1_j,(.L_x_1740 - _Z7reduce5IfLj64EEvPT_S1_j)
        .other          _Z7reduce5IfLj64EEvPT_S1_j,@"STO_CUDA_ENTRY STV_DEFAULT"
_Z7reduce5IfLj64EEvPT_S1_j:
.text._Z7reduce5IfLj64EEvPT_S1_j:
        /* <DEDUP_REMOVED lines=49> */
.L_x_1018:
[----:B-1----:R-:W-:-:S07]  /*0310*/  FADD R9, R7, R8 ;  /* 0x0000000807097221 */ /* 0x002fce0000000000 */
.L_x_1011:
[----:B------:R-:W-:Y:S05]  /*0320*/  BSYNC B0 ;  /* 0x0000000000007941 */ /* 0x000fea0003800000 */
.L_x_1010:
[----:B------:R-:W-:-:S13]  /*0330*/  LOP3.LUT P0, RZ, R4, R3, RZ, 0xfc, !PT ;  /* 0x0000000304ff7212 */ /* 0x000fda000780fcff */
[----:B------:R-:W-:Y:S05]  /*0340*/  @P0 EXIT ;  /* 0x000000000000094d */ /* 0x000fea0003800000 */
[----:B------:R-:W1:Y:S02]  /*0350*/  LDC.64 R2, c[0x0][0x388] ;  /* 0x0000e200ff027b82 */ /* 0x000e640000000a00 */
[----:B-1----:R-:W-:-:S05]  /*0360*/  IMAD.WIDE.U32 R2, R0, 0x4, R2 ;  /* 0x0000000400027825 */ /* 0x002fca00078e0002 */
[----:B------:R-:W-:Y:S01]  /*0370*/  STG.E desc[UR6][R2.64], R9 ;  /* 0x0000000902007986 */ /* 0x000fe2000c101906 */
[----:B------:R-:W-:Y:S05]  /*0380*/  EXIT ;  /* 0x000000000000794d */ /* 0x000fea0003800000 */
.L_x_1012:
[----:B------:R-:W-:Y:S01]  /*0390*/  HFMA2 R12, -RZ, RZ, 0, 1.847743988037109375e-06 ;  /* 0x0000001fff0c7431 */ /* 0x000fe200000001ff */
[----:B------:R-:W-:Y:S02]  /*03a0*/  MOV R11, 0x10 ;  /* 0x00000010000b7802 */ /* 0x000fe40000000f00 */
[----:B------:R-:W-:-:S07]  /*03b0*/  MOV R10, 0xffffffff ;  /* 0xffffffff000a7802 */ /* 0x000fce0000000f00 */
[----:B------:R-:W-:Y:S05]  /*03c0*/  WARPSYNC.COLLECTIVE R10, `(.L_x_1013) ;  /* 0x000000000a087348 */ /* 0x000fea0003c00000 */
[----:B------:R0:W1:Y:S02]  /*03d0*/  SHFL.DOWN P0, R8, R9, R11, R12 ;  /* 0x0800000b09087389 */ /* 0x000064000000000c */
[----:B01----:R-:W-:Y:S05]  /*03e0*/  ENDCOLLECTIVE ;  /* 0x000000000000791b */ /* 0x003fea0003800000 */
.L_x_1013:
[----:B------:R-:W-:Y:S02]  /*03f0*/  HFMA2 R11, -RZ, RZ, 0, 4.76837158203125e-07 ;  /* 0x00000008ff0b7431 */ /* 0x000fe400000001ff */
[----:B------:R-:W-:-:S04]  /*0400*/  IMAD.MOV.U32 R2, RZ, RZ, R8 ;  /* 0x000000ffff027224 */ /* 0x000fc800078e0008 */
[----:B------:R-:W-:-:S05]  /*0410*/  FADD R2, R9, R2 ;  /* 0x0000000209027221 */ /* 0x000fca0000000000 */
[----:B------:R-:W-:-:S07]  /*0420*/  MOV R9, R2 ;  /* 0x0000000200097202 */ /* 0x000fce0000000f00 */
[----:B------:R-:W-:Y:S05]  /*0430*/  WARPSYNC.COLLECTIVE R10, `(.L_x_1014) ;  /* 0x000000000a087348 */ /* 0x000fea0003c00000 */
[----:B------:R0:W1:Y:S02]  /*0440*/  SHFL.DOWN P0, R8, R9, R11, R12 ;  /* 0x0800000b09087389 */ /* 0x000064000000000c */
[----:B01----:R-:W-:Y:S05]  /*0450*/  ENDCOLLECTIVE ;  /* 0x000000000000791b */ /* 0x003fea0003800000 */
.L_x_1014:
[----:B------:R-:W-:Y:S01]  /*0460*/  HFMA2 R11, -RZ, RZ, 0, 2.384185791015625e-07 ;  /* 0x00000004ff0b7431 */ /* 0x000fe200000001ff */
[----:B------:R-:W-:-:S05]  /*0470*/  MOV R5, R8 ;  /* 0x0000000800057202 */ /* 0x000fca0000000f00 */
[----:B------:R-:W-:-:S04]  /*0480*/  FADD R5, R2, R5 ;  /* 0x0000000502057221 */ /* 0x000fc80000000000 */
[----:B------:R-:W-:-:S07]  /*0490*/  IMAD.MOV.U32 R9, RZ, RZ, R5 ;  /* 0x000000ffff097224 */ /* 0x000fce00078e0005 */
[----:B------:R-:W-:Y:S05]  /*04a0*/  WARPSYNC.COLLECTIVE R10, `(.L_x_1015) ;  /* 0x000000000a087348 */ /* 0x000fea0003c00000 */
[----:B------:R0:W1:Y:S02]  /*04b0*/  SHFL.DOWN P0, R8, R9, R11, R12 ;  /* 0x0800000b09087389 */ /* 0x000064000000000c */
[----:B01----:R-:W-:Y:S05]  /*04c0*/  ENDCOLLECTIVE ;  /* 0x000000000000791b */ /* 0x003fea0003800000 */
.L_x_1015:
[----:B------:R-:W-:Y:S01]  /*04d0*/  IMAD.MOV.U32 R11, RZ, RZ, 0x2 ;  /* 0x00000002ff0b7424 */ /* 0x000fe200078e00ff */
[----:B------:R-:W-:-:S05]  /*04e0*/  MOV R6, R8 ;  /* 0x0000000800067202 */ /* 0x000fca0000000f00 */
[----:B------:R-:W-:-:S05]  /*04f0*/  FADD R6, R5, R6 ;  /* 0x0000000605067221 */ /* 0x000fca0000000000 */
[----:B------:R-:W-:-:S07]  /*0500*/  MOV R9, R6 ;  /* 0x0000000600097202 */ /* 0x000fce0000000f00 */
[----:B------:R-:W-:Y:S05]  /*0510*/  WARPSYNC.COLLECTIVE R10, `(.L_x_1016) ;  /* 0x000000000a087348 */ /* 0x000fea0003c00000 */
[----:B------:R0:W1:Y:S02]  /*0520*/  SHFL.DOWN P0, R8, R9, R11, R12 ;  /* 0x0800000b09087389 */ /* 0x000064000000000c */
[----:B01----:R-:W-:Y:S05]  /*0530*/  ENDCOLLECTIVE ;  /* 0x000000000000791b */ /* 0x003fea0003800000 */
.L_x_1016:
[----:B------:R-:W-:Y:S01]  /*0540*/  HFMA2 R11, -RZ, RZ, 0, 5.9604644775390625e-08 ;  /* 0x00000001ff0b7431 */ /* 0x000fe200000001ff */
[----:B------:R-:W-:-:S05]  /*0550*/  MOV R7, R8 ;  /* 0x0000000800077202 */ /* 0x000fca0000000f00 */
[----:B------:R-:W-:-:S05]  /*0560*/  FADD R7, R6, R7 ;  /* 0x0000000706077221 */ /* 0x000fca0000000000 */
[----:B------:R-:W-:-:S07]  /*0570*/  MOV R9, R7 ;  /* 0x0000000700097202 */ /* 0x000fce0000000f00 */
[----:B------:R-:W-:Y:S05]  /*0580*/  WARPSYNC.COLLECTIVE R10, `(.L_x_1017) ;  /* 0x000000000a087348 */ /* 0x000fea0003c00000 */
[----:B------:R0:W1:Y:S02]  /*0590*/  SHFL.DOWN P0, R8, R9, R11, R12 ;  /* 0x0800000b09087389 */ /* 0x000064000000000c */
[----:B01----:R-:W-:Y:S05]  /*05a0*/  ENDCOLLECTIVE ;  /* 0x000000000000791b */ /* 0x003fea0003800000 */
.L_x_1017:
[----:B------:R-:W-:Y:S05]  /*05b0*/  BRA `(.L_x_1018) ;  /* 0xfffffffc00547947 */ /* 0x000fea000383ffff */
.L_x_1019:
        /* <DEDUP_REMOVED lines=12> */
.L_x_1740:


//--------------------- .text._Z7reduce5IfLj128EEvPT_S1_j --------------------------
	.section	.text._Z7reduce5IfLj128EEvPT_S1_j,"ax",@progbits
	.align	128
        .global         _Z7reduce5IfLj128EEvPT_S1_j
        .type           _Z7reduce5IfLj128EEvPT_S1_j,@function
        .size           _Z7reduce5IfLj128EEvPT_S1_j,(.L_x_1741 - _Z7reduce5IfLj128EEvPT_S1_j)
        .other          _Z7reduce5IfLj128EEvPT_S1_j,@"STO_CUDA_ENTRY STV_DEFAULT"
_Z7reduce5IfLj128EEvPT_S1_j:
.text._Z7reduce5IfLj128EEvPT_S1_j:
        /* <DEDUP_REMOVED lines=16> */
[----:B------:R-:W1:Y:S01]  /*0100*/  S2UR UR5, SR_CgaCtaId ;  /* 0x00000000000579c3 */ /* 0x000e620000008800 */
[----:B------:R-:W-:Y:S01]  /*0110*/  UMOV UR4, 0x400 ;  /* 0x0000040000047882 */ /* 0x000fe20000000000 */
[----:B------:R-:W-:Y:S01]  /*0120*/  ISETP.GT.U32.AND P0, PT, R3, 0x3f, PT ;  /* 0x0000003f0300780c */ /* 0x000fe20003f04070 */
[----:B------:R-:W-:Y:S01]  /*0130*/  BSSY B0, `(.L_x_1020) ;  /* 0x0000023000007945 */ /* 0x000fe20003800000 */
[----:B0-----:R-:W0:Y:S01]  /*0140*/  S2R R5, SR_TID.Y ;  /* 0x0000000000057919 */ /* 0x001e220000002200 */
[----:B-1----:R-:W-:-:S06]  /*0150*/  ULEA UR4, UR5, UR4, 0x18 ;  /* 0x0000000405047291 */ /* 0x002fcc000f8ec0ff */
[----:B------:R-:W-:-:S05]  /*0160*/  LEA R2, R3, UR4, 0x2 ;  /* 0x0000000403027c11 */ /* 0x000fca000f8e10ff */
[----:B------:R-:W1:Y:S01]  /*0170*/  LDCU UR4, c[0x0][0x360] ;  /* 0x00006c00ff0477ac */ /* 0x000e620008000800 */
[----:B------:R-:W0:Y:S01]  /*0180*/  LDCU UR5, c[0x0][0x364] ;  /* 0x00006c80ff0577ac */ /* 0x000e220008000800 */
[----:B--2---:R-:W-:Y:S02]  /*0190*/  @!P1 FADD R9, R9, R6 ;  /* 0x0000000609099221 */ /* 0x004fe40000000000 */
[----:B------:R-:W0:Y:S03]  /*01a0*/  S2R R6, SR_TID.Z ;  /* 0x0000000000067919 */ /* 0x000e260000002300 */
[----:B------:R-:W-:Y:S01]  /*01b0*/  STS [R2], R9 ;  /* 0x0000000902007388 */ /* 0x000fe20000000800 */
[----:B------:R-:W-:Y:S08]  /*01c0*/  BAR.SYNC.DEFER_BLOCKING 0x0 ;  /* 0x0000000000007b1d */ /* 0x000ff00000010000 */
[----:B------:R-:W-:Y:S08]  /*01d0*/  BAR.SYNC.DEFER_BLOCKING 0x0 ;  /* 0x0000000000007b1d */ /* 0x000ff00000010000 */
[----:B------:R-:W-:Y:S06]  /*01e0*/  BAR.SYNC.DEFER_BLOCKING 0x0 ;  /* 0x0000000000007b1d */ /* 0x000fec0000010000 */
[----:B------:R-:W2:Y:S02]  /*01f0*/  @!P0 LDS R4, [R2+0x100] ;  /* 0x0001000002048984 */ /* 0x000ea40000000800 */
[----:B--2---:R-:W-:Y:S01]  /*0200*/  @!P0 FADD R9, R9, R4 ;  /* 0x0000000409098221 */ /* 0x004fe20000000000 */
[----:B0-----:R-:W-:-:S04]  /*0210*/  IMAD R4, R6, UR5, R5 ;  /* 0x0000000506047c24 */ /* 0x001fc8000f8e0205 */
[----:B-1----:R-:W-:Y:S01]  /*0220*/  IMAD R4, R4, UR4, RZ ;  /* 0x0000000404047c24 */ /* 0x002fe2000f8e02ff */
        /* <DEDUP_REMOVED lines=18> */
.L_x_1028:
[----:B-1----:R-:W-:-:S07]  /*0350*/  FADD R9, R7, R8 ;  /* 0x0000000807097221 */ /* 0x002fce0000000000 */
.L_x_1021:
[----:B------:R-:W-:Y:S05]  /*0360*/  BSYNC B0 ;  /* 0x0000000000007941 */ /* 0x000fea0003800000 */
.L_x_1020:
[----:B------:R-:W-:-:S13]  /*0370*/  LOP3.LUT P0, RZ, R4, R3, RZ, 0xfc, !PT ;  /* 0x0000000304ff7212 */ /* 0x000fda000780fcff */
[----:B------:R-:W-:Y:S05]  /*0380*/  @P0 EXIT ;  /* 0x000000000000094d */ /* 0x000fea0003800000 */
[----:B------:R-:W1:Y:S02]  /*0390*/  LDC.64 R2, c[0x0][0x388] ;  /* 0x0000e200ff027b82 */ /* 0x000e640000000a00 */
[----:B-1----:R-:W-:-:S05]  /*03a0*/  IMAD.WIDE.U32 R2, R0, 0x4, R2 ;  /* 0x0000000400027825 */ /* 0x002fca00078e0002 */
[----:B------:R-:W-:Y:S01]  /*03b0*/  STG.E desc[UR6][R2.64], R9 ;  /* 0x0000000902007986 */ /* 0x000fe2000c101906 */
[----:B------:R-:W-:Y:S05]  /*03c0*/  EXIT ;  /* 0x000000000000794d */ /* 0x000fea0003800000 */
.L_x_1022:
[----:B------:R-:W-:Y:S01]  /*03d0*/  HFMA2 R12, -RZ, RZ, 0, 1.847743988037109375e-06 ;  /* 0x0000001fff0c7431 */ /* 0x000fe200000001ff */
[----:B------:R-:W-:Y:S02]  /*03e0*/  MOV R11, 0x10 ;  /* 0x00000010000b7802 */ /* 0x000fe40000000f00 */
[----:B------:R-:W-:-:S07]  /*03f0*/  MOV R10, 0xffffffff ;  /* 0xffffffff000a7802 */ /* 0x000fce0000000f00 */
[----:B------:R-:W-:Y:S05]  /*0400*/  WARPSYNC.COLLECTIVE R10, `(.L_x_1023) ;  /* 0x000000000a087348 */ /* 0x000fea0003c00000 */
[----:B------:R0:W1:Y:S02]  /*0410*/  SHFL.DOWN P0, R8, R9, R11, R12 ;  /* 0x0800000b09087389 */ /* 0x000064000000000c */
[----:B01----:R-:W-:Y:S05]  /*0420*/  ENDCOLLECTIVE ;  /* 0x000000000000791b */ /* 0x003fea0003800000 */
.L_x_1023:
[----:B------:R-:W-:Y:S02]  /*0430*/  HFMA2 R11, -RZ, RZ, 0, 4.76837158203125e-07 ;  /* 0x00000008ff0b7431 */ /* 0x000fe400000001ff */
[----:B------:R-:W-:-:S04]  /*0440*/  IMAD.MOV.U32 R2, RZ, RZ, R8 ;  /* 0x000000ffff027224 */ /* 0x000fc800078e0008 */
[----:B------:R-:W-:-:S05]  /*0450*/  FADD R2, R9, R2 ;  /* 0x0000000209027221 */ /* 0x000fca0000000000 */
[----:B------:R-:W-:-:S07]  /*0460*/  MOV R9, R2 ;  /* 0x0000000200097202 */ /* 0x000fce0000000f00 */
[----:B------:R-:W-:Y:S05]  /*0470*/  WARPSYNC.COLLECTIVE R10, `(.L_x_1024) ;  /* 0x000000000a087348 */ /* 0x000fea0003c00000 */
[----:B------:R0:W1:Y:S02]  /*0480*/  SHFL.DOWN P0, R8, R9, R11, R12 ;  /* 0x0800000b09087389 */ /* 0x000064000000000c */
[----:B01----:R-:W-:Y:S05]  /*0490*/  ENDCOLLECTIVE ;  /* 0x000000000000791b */ /* 0x003fea0003800000 */
.L_x_1024:
[----:B------:R-:W-:Y:S01]  /*04a0*/  HFMA2 R11, -RZ, RZ, 0, 2.384185791015625e-07 ;  /* 0x00000004ff0b7431 */ /* 0x000fe200000001ff */
[----:B------:R-:W-:-:S05]  /*04b0*/  MOV R5, R8 ;  /* 0x0000000800057202 */ /* 0x000fca0000000f00 */
[----:B------:R-:W-:-:S04]  /*04c0*/  FADD R5, R2, R5 ;  /* 0x0000000502057221 */ /* 0x000fc80000000000 */
[----:B------:R-:W-:-:S07]  /*04d0*/  IMAD.MOV.U32 R9, RZ, RZ, R5 ;  /* 0x000000ffff097224 */ /* 0x000fce00078e0005 */
[----:B------:R-:W-:Y:S05]  /*04e0*/  WARPSYNC.COLLECTIVE R10, `(.L_x_1025) ;  /* 0x000000000a087348 */ /* 0x000fea0003c00000 */
[----:B------:R0:W1:Y:S02]  /*04f0*/  SHFL.DOWN P0, R8, R9, R11, R12 ;  /* 0x0800000b09087389 */ /* 0x000064000000000c */
[----:B01----:R-:W-:Y:S05]  /*0500*/  ENDCOLLECTIVE ;  /* 0x000000000000791b */ /* 0x003fea0003800000 */
.L_x_1025:
[----:B------:R-:W-:Y:S01]  /*0510*/  IMAD.MOV.U32 R11, RZ, RZ, 0x2 ;  /* 0x00000002ff0b7424 */ /* 0x000fe200078e00ff */
[----:B------:R-:W-:-:S05]  /*0520*/  MOV R6, R8 ;  /* 0x0000000800067202 */ /* 0x000fca0000000f00 */
[----:B------:R-:W-:-:S05]  /*0530*/  FADD R6, R5, R6 ;  /* 0x0000000605067221 */ /* 0x000fca0000000000 */
[----:B------:R-:W-:-:S07]  /*0540*/  MOV R9, R6 ;  /* 0x0000000600097202 */ /* 0x000fce0000000f00 */
[----:B------:R-:W-:Y:S05]  /*0550*/  WARPSYNC.COLLECTIVE R10, `(.L_x_1026) ;  /* 0x000000000a087348 */ /* 0x000fea0003c00000 */
[----:B------:R0:W1:Y:S02]  /*0560*/  SHFL.DOWN P0, R8, R9, R11, R12 ;  /* 0x0800000b09087389 */ /* 0x000064000000000c */
[----:B01----:R-:W-:Y:S05]  /*0570*/  ENDCOLLECTIVE ;  /* 0x000000000000791b */ /* 0x003fea0003800000 */
.L_x_1026:
[----:B------:R-:W-:Y:S01]  /*0580*/  HFMA2 R11, -RZ, RZ, 0, 5.9604644775390625e-08 ;  /* 0x00000001ff0b7431 */ /* 0x000fe200000001ff */
[----:B------:R-:W-:-:S05]  /*0590*/  MOV R7, R8 ;  /* 0x0000000800077202 */ /* 0x000fca0000000f00 */
[----:B------:R-:W-:-:S05]  /*05a0*/  FADD R7, R6, R7 ;  /* 0x0000000706077221 */ /* 0x000fca0000000000 */
[----:B------:R-:W-:-:S07]  /*05b0*/  MOV R9, R7 ;  /* 0x0000000700097202 */ /* 0x000fce0000000f00 */
[----:B------:R-:W-:Y:S05]  /*05c0*/  WARPSYNC.COLLECTIVE R10, `(.L_x_1027) ;  /* 0x000000000a087348 */ /* 0x000fea0003c00000 */
[----:B------:R0:W1:Y:S02]  /*05d0*/  SHFL.DOWN P0, R8, R9, R11, R12 ;  /* 0x0800000b09087389 */ /* 0x000064000000000c */
[----:B01----:R-:W-:Y:S05]  /*05e0*/  ENDCOLLECTIVE ;  /* 0x000000000000791b */ /* 0x003fea0003800000 */
.L_x_1027:
[----:B------:R-:W-:Y:S05]  /*05f0*/  BRA `(.L_x_1028) ;  /* 0xfffffffc00547947 */ /* 0x000fea000383ffff */
.L_x_1029:
        /* <DEDUP_REMOVED lines=16> */
.L_x_1741:


//--------------------- .text._Z7reduce5IfLj256EEvPT_S1_j --------------------------
	.section	.text._Z7reduce5IfLj256EEvPT_S1_j,"ax",@progbits
	.align	128
        .global         _Z7reduce5IfLj256EEvPT_S1_j
        .type           _Z7reduce5IfLj256EEvPT_S1_j,@function
        .size           _Z7reduce5IfLj256EEvPT_S1_j,(.L_x_1742 - _Z7reduce5IfLj256EEvPT_S1_j)
        .other          _Z7reduce5IfLj256EEvPT_S1_j,@"STO_CUDA_ENTRY STV_DEFAULT"
_Z7reduce5IfLj256EEvPT_S1_j:
.text._Z7reduce5IfLj256EEvPT_S1_j:
        /* <DEDUP_REMOVED lines=25> */
[----:B--2---:R-:W-:Y:S01]  /*0190*/  @!P1 FADD R9, R9, R6 ;  /* 0x0000000609099221 */ /* 0x004fe20000000000 */
[----:B------:R-:W-:Y:S01]  /*01a0*/  ISETP.GT.U32.AND P1, PT, R3, 0x3f, PT ;  /* 0x0000003f0300780c */ /* 0x000fe20003f24070 */
[----:B------:R-:W0:Y:S03]  /*01b0*/  S2R R6, SR_TID.Z ;  /* 0x0000000000067919 */ /* 0x000e260000002300 */
[----:B------:R-:W-:Y:S01]  /*01c0*/  STS [R2], R9 ;  /* 0x0000000902007388 */ /* 0x000fe20000000800 */
        /* <DEDUP_REMOVED lines=28> */
.L_x_1038:
[----:B-1----:R-:W-:-:S07]  /*0390*/  FADD R9, R7, R8 ;  /* 0x0000000807097221 */ /* 0x002fce0000000000 */
.L_x_1031:
[----:B------:R-:W-:Y:S05]  /*03a0*/  BSYNC B0 ;  /* 0x0000000000007941 */ /* 0x000fea0003800000 */
.L_x_1030:
[----:B------:R-:W-:-:S13]  /*03b0*/  LOP3.LUT P0, RZ, R4, R3, RZ, 0xfc, !PT ;  /* 0x0000000304ff7212 */ /* 0x000fda000780fcff */
[----:B------:R-:W-:Y:S05]  /*03c0*/  @P0 EXIT ;  /* 0x000000000000094d */ /* 0x000fea0003800000 */
[----:B------:R-:W1:Y:S02]  /*03d0*/  LDC.64 R2, c[0x0][0x388] ;  /* 0x0000e200ff027b82 */ /* 0x000e640000000a00 */
[----:B-1----:R-:W-:-:S05]  /*03e0*/  IMAD.WIDE.U32 R2, R0, 0x4, R2 ;  /* 0x0000000400027825 */ /* 0x002fca00078e0002 */
[----:B------:R-:W-:Y:S01]  /*03f0*/  STG.E desc[UR6][R2.64], R9 ;  /* 0x0000000902007986 */ /* 0x000fe2000c101906 */
[----:B------:R-:W-:Y:S05]  /*0400*/  EXIT ;  /* 0x000000000000794d */ /* 0x000fea0003800000 */
.L_x_1032:
[----:B------:R-:W-:Y:S01]  /*0410*/  HFMA2 R12, -RZ, RZ, 0, 1.847743988037109375e-06 ;  /* 0x0000001fff0c7431 */ /* 0x000fe200000001ff */
[----:B------:R-:W-:Y:S02]  /*0420*/  MOV R11, 0x10 ;  /* 0x00000010000b7802 */ /* 0x000fe40000000f00 */
[----:B------:R-:W-:-:S07]  /*0430*/  MOV R10, 0xffffffff ;  /* 0xffffffff000a7802 */ /* 0x000fce0000000f00 */
[----:B------:R-:W-:Y:S05]  /*0440*/  WARPSYNC.COLLECTIVE R10, `(.L_x_1033) ;  /* 0x000000000a087348 */ /* 0x000fea0003c00000 */
[----:B------:R0:W1:Y:S02]  /*0450*/  SHFL.DOWN P0, R8, R9, R11, R12 ;  /* 0x0800000b09087389 */ /* 0x000064000000000c */
[----:B01----:R-:W-:Y:S05]  /*0460*/  ENDCOLLECTIVE ;  /* 0x000000000000791b */ /* 0x003fea0003800000 */
.L_x_1033:
[----:B------:R-:W-:Y:S02]  /*0470*/  HFMA2 R11, -RZ, RZ, 0, 4.76837158203125e-07 ;  /* 0x00000008ff0b7431 */ /* 0x000fe400000001ff */
[----:B------:R-:W-:-:S04]  /*0480*/  IMAD.MOV.U32 R2, RZ, RZ, R8 ;  /* 0x000000ffff027224 */ /* 0x000fc800078e0008 */
[----:B------:R-:W-:-:S05]  /*0490*/  FADD R2, R9, R2 ;  /* 0x0000000209027221 */ /* 0x000fca0000000000 */
[----:B------:R-:W-:-:S07]  /*04a0*/  MOV R9, R2 ;  /* 0x0000000200097202 */ /* 0x000fce0000000f00 */
[----:B------:R-:W-:Y:S05]  /*04b0*/  WARPSYNC.COLLECTIVE R10, `(.L_x_1034) ;  /* 0x000000000a087348 */ /* 0x000fea0003c00000 */
[----:B------:R0:W1:Y:S02]  /*04c0*/  SHFL.DOWN P0, R8, R9, R11, R12 ;  /* 0x0800000b09087389 */ /* 0x000064000000000c */
[----:B01----:R-:W-:Y:S05]  /*04d0*/  ENDCOLLECTIVE ;  /* 0x000000000000791b */ /* 0x003fea0003800000 */
.L_x_1034:
[----:B------:R-:W-:Y:S01]  /*04e0*/  HFMA2 R11, -RZ, RZ, 0, 2.384185791015625e-07 ;  /* 0x00000004ff0b7431 */ /* 0x000fe200000001ff */
[----:B------:R-:W-:-:S05]  /*04f0*/  MOV R5, R8 ;  /* 0x0000000800057202 */ /* 0x000fca0000000f00 */
[----:B------:R-:W-:-:S04]  /*0500*/  FADD R5, R2, R5 ;  /* 0x0000000502057221 */ /* 0x000fc80000000000 */
[----:B------:R-:W-:-:S07]  /*0510*/  IMAD.MOV.U32 R9, RZ, RZ, R5 ;  /* 0x000000ffff097224 */ /* 0x000fce00078e0005 */
[----:B------:R-:W-:Y:S05]  /*0520*/  WARPSYNC.COLLECTIVE R10, `(.L_x_1035) ;  /* 0x000000000a087348 */ /* 0x000fea0003c00000 */
[----:B------:R0:W1:Y:S02]  /*0530*/  SHFL.DOWN P0, R8, R9, R11, R12 ;  /* 0x0800000b09087389 */ /* 0x000064000000000c */
[----:B01----:R-:W-:Y:S05]  /*0540*/  ENDCOLLECTIVE ;  /* 0x000000000000791b */ /* 0x003fea0003800000 */
.L_x_1035:
[----:B------:R-:W-:Y:S01]  /*0550*/  IMAD.MOV.U32 R11, RZ, RZ, 0x2 ;  /* 0x00000002ff0b7424 */ /* 0x000fe200078e00ff */
[----:B------:R-:W-:-:S05]  /*0560*/  MOV R6, R8 ;  /* 0x0000000800067202 */ /* 0x000fca0000000f00 */
[----:B------:R-:W-:-:S05]  /*0570*/  FADD R6, R5, R6 ;  /* 0x0000000605067221 */ /* 0x000fca0000000000 */
[----:B------:R-:W-:-:S07]  /*0580*/  MOV R9, R6 ;  /* 0x0000000600097202 */ /* 0x000fce0000000f00 */
[----:B------:R-:W-:Y:S05]  /*0590*/  WARPSYNC.COLLECTIVE R10, `(.L_x_1036) ;  /* 0x000000000a087348 */ /* 0x000fea0003c00000 */
[----:B------:R0:W1:Y:S02]  /*05a0*/  SHFL.DOWN P0, R8, R9, R11, R12 ;  /* 0x0800000b09087389 */ /* 0x000064000000000c */
[----:B01----:R-:W-:Y:S05]  /*05b0*/  ENDCOLLECTIVE ;  /* 0x000000000000791b */ /* 0x003fea0003800000 */
.L_x_1036:
[----:B------:R-:W-:Y:S01]  /*05c0*/  HFMA2 R11, -RZ, RZ, 0, 5.9604644775390625e-08 ;  /* 0x00000001ff0b7431 */ /* 0x000fe200000001ff */
[----:B------:R-:W-:-:S05]  /*05d0*/  MOV R7, R8 ;  /* 0x0000000800077202 */ /* 0x000fca0000000f00 */
[----:B------:R-:W-:-:S05]  /*05e0*/  FADD R7, R6, R7 ;  /* 0x0000000706077221 */ /* 0x000fca0000000000 */
[----:B------:R-:W-:-:S07]  /*05f0*/  MOV R9, R7 ;  /* 0x0000000700097202 */ /* 0x000fce0000000f00 */
[----:B------:R-:W-:Y:S05]  /*0600*/  WARPSYNC.COLLECTIVE R10, `(.L_x_1037) ;  /* 0x000000000a087348 */ /* 0x000fea0003c00000 */
[----:B------:R0:W1:Y:S02]  /*0610*/  SHFL.DOWN P0, R8, R9, R11, R12 ;  /* 0x0800000b09087389 */ /* 0x000064000000000c */
[----:B01----:R-:W-:Y:S05]  /*0620*/  ENDCOLLECTIVE ;  /* 0x000000000000791b */ /* 0x003fea0003800000 */
.L_x_1037:
[----:B------:R-:W-:Y:S05]  /*0630*/  BRA `(.L_x_1038) ;  /* 0xfffffffc00547947 */ /* 0x000fea000383ffff */
.L_x_1039:
        /* <DEDUP_REMOVED lines=12> */
.L_x_1742:


//--------------------- .text._Z7reduce5IfLj512EEvPT_S1_j --------------------------
	.section	.text._Z7reduce5IfLj512EEvPT_S1_j,"ax",@progbits
	.align	128
        .global         _Z7reduce5IfLj512EEvPT_S1_j
        .type           _Z7reduce5IfLj512EEvPT_S1_j,@function
        .size           _Z7reduce5IfLj512EEvPT_S1_j,(.L_x_1743 - _Z7reduce5IfLj512EEvPT_S1_j)
        .other          _Z7reduce5IfLj512EEvPT_S1_j,@"STO_CUDA_ENTRY STV_DEFAULT"
_Z7reduce5IfLj512EEvPT_S1_j:
.text._Z7reduce5IfLj512EEvPT_S1_j:
[----:B------:R-:W-:Y:S01]  /*0000*/  LDC R1, c[0x0][0x37c] ;  /* 0x0000df00ff017b82 */ /* 0x000fe20000000800 */
[----:B------:R-:W0:Y:S01]  /*0010*/  S2R R0, SR_CTAID.X ;  /* 0x0000000000007919 */ /* 0x000e220000002500 */
[----:B------:R-:W1:Y:S01]  /*0020*/  LDCU UR4, c[0x0][0x390] ;  /* 0x00007200ff0477ac */ /* 0x000e620008000800 */
[----:B------:R-:W-:Y:S01]  /*0030*/  HFMA2 R9, -RZ, RZ, 0, 0 ;  /* 0x00000000ff097431 */ /* 0x000fe200000001ff */
[----:B------:R-:W2:Y:S01]  /*0040*/  S2R R2, SR_TID.X ;  /* 0x0000000000027919 */ /* 0x000ea20000002100 */
[----:B------:R-:W3:Y:S01]  /*0050*/  LDCU.64 UR6, c[0x0][0x358] ;  /* 0x00006b00ff0677ac */ /* 0x000ee20008000a00 */
[----:B0-----:R-:W-:-:S04]  /*0060*/  SHF.L.U32 R3, R0, 0xa, RZ ;  /* 0x0000000a00037819 */ /* 0x001fc800000006ff */
[----:B--2---:R-:W-:-:S04]  /*0070*/  LOP3.LUT R3, R3, R2, RZ, 0xfc, !PT ;  /* 0x0000000203037212 */ /* 0x004fc800078efcff */
[C---:B------:R-:W-:Y:S02]  /*0080*/  IADD3 R11, PT, PT, R3.reuse, 0x200, RZ ;  /* 0x00000200030b7810 */ /* 0x040fe40007ffe0ff */
[----:B-1----:R-:W-:Y:S02]  /*0090*/  ISETP.GE.U32.AND P0, PT, R3, UR4, PT ;  /* 0x0000000403007c0c */ /* 0x002fe4000bf06070 */
[----:B------:R-:W-:-:S11]  /*00a0*/  ISETP.GE.U32.AND P1, PT, R11, UR4, PT ;  /* 0x000000040b007c0c */ /* 0x000fd6000bf26070 */
[----:B------:R-:W0:Y:S08]  /*00b0*/  @!P0 LDC.64 R4, c[0x0][0x380] ;  /* 0x0000e000ff048b82 */ /* 0x000e300000000a00 */
[----:B------:R-:W1:Y:S01]  /*00c0*/  @!P1 LDC.64 R6, c[0x0][0x380] ;  /* 0x0000e000ff069b82 */ /* 0x000e620000000a00 */
[----:B0-----:R-:W-:-:S05]  /*00d0*/  @!P0 IMAD.WIDE.U32 R4, R3, 0x4, R4 ;  /* 0x0000000403048825 */ /* 0x001fca00078e0004 */
[----:B---3--:R-:W2:Y:S01]  /*00e0*/  @!P0 LDG.E R9, desc[UR6][R4.64] ;  /* 0x0000000604098981 */ /* 0x008ea2000c1e1900 */
[----:B-1----:R-:W-:-:S06]  /*00f0*/  @!P1 IMAD.WIDE.U32 R6, R11, 0x4, R6 ;  /* 0x000000040b069825 */ /* 0x002fcc00078e0006 */
[----:B------:R-:W2:Y:S01]  /*0100*/  @!P1 LDG.E R6, desc[UR6][R6.64] ;  /* 0x0000000606069981 */ /* 0x000ea2000c1e1900 */
        /* <DEDUP_REMOVED lines=9> */
[----:B--2---:R-:W-:-:S05]  /*01a0*/  @!P1 FADD R9, R9, R6 ;  /* 0x0000000609099221 */ /* 0x004fca0000000000 */
[----:B------:R-:W-:Y:S01]  /*01b0*/  STS [R8], R9 ;  /* 0x0000000908007388 */ /* 0x000fe20000000800 */
[----:B------:R-:W-:Y:S06]  /*01c0*/  BAR.SYNC.DEFER_BLOCKING 0x0 ;  /* 0x0000000000007b1d */ /* 0x000fec0000010000 */
[----:B------:R-:W2:Y:S01]  /*01d0*/  @!P0 LDS R10, [R8+0x400] ;  /* 0x00040000080a8984 */ /* 0x000ea20000000800 */
[----:B------:R-:W-:Y:S01]  /*01e0*/  ISETP.GT.U32.AND P1, PT, R2, 0x7f, PT ;  /* 0x0000007f0200780c */ /* 0x000fe20003f24070 */
[----:B--2---:R-:W-:-:S05]  /*01f0*/  @!P0 FADD R9, R9, R10 ;  /* 0x0000000a09098221 */ /* 0x004fca0000000000 */
[----:B------:R-:W-:Y:S01]  /*0200*/  @!P0 STS [R8], R9 ;  /* 0x0000000908008388 */ /* 0x000fe20000000800 */
[----:B------:R-:W-:Y:S06]  /*0210*/  BAR.SYNC.DEFER_BLOCKING 0x0 ;  /* 0x0000000000007b1d */ /* 0x000fec0000010000 */
[----:B------:R-:W2:Y:S01]  /*0220*/  @!P1 LDS R4, [R8+0x200] ;  /* 0x0002000008049984 */ /* 0x000ea20000000800 */
[----:B------:R-:W-:Y:S01]  /*0230*/  ISETP.GT.U32.AND P0, PT, R2, 0x3f, PT ;  /* 0x0000003f0200780c */ /* 0x000fe20003f04070 */
[----:B------:R-:W0:Y:S01]  /*0240*/  S2R R6, SR_TID.Z ;  /* 0x0000000000067919 */ /* 0x000e220000002300 */
[----:B--2---:R-:W-:-:S05]  /*0250*/  @!P1 FADD R9, R9, R4 ;  /* 0x0000000409099221 */ /* 0x004fca0000000000 */
[----:B------:R-:W-:Y:S01]  /*0260*/  @!P1 STS [R8], R9 ;  /* 0x0000000908009388 */ /* 0x000fe20000000800 */
[----:B------:R-:W-:Y:S06]  /*0270*/  BAR.SYNC.DEFER_BLOCKING 0x0 ;  /* 0x0000000000007b1d */ /* 0x000fec0000010000 */
[----:B------:R-:W2:Y:S01]  /*0280*/  @!P0 LDS R4, [R8+0x100] ;  /* 0x0001000008048984 */ /* 0x000ea20000000800 */
[----:B0-----:R-:W-:-:S04]  /*0290*/  IMAD R3, R6, UR5, R3 ;  /* 0x0000000506037c24 */ /* 0x001fc8000f8e0203 */
[----:B-1----:R-:W-:Y:S02]  /*02a0*/  IMAD R3, R3, UR4, RZ ;  /* 0x0000000403037c24 */ /* 0x002fe4000f8e02ff */
[----:B--2---:R-:W-:Y:S02]  /*02b0*/  @!P0 FADD R9, R9, R4 ;  /* 0x0000000409098221 */ /* 0x004fe40000000000 */
[----:B------:R-:W-:-:S03]  /*02c0*/  IMAD.IADD R4, R3, 0x1, R2 ;  /* 0x0000000103047824 */ /* 0x000fc600078e0202 */
[----:B------:R0:W-:Y:S01]  /*02d0*/  @!P0 STS [R8], R9 ;  /* 0x0000000908008388 */ /* 0x0001e20000000800 */
        /* <DEDUP_REMOVED lines=16> */
.L_x_1048:
[----:B-1----:R-:W-:-:S07]  /*03e0*/  FADD R9, R7, R8 ;  /* 0x0000000807097221 */ /* 0x002fce0000000000 */
.L_x_1041:
[----:B------:R-:W-:Y:S05]  /*03f0*/  BSYNC B0 ;  /* 0x0000000000007941 */ /* 0x000fea0003800000 */
.L_x_1040:
[----:B------:R-:W-:-:S13]  /*0400*/  LOP3.LUT P0, RZ, R3, R2, RZ, 0xfc, !PT ;  /* 0x0000000203ff7212 */ /* 0x000fda000780fcff */
[----:B------:R-:W-:Y:S05]  /*0410*/  @P0 EXIT ;  /* 0x000000000000094d */ /* 0x000fea0003800000 */
[----:B------:R-:W1:Y:S02]  /*0420*/  LDC.64 R2, c[0x0][0x388] ;  /* 0x0000e200ff027b82 */ /* 0x000e640000000a00 */
[----:B-1----:R-:W-:-:S05]  /*0430*/  IMAD.WIDE.U32 R2, R0, 0x4, R2 ;  /* 0x0000000400027825 */ /* 0x002fca00078e0002 */
[----:B------:R-:W-:Y:S01]  /*0440*/  STG.E desc[UR6][R2.64], R9 ;  /* 0x0000000902007986 */ /* 0x000fe2000c101906 */
[----:B------:R-:W-:Y:S05]  /*0450*/  EXIT ;  /* 0x000000000000794d */ /* 0x000fea0003800000 */
.L_x_1042:
[----:B------:R-:W-:Y:S01]  /*0460*/  HFMA2 R12, -RZ, RZ, 0, 1.847743988037109375e-06 ;  /* 0x0000001fff0c7431 */ /* 0x000fe200000001ff */
[----:B------:R-:W-:Y:S02]  /*0470*/  MOV R11, 0x10 ;  /* 0x00000010000b7802 */ /* 0x000fe40000000f00 */
[----:B------:R-:W-:-:S07]  /*0480*/  MOV R10, 0xffffffff ;  /* 0xffffffff000a7802 */ /* 0x000fce0000000f00 */
[----:B------:R-:W-:Y:S05]  /*0490*/  WARPSYNC.COLLECTIVE R10, `(.L_x_1043) ;  /* 0x000000000a087348 */ /* 0x000fea0003c00000 */
[----:B------:R0:W1:Y:S02]  /*04a0*/  SHFL.DOWN P0, R8, R9, R11, R12 ;  /* 0x0800000b09087389 */ /* 0x000064000000000c */
[----:B01----:R-:W-:Y:S05]  /*04b0*/  ENDCOLLECTIVE ;  /* 0x000000000000791b */ /* 0x003fea0003800000 */
.L_x_1043:
[----:B------:R-:W-:Y:S02]  /*04c0*/  HFMA2 R11, -RZ, RZ, 0, 4.76837158203125e-07 ;  /* 0x00000008ff0b7431 */ /* 0x000fe400000001ff */
[----:B------:R-:W-:-:S04]  /*04d0*/  IMAD.MOV.U32 R4, RZ, RZ, R8 ;  /* 0x000000ffff047224 */ /* 0x000fc800078e0008 */
[----:B------:R-:W-:-:S05]  /*04e0*/  FADD R4, R9, R4 ;  /* 0x0000000409047221 */ /* 0x000fca0000000000 */
[----:B------:R-:W-:-:S07]  /*04f0*/  MOV R9, R4 ;  /* 0x0000000400097202 */ /* 0x000fce0000000f00 */
[----:B------:R-:W-:Y:S05]  /*0500*/  WARPSYNC.COLLECTIVE R10, `(.L_x_1044) ;  /* 0x000000000a087348 */ /* 0x000fea0003c00000 */
[----:B------:R0:W1:Y:S02]  /*0510*/  SHFL.DOWN P0, R8, R9, R11, R12 ;  /* 0x0800000b09087389 */ /* 0x000064000000000c */
[----:B01----:R-:W-:Y:S05]  /*0520*/  ENDCOLLECTIVE ;  /* 0x000000000000791b */ /* 0x003fea0003800000 */
.L_x_1044:
[----:B------:R-:W-:Y:S01]  /*0530*/  HFMA2 R11, -RZ, RZ, 0, 2.384185791015625e-07 ;  /* 0x00000004ff0b7431 */ /* 0x000fe200000001ff */
[----:B------:R-:W-:-:S05]  /*0540*/  MOV R5, R8 ;  /* 0x0000000800057202 */ /* 0x000fca0000000f00 */
[----:B------:R-:W-:-:S04]  /*0550*/  FADD R5, R4, R5 ;  /* 0x0000000504057221 */ /* 0x000fc80000000000 */
[----:B------:R-:W-:-:S07]  /*0560*/  IMAD.MOV.U32 R9, RZ, RZ, R5 ;  /* 0x000000ffff097224 */ /* 0x000fce00078e0005 */
[----:B------:R-:W-:Y:S05]  /*0570*/  WARPSYNC.COLLECTIVE R10, `(.L_x_1045) ;  /* 0x000000000a087348 */ /* 0x000fea0003c00000 */
[----:B------:R0:W1:Y:S02]  /*0580*/  SHFL.DOWN P0, R8, R9, R11, R12 ;  /* 0x0800000b09087389 */ /* 0x000064000000000c */
[----:B01----:R-:W-:Y:S05]  /*0590*/  ENDCOLLECTIVE ;  /* 0x000000000000791b */ /* 0x003fea0003800000 */
.L_x_1045:
[----:B------:R-:W-:Y:S01]  /*05a0*/  IMAD.MOV.U32 R11, RZ, RZ, 0x2 ;  /* 0x00000002ff0b7424 */ /* 0x000fe200078e00ff */
[----:B------:R-:W-:-:S05]  /*05b0*/  MOV R6, R8 ;  /* 0x0000000800067202 */ /* 0x000fca0000000f00 */
[----:B------:R-:W-:-:S05]  /*05c0*/  FADD R6, R5, R6 ;  /* 0x0000000605067221 */ /* 0x000fca0000000000 */
[----:B------:R-:W-:-:S07]  /*05d0*/  MOV R9, R6 ;  /* 0x0000000600097202 */ /* 0x000fce0000000f00 */
[----:B------:R-:W-:Y:S05]  /*05e0*/  WARPSYNC.COLLECTIVE R10, `(.L_x_1046) ;  /* 0x000000000a087348 */ /* 0x000fea0003c00000 */
[----:B------:R0:W1:Y:S02]  /*05f0*/  SHFL.DOWN P0, R8, R9, R11, R12 ;  /* 0x0800000b09087389 */ /* 0x000064000000000c */
[----:B01----:R-:W-:Y:S05]  /*0600*/  ENDCOLLECTIVE ;  /* 0x000000000000791b */ /* 0x003fea0003800000 */
.L_x_1046:
[----:B------:R-:W-:Y:S01]  /*0610*/  HFMA2 R11, -RZ, RZ, 0, 5.9604644775390625e-08 ;  /* 0x00000001ff0b7431 */ /* 0x000fe200000001ff */
[----:B------:R-:W-:-:S05]  /*0620*/  MOV R7, R8 ;  /* 0x0000000800077202 */ /* 0x000fca0000000f00 */
[----:B------:R-:W-:-:S05]  /*0630*/  FADD R7, R6, R7 ;  /* 0x0000000706077221 */ /* 0x000fca0000000000 */
[----:B------:R-:W-:-:S07]  /*0640*/  MOV R9, R7 ;  /* 0x0000000700097202 */ /* 0x000fce0000000f00 */
[----:B------:R-:W-:Y:S05]  /*0650*/  WARPSYNC.COLLECTIVE R10, `(.L_x_1047) ;  /* 0x000000000a087348 */ /* 0x000fea0003c00000 */
[----:B------:R0:W1:Y:S02]  /*0660*/  SHFL.DOWN P0, R8, R9, R11, R12 ;  /* 0x0800000b09087389 */ /* 0x000064000000000c */
[----:B01----:R-:W-:Y:S05]  /*0670*/  ENDCOLLECTIVE ;  /* 0x000000000000791b */ /* 0x003fea0003800000 */
.L_x_1047:
[----:B------:R-:W-:Y:S05]  /*0680*/  BRA `(.L_x_1048) ;  /* 0xfffffffc00547947 */ /* 0x000fea000383ffff */
.L_x_1049:
        /* <DEDUP_REMOVED lines=15> */
.L_x_1743:


//--------------------- .text._Z7reduce4IfLj1EEvPT_S1_j --------------------------
	.section	.text._Z7reduce4IfLj1EEvPT_S1_j,"ax",@progbits
	.align	128
        .global         _Z7reduce4IfLj1EEvPT_S1_j
        .type           _Z7reduce4IfLj1EEvPT_S1_j,@function
        .size           _Z7reduce4IfLj1EEvPT_S1_j,(.L_x_1744 - _Z7reduce4IfLj1EEvPT_S1_j)
        .other          _Z7reduce4IfLj1EEvPT_S1_j,@"STO_CUDA_ENTRY STV_DEFAULT"
_Z7reduce4IfLj1EEvPT_S1_j:
.text._Z7reduce4IfLj1EEvPT_S1_j:
[----:B------:R-:W-:Y:S01]  /*0000*/  LDC R1, c[0x0][0x37c] ;  /* 0x0000df00ff017b82 */ /* 0x000fe20000000800 */
[----:B------:R-:W0:Y:S01]  /*0010*/  S2R R0, SR_CTAID.X ;  /* 0x0000000000007919 */ /* 0x000e220000002500 */
[----:B------:R-:W0:Y:S01]  /*0020*/  LDCU UR8, c[0x0][0x360] ;  /* 0x00006c00ff0877ac */ /* 0x000e220008000800 */
[----:B------:R-:W1:Y:S01]  /*0030*/  S2R R2, SR_TID.X ;  /* 0x0000000000027919 */ /* 0x000e620000002100 */
[----:B------:R-:W2:Y:S01]  /*0040*/  LDCU UR4, c[0x0][0x390] ;  /* 0x00007200ff0477ac */ /* 0x000ea20008000800 */
[----:B------:R-:W3:Y:S01]  /*0050*/  LDCU.64 UR6, c[0x0][0x358] ;  /* 0x00006b00ff0677ac */ /* 0x000ee20008000a00 */
[----:B0-----:R-:W-:-:S05]  /*0060*/  IMAD R3, R0, UR8, RZ ;  /* 0x0000000800037c24 */ /* 0x001fca000f8e02ff */
[----:B-1----:R-:W-:-:S04]  /*0070*/  LEA R3, R3, R2, 0x1 ;  /* 0x0000000203037211 */ /* 0x002fc800078e08ff */
[C---:B------:R-:W-:Y:S02]  /*0080*/  IADD3 R9, PT, PT, R3.reuse, 0x1, RZ ;  /* 0x0000000103097810 */ /* 0x040fe40007ffe0ff */
[----:B--2---:R-:W-:Y:S02]  /*0090*/  ISETP.GE.U32.AND P0, PT, R3, UR4, PT ;  /* 0x0000000403007c0c */ /* 0x004fe4000bf06070 */
[----:B------:R-:W-:-:S11]  /*00a0*/  ISETP.GE.U32.AND P1, PT, R9, UR4, PT ;  /* 0x0000000409007c0c */ /* 0x000fd6000bf26070 */
[----:B------:R-:W0:Y:S08]  /*00b0*/  @!P0 LDC.64 R4, c[0x0][0x380] ;  /* 0x0000e000ff048b82 */ /* 0x000e300000000a00 */
[----:B------:R-:W1:Y:S01]  /*00c0*/  @!P1 LDC.64 R6, c[0x0][0x380] ;  /* 0x0000e000ff069b82 */ /* 0x000e620000000a00 */
[----:B0-----:R-:W-:-:S04]  /*00d0*/  @!P0 IMAD.WIDE.U32 R4, R3, 0x4, R4 ;  /* 0x0000000403048825 */ /* 0x001fc800078e0004 */
[----:B------:R-:W-:Y:S02]  /*00e0*/  IMAD.MOV.U32 R3, RZ, RZ, RZ ;  /* 0x000000ffff037224 */ /* 0x000fe400078e00ff */
[----:B-1----:R-:W-:-:S04]  /*00f0*/  @!P1 IMAD.WIDE.U32 R6, R9, 0x4, R6 ;  /* 0x0000000409069825 */ /* 0x002fc800078e0006 */
[----:B---3--:R0:W2:Y:S04]  /*0100*/  @!P0 LDG.E R3, desc[UR6][R4.64] ;  /* 0x0000000604038981 */ /* 0x0080a8000c1e1900 */
[----:B------:R-:W2:Y:S01]  /*0110*/  @!P1 LDG.E R6, desc[UR6][R6.64] ;  /* 0x0000000606069981 */ /* 0x000ea2000c1e1900 */
[----:B------:R-:W1:Y:S01]  /*0120*/  S2UR UR5, SR_CgaCtaId ;  /* 0x00000000000579c3 */ /* 0x000e620000008800 */
[----:B------:R-:W3:Y:S01]  /*0130*/  LDCU UR9, c[0x0][0x364] ;  /* 0x00006c80ff0977ac */ /* 0x000ee20008000800 */
[----:B------:R-:W3:Y:S01]  /*0140*/  S2R R9, SR_TID.Y ;  /* 0x0000000000097919 */ /* 0x000ee20000002200 */
[----:B------:R-:W-:Y:S01]  /*0150*/  UMOV UR4, 0x400 ;  /* 0x0000040000047882 */ /* 0x000fe20000000000 */
[----:B------:R-:W-:Y:S01]  /*0160*/  UISETP.GE.U32.AND UP0, UPT, UR8, 0x42, UPT ;  /* 0x000000420800788c */ /* 0x000fe2000bf06070 */
[----:B------:R-:W3:Y:S01]  /*0170*/  S2R R8, SR_TID.Z ;  /* 0x0000000000087919 */ /* 0x000ee20000002300 */
[----:B-1----:R-:W-:Y:S01]  /*0180*/  ULEA UR4, UR5, UR4, 0x18 ;  /* 0x0000000405047291 */ /* 0x002fe2000f8ec0ff */
[----:B---3--:R-:W-:-:S05]  /*0190*/  IMAD R9, R8, UR9, R9 ;  /* 0x0000000908097c24 */ /* 0x008fca000f8e0209 */
[----:B------:R-:W-:Y:S01]  /*01a0*/  LEA R8, R2, UR4, 0x2 ;  /* 0x0000000402087c11 */ /* 0x000fe2000f8e10ff */
[----:B------:R-:W-:-:S05]  /*01b0*/  IMAD R9, R9, UR8, RZ ;  /* 0x0000000809097c24 */ /* 0x000fca000f8e02ff */
[----:B0-----:R-:W-:-:S04]  /*01c0*/  IADD3 R4, PT, PT, R9, R2, RZ ;  /* 0x0000000209047210 */ /* 0x001fc80007ffe0ff */
[----:B------:R-:W-:Y:S01]  /*01d0*/  ISETP.GT.U32.AND P0, PT, R4, 0x1f, PT ;  /* 0x0000001f0400780c */ /* 0x000fe20003f04070 */
[----:B--2---:R-:W-:-:S05]  /*01e0*/  @!P1 FADD R3, R3, R6 ;  /* 0x0000000603039221 */ /* 0x004fca0000000000 */
[----:B------:R0:W-:Y:S01]  /*01f0*/  STS [R8], R3 ;  /* 0x0000000308007388 */ /* 0x0001e20000000800 */
[----:B------:R-:W-:Y:S06]  /*0200*/  BAR.SYNC.DEFER_BLOCKING 0x0 ;  /* 0x0000000000007b1d */ /* 0x000fec0000010000 */
[----:B------:R-:W-:Y:S05]  /*0210*/  BRA.U !UP0, `(.L_x_1050) ;  /* 0x00000001082c7547 */ /* 0x000fea000b800000 */
[----:B------:R-:W-:-:S07]  /*0220*/  MOV R4, UR8 ;  /* 0x0000000800047c02 */ /* 0x000fce0008000f00 */
.L_x_1051:
[----:B------:R-:W-:-:S04]  /*0230*/  SHF.R.U32.HI R7, RZ, 0x1, R4 ;  /* 0x00000001ff077819 */ /* 0x000fc80000011604 */
[----:B------:R-:W-:-:S13]  /*0240*/  ISETP.GE.U32.AND P1, PT, R2, R7, PT ;  /* 0x000000070200720c */ /* 0x000fda0003f26070 */
[----:B------:R-:W-:-:S05]  /*0250*/  @!P1 IMAD R5, R7, 0x4, R8 ;  /* 0x0000000407059824 */ /* 0x000fca00078e0208 */
[----:B------:R-:W0:Y:S02]  /*0260*/  @!P1 LDS R6, [R5] ;  /* 0x0000000005069984 */ /* 0x000e240000000800 */
[----:B0-----:R-:W-:-:S05]  /*0270*/  @!P1 FADD R3, R3, R6 ;  /* 0x0000000603039221 */ /* 0x001fca0000000000 */
[----:B------:R1:W-:Y:S01]  /*0280*/  @!P1 STS [R8], R3 ;  /* 0x0000000308009388 */ /* 0x0003e20000000800 */
[----:B------:R-:W-:Y:S01]  /*0290*/  BAR.SYNC.DEFER_BLOCKING 0x0 ;  /* 0x0000000000007b1d */ /* 0x000fe20000010000 */
[----:B------:R-:W-:Y:S02]  /*02a0*/  ISETP.GT.U32.AND P1, PT, R4, 0x83, PT ;  /* 0x000000830400780c */ /* 0x000fe40003f24070 */
[----:B------:R-:W-:-:S11]  /*02b0*/  MOV R4, R7 ;  /* 0x0000000700047202 */ /* 0x000fd60000000f00 */
[----:B-1----:R-:W-:Y:S05]  /*02c0*/  @P1 BRA `(.L_x_1051) ;  /* 0xfffffffc00d81947 */ /* 0x002fea000383ffff */
.L_x_1050:
[----:B------:R-:W-:Y:S04]  /*02d0*/  BSSY B0, `(.L_x_1052) ;  /* 0x000000e000007945 */ /* 0x000fe80003800000 */
[----:B------:R-:W-:Y:S05]  /*02e0*/  @P0 BRA `(.L_x_1053) ;  /* 0x0000000000300947 */ /* 0x000fea0003800000 */
[----:B------:R-:W-:-:S03]  /*02f0*/  UMOV UR4, 0xffffffff ;  /* 0xffffffff00047882 */ /* 0x000fc60000000000 */
[----:B------:R-:W-:Y:S05]  /*0300*/  BRA.DIV UR4, `(.L_x_1054) ;  /* 0x0000000204447947 */ /* 0x000fea000b800000 */
[----:B------:R-:W1:Y:S02]  /*0310*/  SHFL.DOWN PT, R4, R3, 0x10, 0x1f ;  /* 0x0a001f0003047f89 */ /* 0x000e6400000e0000 */
[----:B-1----:R-:W-:-:S05]  /*0320*/  FADD R4, R3, R4 ;  /* 0x0000000403047221 */ /* 0x002fca0000000000 */
[----:B------:R-:W1:Y:S02]  /*0330*/  SHFL.DOWN PT, R5, R4, 0x8, 0x1f ;  /* 0x09001f0004057f89 */ /* 0x000e6400000e0000 */
[----:B-1----:R-:W-:-:S05]  /*0340*/  FADD R5, R4, R5 ;  /* 0x0000000504057221 */ /* 0x002fca0000000000 */
[----:B------:R-:W1:Y:S02]  /*0350*/  SHFL.DOWN PT, R6, R5, 0x4, 0x1f ;  /* 0x08801f0005067f89 */ /* 0x000e6400000e0000 */
[----:B-1----:R-:W-:-:S05]  /*0360*/  FADD R6, R5, R6 ;  /* 0x0000000605067221 */ /* 0x002fca0000000000 */
[----:B------:R-:W1:Y:S02]  /*0370*/  SHFL.DOWN PT, R7, R6, 0x2, 0x1f ;  /* 0x08401f0006077f89 */ /* 0x000e6400000e0000 */
[----:B-1----:R-:W-:-:S05]  /*0380*/  FADD R7, R6, R7 ;  /* 0x0000000706077221 */ /* 0x002fca0000000000 */
[----:B0-----:R0:W1:Y:S02]  /*0390*/  SHFL.DOWN PT, R8, R7, 0x1, 0x1f ;  /* 0x08201f0007087f89 */ /* 0x00106400000e0000 */
.L_x_1060:
[----:B-1----:R-:W-:-:S07]  /*03a0*/  FADD R3, R7, R8 ;  /* 0x0000000807037221 */ /* 0x002fce0000000000 */
.L_x_1053:
[----:B------:R-:W-:Y:S05]  /*03b0*/  BSYNC B0 ;  /* 0x0000000000007941 */ /* 0x000fea0003800000 */
.L_x_1052:
[----:B------:R-:W-:-:S13]  /*03c0*/  LOP3.LUT P0, RZ, R9, R2, RZ, 0xfc, !PT ;  /* 0x0000000209ff7212 */ /* 0x000fda000780fcff */
[----:B------:R-:W-:Y:S05]  /*03d0*/  @P0 EXIT ;  /* 0x000000000000094d */ /* 0x000fea0003800000 */
[----:B------:R-:W1:Y:S02]  /*03e0*/  LDC.64 R4, c[0x0][0x388] ;  /* 0x0000e200ff047b82 */ /* 0x000e640000000a00 */
[----:B-1----:R-:W-:-:S05]  /*03f0*/  IMAD.WIDE.U32 R4, R0, 0x4, R4 ;  /* 0x0000000400047825 */ /* 0x002fca00078e0004 */
[----:B------:R-:W-:Y:S01]  /*0400*/  STG.E desc[UR6][R4.64], R3 ;  /* 0x0000000304007986 */ /* 0x000fe2000c101906 */
[----:B------:R-:W-:Y:S05]  /*0410*/  EXIT ;  /* 0x000000000000794d */ /* 0x000fea0003800000 */
.L_x_1054:
[----:B------:R-:W-:Y:S02]  /*0420*/  HFMA2 R11, -RZ, RZ, 0, 9.5367431640625e-07 ;  /* 0x00000010ff0b7431 */ /* 0x000fe400000001ff */
[----:B------:R-:W-:Y:S01]  /*0430*/  IMAD.MOV.U32 R12, RZ, RZ, 0x1f ;  /* 0x0000001fff0c7424 */ /* 0x000fe200078e00ff */
[----:B------:R-:W-:-:S07]  /*0440*/  MOV R10, 0xffffffff ;  /* 0xffffffff000a7802 */ /* 0x000fce0000000f00 */
[----:B0-----:R-:W-:Y:S05]  /*0450*/  WARPSYNC.COLLECTIVE R10, `(.L_x_1055) ;  /* 0x000000000a087348 */ /* 0x001fea0003c00000 */
[----:B0-----:R0:W1:Y:S02]  /*0460*/  SHFL.DOWN P0, R8, R3, R11, R12 ;  /* 0x0800000b03087389 */ /* 0x001064000000000c */
[----:B01----:R-:W-:Y:S05]  /*0470*/  ENDCOLLECTIVE ;  /* 0x000000000000791b */ /* 0x003fea0003800000 */
.L_x_1055:
[----:B------:R-:W-:Y:S01]  /*0480*/  HFMA2 R11, -RZ, RZ, 0, 4.76837158203125e-07 ;  /* 0x00000008ff0b7431 */ /* 0x000fe200000001ff */
[----:B------:R-:W-:-:S05]  /*0490*/  MOV R4, R8 ;  /* 0x0000000800047202 */ /* 0x000fca0000000f00 */
[----:B------:R-:W-:-:S04]  /*04a0*/  FADD R4, R3, R4 ;  /* 0x0000000403047221 */ /* 0x000fc80000000000 */
[----:B------:R-:W-:-:S07]  /*04b0*/  IMAD.MOV.U32 R3, RZ, RZ, R4 ;  /* 0x000000ffff037224 */ /* 0x000fce00078e0004 */
[----:B------:R-:W-:Y:S05]  /*04c0*/  WARPSYNC.COLLECTIVE R10, `(.L_x_1056) ;  /* 0x000000000a087348 */ /* 0x000fea0003c00000 */
[----:B------:R0:W1:Y:S02]  /*04d0*/  SHFL.DOWN P0, R8, R3, R11, R12 ;  /* 0x0800000b03087389 */ /* 0x000064000000000c */
[----:B01----:R-:W-:Y:S05]  /*04e0*/  ENDCOLLECTIVE ;  /* 0x000000000000791b */ /* 0x003fea0003800000 */
.L_x_1056:
[----:B------:R-:W-:Y:S01]  /*04f0*/  HFMA2 R11, -RZ, RZ, 0, 2.384185791015625e-07 ;  /* 0x00000004ff0b7431 */ /* 0x000fe200000001ff */
[----:B------:R-:W-:-:S05]  /*0500*/  MOV R5, R8 ;  /* 0x0000000800057202 */ /* 0x000fca0000000f00 */
[----:B------:R-:W-:-:S04]  /*0510*/  FADD R5, R4, R5 ;  /* 0x0000000504057221 */ /* 0x000fc80000000000 */
[----:B------:R-:W-:-:S07]  /*0520*/  IMAD.MOV.U32 R3, RZ, RZ, R5 ;  /* 0x000000ffff037224 */ /* 0x000fce00078e0005 */
[----:B------:R-:W-:Y:S05]  /*0530*/  WARPSYNC.COLLECTIVE R10, `(.L_x_1057) ;  /* 0x000000000a087348 */ /* 0x000fea0003c00000 */
[----:B------:R0:W1:Y:S02]  /*0540*/  SHFL.DOWN P0, R8, R3, R11, R12 ;  /* 0x0800000b03087389 */ /* 0x000064000000000c */
[----:B01----:R-:W-:Y:S05]  /*0550*/  ENDCOLLECTIVE ;  /* 0x000000000000791b */ /* 0x003fea0003800000 */
.L_x_1057:
[----:B------:R-:W-:Y:S01]  /*0560*/  IMAD.MOV.U32 R11, RZ, RZ, 0x2 ;  /* 0x00000002ff0b7424 */ /* 0x000fe200078e00ff */
[----:B------:R-:W-:-:S05]  /*0570*/  MOV R6, R8 ;  /* 0x0000000800067202 */ /* 0x000fca0000000f00 */
[----:B------:R-:W-:-:S05]  /*0580*/  FADD R6, R5, R6 ;  /* 0x0000000605067221 */ /* 0x000fca0000000000 */
[----:B------:R-:W-:-:S07]  /*0590*/  MOV R3, R6 ;  /* 0x0000000600037202 */ /* 0x000fce0000000f00 */
[----:B------:R-:W-:Y:S05]  /*05a0*/  WARPSYNC.COLLECTIVE R10, `(.L_x_1058) ;  /* 0x000000000a087348 */ /* 0x000fea0003c00000 */
[----:B------:R0:W1:Y:S02]  /*05b0*/  SHFL.DOWN P0, R8, R3, R11, R12 ;  /* 0x0800000b03087389 */ /* 0x000064000000000c */
[----:B01----:R-:W-:Y:S05]  /*05c0*/  ENDCOLLECTIVE ;  /* 0x000000000000791b */ /* 0x003fea0003800000 */
.L_x_1058:
[----:B------:R-:W-:Y:S01]  /*05d0*/  HFMA2 R11, -RZ, RZ, 0, 5.9604644775390625e-08 ;  /* 0x00000001ff0b7431 */ /* 0x000fe200000001ff */
[----:B------:R-:W-:-:S05]  /*05e0*/  MOV R7, R8 ;  /* 0x0000000800077202 */ /* 0x000fca0000000f00 */
[----:B------:R-:W-:-:S05]  /*05f0*/  FADD R7, R6, R7 ;  /* 0x0000000706077221 */ /* 0x000fca0000000000 */
[----:B------:R-:W-:-:S07]  /*0600*/  MOV R3, R7 ;  /* 0x0000000700037202 */ /* 0x000fce0000000f00 */
[----:B------:R-:W-:Y:S05]  /*0610*/  WARPSYNC.COLLECTIVE R10, `(.L_x_1059) ;  /* 0x000000000a087348 */ /* 0x000fea0003c00000 */
[----:B------:R0:W1:Y:S02]  /*0620*/  SHFL.DOWN P0, R8, R3, R11, R12 ;  /* 0x0800000b03087389 */ /* 0x000064000000000c */
[----:B01----:R-:W-:Y:S05]  /*0630*/  ENDCOLLECTIVE ;  /* 0x000000000000791b */ /* 0x003fea0003800000 */
.L_x_1059:
[----:B------:R-:W-:Y:S05]  /*0640*/  BRA `(.L_x_1060) ;  /* 0xfffffffc00547947 */ /* 0x000fea000383ffff */
.L_x_1061:
        /* <DEDUP_REMOVED lines=11> */
.L_x_1744:


//--------------------- .text._Z7reduce4IfLj2EEvPT_S1_j --------------------------
	.section	.text._Z7reduce4IfLj2EEvPT_S1_j,"ax",@progbits
	.align	128
        .global         _Z7reduce4IfLj2EEvPT_S1_j
        .type           _Z7reduce4IfLj2EEvPT_S1_j,@function
        .size           _Z7reduce4IfLj2EEvPT_S1_j,(.L_x_1745 - _Z7reduce4IfLj2EEvPT_S1_j)
        .other          _Z7reduce4IfLj2EEvPT_S1_j,@"STO_CUDA_ENTRY STV_DEFAULT"
_Z7reduce4IfLj2EEvPT_S1_j:
.text._Z7reduce4IfLj2EEvPT_S1_j:
        /* <DEDUP_REMOVED lines=35> */
.L_x_1063:
        /* <DEDUP_REMOVED lines=10> */
.L_x_1062:
        /* <DEDUP_REMOVED lines=13> */
.L_x_1072:
[----:B-1----:R-:W-:-:S07]  /*03a0*/  FADD R3, R7, R8 ;  /* 0x0000000807037221 */ /* 0x002fce0000000000 */
.L_x_1065:
[----:B------:R-:W-:Y:S05]  /*03b0*/  BSYNC B0 ;  /* 0x0000000000007941 */ /* 0x000fea0003800000 */
.L_x_1064:
[----:B------:R-:W-:-:S13]  /*03c0*/  LOP3.LUT P0, RZ, R9, R2, RZ, 0xfc, !PT ;  /* 0x0000000209ff7212 */ /* 0x000fda000780fcff */
[----:B------:R-:W-:Y:S05]  /*03d0*/  @P0 EXIT ;  /* 0x000000000000094d */ /* 0x000fea0003800000 */
[----:B------:R-:W1:Y:S02]  /*03e0*/  LDC.64 R4, c[0x0][0x388] ;  /* 0x0000e200ff047b82 */ /* 0x000e640000000a00 */
[----:B-1----:R-:W-:-:S05]  /*03f0*/  IMAD.WIDE.U32 R4, R0, 0x4, R4 ;  /* 0x0000000400047825 */ /* 0x002fca00078e0004 */
[----:B------:R-:W-:Y:S01]  /*0400*/  STG.E desc[UR6][R4.64], R3 ;  /* 0x0000000304007986 */ /* 0x000fe2000c101906 */
[----:B------:R-:W-:Y:S05]  /*0410*/  EXIT ;  /* 0x000000000000794d */ /* 0x000fea0003800000 */
.L_x_1066:
[----:B------:R-:W-:Y:S02]  /*0420*/  HFMA2 R11, -RZ, RZ, 0, 9.5367431640625e-07 ;  /* 0x00000010ff0b7431 */ /* 0x000fe400000001ff */
[----:B------:R-:W-:Y:S01]  /*0430*/  IMAD.MOV.U32 R12, RZ, RZ, 0x1f ;  /* 0x0000001fff0c7424 */ /* 0x000fe200078e00ff */
[----:B------:R-:W-:-:S07]  /*0440*/  MOV R10, 0xffffffff ;  /* 0xffffffff000a7802 */ /* 0x000fce0000000f00 */
[----:B0-----:R-:W-:Y:S05]  /*0450*/  WARPSYNC.COLLECTIVE R10, `(.L_x_1067) ;  /* 0x000000000a087348 */ /* 0x001fea0003c00000 */
[----:B0-----:R0:W1:Y:S02]  /*0460*/  SHFL.DOWN P0, R8, R3, R11, R12 ;  /* 0x0800000b03087389 */ /* 0x001064000000000c */
[----:B01----:R-:W-:Y:S05]  /*0470*/  ENDCOLLECTIVE ;  /* 0x000000000000791b */ /* 0x003fea0003800000 */
.L_x_1067:
[----:B------:R-:W-:Y:S01]  /*0480*/  HFMA2 R11, -RZ, RZ, 0, 4.76837158203125e-07 ;  /* 0x00000008ff0b7431 */ /* 0x000fe200000001ff */
[----:B------:R-:W-:-:S05]  /*0490*/  MOV R4, R8 ;  /* 0x0000000800047202 */ /* 0x000fca0000000f00 */
[----:B------:R-:W-:-:S04]  /*04a0*/  FADD R4, R3, R4 ;  /* 0x0000000403047221 */ /* 0x000fc80000000000 */
[----:B------:R-:W-:-:S07]  /*04b0*/  IMAD.MOV.U32 R3, RZ, RZ, R4 ;  /* 0x000000ffff037224 */ /* 0x000fce00078e0004 */
[----:B------:R-:W-:Y:S05]  /*04c0*/  WARPSYNC.COLLECTIVE R10, `(.L_x_1068) ;  /* 0x000000000a087348 */ /* 0x000fea0003c00000 */
[----:B------:R0:W1:Y:S02]  /*04d0*/  SHFL.DOWN P0, R8, R3, R11, R12 ;  /* 0x0800000b03087389 */ /* 0x000064000000000c */
[----:B01----:R-:W-:Y:S05]  /*04e0*/  ENDCOLLECTIVE ;  /* 0x000000000000791b */ /* 0x003fea0003800000 */
.L_x_1068:
[----:B------:R-:W-:Y:S01]  /*04f0*/  HFMA2 R11, -RZ, RZ, 0, 2.384185791015625e-07 ;  /* 0x00000004ff0b7431 */ /* 0x000fe200000001ff */
[----:B------:R-:W-:-:S05]  /*0500*/  MOV R5, R8 ;  /* 0x0000000800057202 */ /* 0x000fca0000000f00 */
[----:B------:R-:W-:-:S04]  /*0510*/  FADD R5, R4, R5 ;  /* 0x0000000504057221 */ /* 0x000fc80000000000 */
[----:B------:R-:W-:-:S07]  /*0520*/  IMAD.MOV.U32 R3, RZ, RZ, R5 ;  /* 0x000000ffff037224 */ /* 0x000fce00078e0005 */
[----:B------:R-:W-:Y:S05]  /*0530*/  WARPSYNC.COLLECTIVE R10, `(.L_x_1069) ;  /* 0x000000000a087348 */ /* 0x000fea0003c00000 */
[----:B------:R0:W1:Y:S02]  /*0540*/  SHFL.DOWN P0, R8, R3, R11, R12 ;  /* 0x0800000b03087389 */ /* 0x000064000000000c */
[----:B01----:R-:W-:Y:S05]  /*0550*/  ENDCOLLECTIVE ;  /* 0x000000000000791b */ /* 0x003fea0003800000 */
.L_x_1069:
[----:B------:R-:W-:Y:S01]  /*0560*/  IMAD.MOV.U32 R11, RZ, RZ, 0x2 ;  /* 0x00000002ff0b7424 */ /* 0x000fe200078e00ff */
[----:B------:R-:W-:-:S05]  /*0570*/  MOV R6, R8 ;  /* 0x0000000800067202 */ /* 0x000fca0000000f00 */
[----:B------:R-:W-:-:S05]  /*0580*/  FADD R6, R5, R6 ;  /* 0x0000000605067221 */ /* 0x000fca0000000000 */
[----:B------:R-:W-:-:S07]  /*0590*/  MOV R3, R6 ;  /* 0x0000000600037202 */ /* 0x000fce0000000f00 */
[----:B------:R-:W-:Y:S05]  /*05a0*/  WARPSYNC.COLLECTIVE R10, `(.L_x_1070) ;  /* 0x000000000a087348 */ /* 0x000fea0003c00000 */
[----:B------:R0:W1:Y:S02]  /*05b0*/  SHFL.DOWN P0, R8, R3, R11, R12 ;  /* 0x0800000b03087389 */ /* 0x000064000000000c */
[----:B01----:R-:W-:Y:S05]  /*05c0*/  ENDCOLLECTIVE ;  /* 0x000000000000791b */ /* 0x003fea0003800000 */
.L_x_1070:
[----:B------:R-:W-:Y:S01]  /*05d0*/  HFMA2 R11, -RZ, RZ, 0, 5.9604644775390625e-08 ;  /* 0x00000001ff0b7431 */ /* 0x000fe200000001ff */
[----:B------:R-:W-:-:S05]  /*05e0*/  MOV R7, R8 ;  /* 0x0000000800077202 */ /* 0x000fca0000000f00 */
[----:B------:R-:W-:-:S05]  /*05f0*/  FADD R7, R6, R7 ;  /* 0x0000000706077221 */ /* 0x000fca0000000000 */
[----:B------:R-:W-:-:S07]  /*0600*/  MOV R3, R7 ;  /* 0x0000000700037202 */ /* 0x000fce0000000f00 */
[----:B------:R-:W-:Y:S05]  /*0610*/  WARPSYNC.COLLECTIVE R10, `(.L_x_1071) ;  /* 0x000000000a087348 */ /* 0x000fea0003c00000 */
[----:B------:R0:W1:Y:S02]  /*0620*/  SHFL.DOWN P0, R8, R3, R11, R12 ;  /* 0x0800000b03087389 */ /* 0x000064000000000c */
[----:B01----:R-:W-:Y:S05]  /*0630*/  ENDCOLLECTIVE ;  /* 0x000000000000791b */ /* 0x003fea0003800000 */
.L_x_1071:
[----:B------:R-:W-:Y:S05]  /*0640*/  BRA `(.L_x_1072) ;  /* 0xfffffffc00547947 */ /* 0x000fea000383ffff */
.L_x_1073:
        /* <DEDUP_REMOVED lines=11> */
.L_x_1745:


//--------------------- .text._Z7reduce4IfLj4EEvPT_S1_j --------------------------
	.section	.text._Z7reduce4IfLj4EEvPT_S1_j,"ax",@progbits
	.align	128
        .global         _Z7reduce4IfLj4EEvPT_S1_j
        .type           _Z7reduce4IfLj4EEvPT_S1_j,@function
        .size           _Z7reduce4IfLj4EEvPT_S1_j,(.L_x_1746 - _Z7reduce4IfLj4EEvPT_S1_j)
        .other          _Z7reduce4IfLj4EEvPT_S1_j,@"STO_CUDA_ENTRY STV_DEFAULT"
_Z7reduce4IfLj4EEvPT_S1_j:
.text._Z7reduce4IfLj4EEvPT_S1_j:
        /* <DEDUP_REMOVED lines=35> */
.L_x_1075:
        /* <DEDUP_REMOVED lines=10> */
.L_x_1074:
        /* <DEDUP_REMOVED lines=13> */
.L_x_1084:
[----:B-1----:R-:W-:-:S07]  /*03a0*/  FADD R3, R7, R8 ;  /* 0x0000000807037221 */ /* 0x002fce0000000000 */
.L_x_1077:
[----:B------:R-:W-:Y:S05]  /*03b0*/  BSYNC B0 ;  /* 0x0000000000007941 */ /* 0x000fea0003800000 */
.L_x_1076:
[----:B------:R-:W-:-:S13]  /*03c0*/  LOP3.LUT P0, RZ, R9, R2, RZ, 0xfc, !PT ;  /* 0x0000000209ff7212 */ /* 0x000fda000780fcff */
[----:B------:R-:W-:Y:S05]  /*03d0*/  @P0 EXIT ;  /* 0x000000000000094d */ /* 0x000fea0003800000 */
[----:B------:R-:W1:Y:S02]  /*03e0*/  LDC.64 R4, c[0x0][0x388] ;  /* 0x0000e200ff047b82 */ /* 0x000e640000000a00 */
[----:B-1----:R-:W-:-:S05]  /*03f0*/  IMAD.WIDE.U32 R4, R0, 0x4, R4 ;  /* 0x0000000400047825 */ /* 0x002fca00078e0004 */
[----:B------:R-:W-:Y:S01]  /*0400*/  STG.E desc[UR6][R4.64], R3 ;  /* 0x0000000304007986 */ /* 0x000fe2000c101906 */
[----:B------:R-:W-:Y:S05]  /*0410*/  EXIT ;  /* 0x000000000000794d */ /* 0x000fea0003800000 */
.L_x_1078:
[----:B------:R-:W-:Y:S02]  /*0420*/  HFMA2 R11, -RZ, RZ, 0, 9.5367431640625e-07 ;  /* 0x00000010ff0b7431 */ /* 0x000fe400000001ff */
[----:B------:R-:W-:Y:S01]  /*0430*/  IMAD.MOV.U32 R12, RZ, RZ, 0x1f ;  /* 0x0000001fff0c7424 */ /* 0x000fe200078e00ff */
[----:B------:R-:W-:-:S07]  /*0440*/  MOV R10, 0xffffffff ;  /* 0xffffffff000a7802 */ /* 0x000fce0000000f00 */
[----:B0-----:R-:W-:Y:S05]  /*0450*/  WARPSYNC.COLLECTIVE R10, `(.L_x_1079) ;  /* 0x000000000a087348 */ /* 0x001fea0003c00000 */
[----:B0-----:R0:W1:Y:S02]  /*0460*/  SHFL.DOWN P0, R8, R3, R11, R12 ;  /* 0x0800000b03087389 */ /* 0x001064000000000c */
[----:B01----:R-:W-:Y:S05]  /*0470*/  ENDCOLLECTIVE ;  /* 0x000000000000791b */ /* 0x003fea0003800000 */
.L_x_1079:
[----:B------:R-:W-:Y:S01]  /*0480*/  HFMA2 R11, -RZ, RZ, 0, 4.76837158203125e-07 ;  /* 0x00000008ff0b7431 */ /* 0x000fe200000001ff */
[----:B------:R-:W-:-:S05]  /*0490*/  MOV R4, R8 ;  /* 0x0000000800047202 */ /* 0x000fca0000000f00 */
[----:B------:R-:W-:-:S04]  /*04a0*/  FADD R4, R3, R4 ;  /* 0x0000000403047221 */ /* 0x000fc80000000000 */
[----:B------:R-:W-:-:S07]  /*04b0*/  IMAD.MOV.U32 R3, RZ, RZ, R4 ;  /* 0x000000ffff037224 */ /* 0x000fce00078e0004 */
[----:B------:R-:W-:Y:S05]  /*04c0*/  WARPSYNC.COLLECTIVE R10, `(.L_x_1080) ;  /* 0x000000000a087348 */ /* 0x000fea0003c00000 */
[----:B------:R0:W1:Y:S02]  /*04d0*/  SHFL.DOWN P0, R8, R3, R11, R12 ;  /* 0x0800000b03087389 */ /* 0x000064000000000c */
[----:B01----:R-:W-:Y:S05]  /*04e0*/  ENDCOLLECTIVE ;  /* 0x000000000000791b */ /* 0x003fea0003800000 */
.L_x_1080:
[----:B------:R-:W-:Y:S01]  /*04f0*/  HFMA2 R11, -RZ, RZ, 0, 2.384185791015625e-07 ;  /* 0x00000004ff0b7431 */ /* 0x000fe200000001ff */
[----:B------:R-:W-:-:S05]  /*0500*/  MOV R5, R8 ;  /* 0x0000000800057202 */ /* 0x000fca0000000f00 */
[----:B------:R-:W-:-:S04]  /*0510*/  FADD R5, R4, R5 ;  /* 0x0000000504057221 */ /* 0x000fc80000000000 */
[----:B------:R-:W-:-:S07]  /*0520*/  IMAD.MOV.U32 R3, RZ, RZ, R5 ;  /* 0x000000ffff037224 */ /* 0x000fce00078e0005 */
[----:B------:R-:W-:Y:S05]  /*0530*/  WARPSYNC.COLLECTIVE R10, `(.L_x_1081) ;  /* 0x000000000a087348 */ /* 0x000fea0003c00000 */
[----:B------:R0:W1:Y:S02]  /*0540*/  SHFL.DOWN P0, R8, R3, R11, R12 ;  /* 0x0800000b03087389 */ /* 0x000064000000000c */
[----:B01----:R-:W-:Y:S05]  /*0550*/  ENDCOLLECTIVE ;  /* 0x000000000000791b */ /* 0x003fea0003800000 */
.L_x_1081:
[----:B------:R-:W-:Y:S01]  /*0560*/  IMAD.MOV.U32 R11, RZ, RZ, 0x2 ;  /* 0x00000002ff0b7424 */ /* 0x000fe200078e00ff */
[----:B------:R-:W-:-:S05]  /*0570*/  MOV R6, R8 ;  /* 0x0000000800067202 */ /* 0x000fca0000000f00 */
[----:B------:R-:W-:-:S05]  /*0580*/  FADD R6, R5, R6 ;  /* 0x0000000605067221 */ /* 0x000fca0000000000 */
[----:B------:R-:W-:-:S07]  /*0590*/  MOV R3, R6 ;  /* 0x0000000600037202 */ /* 0x000fce0000000f00 */
[----:B------:R-:W-:Y:S05]  /*05a0*/  WARPSYNC.COLLECTIVE R10, `(.L_x_1082) ;  /* 0x000000000a087348 */ /* 0x000fea0003c00000 */
[----:B------:R0:W1:Y:S02]  /*05b0*/  SHFL.DOWN P0, R8, R3, R11, R12 ;  /* 0x0800000b03087389 */ /* 0x000064000000000c */
[----:B01----:R-:W-:Y:S05]  /*05c0*/  ENDCOLLECTIVE ;  /* 0x000000000000791b */ /* 0x003fea0003800000 */
.L_x_1082:
[----:B------:R-:W-:Y:S01]  /*05d0*/  HFMA2 R11, -RZ, RZ, 0, 5.9604644775390625e-08 ;  /* 0x00000001ff0b7431 */ /* 0x000fe200000001ff */
[----:B------:R-:W-:-:S05]  /*05e0*/  MOV R7, R8 ;  /* 0x0000000800077202 */ /* 0x000fca0000000f00 */
[----:B------:R-:W-:-:S05]  /*05f0*/  FADD R7, R6, R7 ;  /* 0x0000000706077221 */ /* 0x000fca0000000000 */
[----:B------:R-:W-:-:S07]  /*0600*/  MOV R3, R7 ;  /* 0x0000000700037202 */ /* 0x000fce0000000f00 */
[----:B------:R-:W-:Y:S05]  /*0610*/  WARPSYNC.COLLECTIVE R10, `(.L_x_1083) ;  /* 0x000000000a087348 */ /* 0x000fea0003c00000 */
[----:B------:R0:W1:Y:S02]  /*0620*/  SHFL.DOWN P0, R8, R3, R11, R12 ;  /* 0x0800000b03087389 */ /* 0x000064000000000c */
[----:B01----:R-:W-:Y:S05]  /*0630*/  ENDCOLLECTIVE ;  /* 0x000000000000791b */ /* 0x003fea0003800000 */
.L_x_1083:
[----:B------:R-:W-:Y:S05]  /*0640*/  BRA `(.L_x_1084) ;  /* 0xfffffffc00547947 */ /* 0x000fea000383ffff */
.L_x_1085:
        /* <DEDUP_REMOVED lines=11> */
.L_x_1746:


//--------------------- .text._Z7reduce4IfLj8EEvPT_S1_j --------------------------
	.section	.text._Z7reduce4IfLj8EEvPT_S1_j,"ax",@progbits
	.align	128
        .global         _Z7reduce4IfLj8EEvPT_S1_j
        .type           _Z7reduce4IfLj8EEvPT_S1_j,@function
        .size           _Z7reduce4IfLj8EEvPT_S1_j,(.L_x_1747 - _Z7reduce4IfLj8EEvPT_S1_j)
        .other          _Z7reduce4IfLj8EEvPT_S1_j,@"STO_CUDA_ENTRY STV_DEFAULT"
_Z7reduce4IfLj8EEvPT_S1_j:
.text._Z7reduce4IfLj8EEvPT_S1_j:
        /* <DEDUP_REMOVED lines=35> */
.L_x_1087:
        /* <DEDUP_REMOVED lines=10> */
.L_x_1086:
        /* <DEDUP_REMOVED lines=13> */
.L_x_1096:
[----:B-1----:R-:W-:-:S07]  /*03a0*/  FADD R3, R7, R8 ;  /* 0x0000000807037221 */ /* 0x002fce0000000000 */
.L_x_1089:
[----:B------:R-:W-:Y:S05]  /*03b0*/  BSYNC B0 ;  /* 0x0000000000007941 */ /* 0x000fea0003800000 */
.L_x_1088:
[----:B------:R-:W-:-:S13]  /*03c0*/  LOP3.LUT P0, RZ, R9, R2, RZ, 0xfc, !PT ;  /* 0x0000000209ff7212 */ /* 0x000fda000780fcff */
[----:B------:R-:W-:Y:S05]  /*03d0*/  @P0 EXIT ;  /* 0x000000000000094d */ /* 0x000fea0003800000 */
[----:B------:R-:W1:Y:S02]  /*03e0*/  LDC.64 R4, c[0x0][0x388] ;  /* 0x0000e200ff047b82 */ /* 0x000e640000000a00 */
[----:B-1----:R-:W-:-:S05]  /*03f0*/  IMAD.WIDE.U32 R4, R0, 0x4, R4 ;  /* 0x0000000400047825 */ /* 0x002fca00078e0004 */
[----:B------:R-:W-:Y:S01]  /*0400*/  STG.E desc[UR6][R4.64], R3 ;  /* 0x0000000304007986 */ /* 0x000fe2000c101906 */
[----:B------:R-:W-:Y:S05]  /*0410*/  EXIT ;  /* 0x000000000000794d */ /* 0x000fea0003800000 */
.L_x_1090:
[----:B------:R-:W-:Y:S02]  /*0420*/  HFMA2 R11, -RZ, RZ, 0, 9.5367431640625e-07 ;  /* 0x00000010ff0b7431 */ /* 0x000fe400000001ff */
[----:B------:R-:W-:Y:S01]  /*0430*/  IMAD.MOV.U32 R12, RZ, RZ, 0x1f ;  /* 0x0000001fff0c7424 */ /* 0x000fe200078e00ff */
[----:B------:R-:W-:-:S07]  /*0440*/  MOV R10, 0xffffffff ;  /* 0xffffffff000a7802 */ /* 0x000fce0000000f00 */
[----:B0-----:R-:W-:Y:S05]  /*0450*/  WARPSYNC.COLLECTIVE R10, `(.L_x_1091) ;  /* 0x000000000a087348 */ /* 0x001fea0003c00000 */
[----:B0-----:R0:W1:Y:S02]  /*0460*/  SHFL.DOWN P0, R8, R3, R11, R12 ;  /* 0x0800000b03087389 */ /* 0x001064000000000c */
[----:B01----:R-:W-:Y:S05]  /*0470*/  ENDCOLLECTIVE ;  /* 0x000000000000791b */ /* 0x003fea0003800000 */
.L_x_1091:
[----:B------:R-:W-:Y:S01]  /*0480*/  HFMA2 R11, -RZ, RZ, 0, 4.76837158203125e-07 ;  /* 0x00000008ff0b7431 */ /* 0x000fe200000001ff */
[----:B------:R-:W-:-:S05]  /*0490*/  MOV R4, R8 ;  /* 0x0000000800047202 */ /* 0x000fca0000000f00 */
[----:B------:R-:W-:-:S04]  /*04a0*/  FADD R4, R3, R4 ;  /* 0x0000000403047221 */ /* 0x000fc80000000000 */
[----:B------:R-:W-:-:S07]  /*04b0*/  IMAD.MOV.U32 R3, RZ, RZ, R4 ;  /* 0x000000ffff037224 */ /* 0x000fce00078e0004 */
[----:B------:R-:W-:Y:S05]  /*04c0*/  WARPSYNC.COLLECTIVE R10, `(.L_x_1092) ;  /* 0x000000000a087348 */ /* 0x000fea0003c00000 */
[----:B------:R0:W1:Y:S02]  /*04d0*/  SHFL.DOWN P0, R8, R3, R11, R12 ;  /* 0x0800000b03087389 */ /* 0x000064000000000c */
[----:B01----:R-:W-:Y:S05]  /*04e0*/  ENDCOLLECTIVE ;  /* 0x000000000000791b */ /* 0x003fea0003800000 */
.L_x_1092:
[----:B------:R-:W-:Y:S01]  /*04f0*/  HFMA2 R11, -RZ, RZ, 0, 2.384185791015625e-07 ;  /* 0x00000004ff0b7431 */ /* 0x000fe200000001ff */
[----:B------:R-:W-:-:S05]  /*0500*/  MOV R5, R8 ;  /* 0x0000000800057202 */ /* 0x000fca0000000f00 */
[----:B------:R-:W-:-:S04]  /*0510*/  FADD R5, R4, R5 ;  /* 0x0000000504057221 */ /* 0x000fc80000000000 */
[----:B------:R-:W-:-:S07]  /*0520*/  IMAD.MOV.U32 R3, RZ, RZ, R5 ;  /* 0x000000ffff037224 */ /* 0x000fce00078e0005 */
[----:B------:R-:W-:Y:S05]  /*0530*/  WARPSYNC.COLLECTIVE R10, `(.L_x_1093) ;  /* 0x000000000a087348 */ /* 0x000fea0003c00000 */
[----:B------:R0:W1:Y:S02]  /*0540*/  SHFL.DOWN P0, R8, R3, R11, R12 ;  /* 0x0800000b03087389 */ /* 0x000064000000000c */
[----:B01----:R-:W-:Y:S05]  /*0550*/  ENDCOLLECTIVE ;  /* 0x000000000000791b */ /* 0x003fea0003800000 */
.L_x_1093:
[----:B------:R-:W-:Y:S01]  /*0560*/  IMAD.MOV.U32 R11, RZ, RZ, 0x2 ;  /* 0x00000002ff0b7424 */ /* 0x000fe200078e00ff */
[----:B------:R-:W-:-:S05]  /*0570*/  MOV R6, R8 ;  /* 0x0000000800067202 */ /* 0x000fca0000000f00 */
[----:B------:R-:W-:-:S05]  /*0580*/  FADD R6, R5, R6 ;  /* 0x0000000605067221 */ /* 0x000fca0000000000 */
[----:B------:R-:W-:-:S07]  /*0590*/  MOV R3, R6 ;  /* 0x0000000600037202 */ /* 0x000fce0000000f00 */
[----:B------:R-:W-:Y:S05]  /*05a0*/  WARPSYNC.COLLECTIVE R10, `(.L_x_1094) ;  /* 0x000000000a087348 */ /* 0x000fea0003c00000 */
[----:B------:R0:W1:Y:S02]  /*05b0*/  SHFL.DOWN P0, R8, R3, R11, R12 ;  /* 0x0800000b03087389 */ /* 0x000064000000000c */
[----:B01----:R-:W-:Y:S05]  /*05c0*/  ENDCOLLECTIVE ;  /* 0x000000000000791b */ /* 0x003fea0003800000 */
.L_x_1094:
[----:B------:R-:W-:Y:S01]  /*05d0*/  HFMA2 R11, -RZ, RZ, 0, 5.9604644775390625e-08 ;  /* 0x00000001ff0b7431 */ /* 0x000fe200000001ff */
[----:B------:R-:W-:-:S05]  /*05e0*/  MOV R7, R8 ;  /* 0x0000000800077202 */ /* 0x000fca0000000f00 */
[----:B------:R-:W-:-:S05]  /*05f0*/  FADD R7, R6, R7 ;  /* 0x0000000706077221 */ /* 0x000fca0000000000 */
[----:B------:R-:W-:-:S07]  /*0600*/  MOV R3, R7 ;  /* 0x0000000700037202 */ /* 0x000fce0000000f00 */
[----:B------:R-:W-:Y:S05]  /*0610*/  WARPSYNC.COLLECTIVE R10, `(.L_x_1095) ;  /* 0x000000000a087348 */ /* 0x000fea0003c00000 */
[----:B------:R0:W1:Y:S02]  /*0620*/  SHFL.DOWN P0, R8, R3, R11, R12 ;  /* 0x0800000b03087389 */ /* 0x000064000000000c */
[----:B01----:R-:W-:Y:S05]  /*0630*/  ENDCOLLECTIVE ;  /* 0x000000000000791b */ /* 0x003fea0003800000 */
.L_x_1095:
[----:B------:R-:W-:Y:S05]  /*0640*/  BRA `(.L_x_1096) ;  /* 0xfffffffc00547947 */ /* 0x000fea000383ffff */
.L_x_1097:
        /* <DEDUP_REMOVED lines=11> */
.L_x_1747:


//--------------------- .text._Z7reduce4IfLj16EEvPT_S1_j --------------------------
	.section	.text._Z7reduce4IfLj16EEvPT_S1_j,"ax",@progbits
	.align	128
        .global         _Z7reduce4IfLj16EEvPT_S1_j
        .type           _Z7reduce4IfLj16EEvPT_S1_j,@function
        .size           _Z7reduce4IfLj16EEvPT_S1_j,(.L_x_1748 - _Z7reduce4IfLj16EEvPT_S1_j)
        .other          _Z7reduce4IfLj16EEvPT_S1_j,@"STO_CUDA_ENTRY STV_DEFAULT"
_Z7reduce4IfLj16EEvPT_S1_j:
.text._Z7reduce4IfLj16EEvPT_S1_j:
        /* <DEDUP_REMOVED lines=35> */
.L_x_1099:
        /* <DEDUP_REMOVED lines=10> */
.L_x_1098:
        /* <DEDUP_REMOVED lines=13> */
.L_x_1108:
[----:B-1----:R-:W-:-:S07]  /*03a0*/  FADD R3, R7, R8 ;  /* 0x0000000807037221 */ /* 0x002fce0000000000 */
.L_x_1101:
[----:B------:R-:W-:Y:S05]  /*03b0*/  BSYNC B0 ;  /* 0x0000000000007941 */ /* 0x000fea0003800000 */
.L_x_1100:
[----:B------:R-:W-:-:S13]  /*03c0*/  LOP3.LUT P0, RZ, R9, R2, RZ, 0xfc, !PT ;  /* 0x0000000209ff7212 */ /* 0x000fda000780fcff */
[----:B------:R-:W-:Y:S05]  /*03d0*/  @P0 EXIT ;  /* 0x000000000000094d */ /* 0x000fea0003800000 */
[----:B------:R-:W1:Y:S02]  /*03e0*/  LDC.64 R4, c[0x0][0x388] ;  /* 0x0000e200ff047b82 */ /* 0x000e640000000a00 */
[----:B-1----:R-:W-:-:S05]  /*03f0*/  IMAD.WIDE.U32 R4, R0, 0x4, R4 ;  /* 0x0000000400047825 */ /* 0x002fca00078e0004 */
[----:B------:R-:W-:Y:S01]  /*0400*/  STG.E desc[UR6][R4.64], R3 ;  /* 0x0000000304007986 */ /* 0x000fe2000c101906 */
[----:B------:R-:W-:Y:S05]  /*0410*/  EXIT ;  /* 0x000000000000794d */ /* 0x000fea0003800000 */
.L_x_1102:
[----:B------:R-:W-:Y:S02]  /*0420*/  HFMA2 R11, -RZ, RZ, 0, 9.5367431640625e-07 ;  /* 0x00000010ff0b7431 */ /* 0x000fe400000001ff */
[----:B------:R-:W-:Y:S01]  /*0430*/  IMAD.MOV.U32 R12, RZ, RZ, 0x1f ;  /* 0x0000001fff0c7424 */ /* 0x000fe200078e00ff */
[----:B------:R-:W-:-:S07]  /*0440*/  MOV R10, 0xffffffff ;  /* 0xffffffff000a7802 */ /* 0x000fce0000000f00 */
[----:B0-----:R-:W-:Y:S05]  /*0450*/  WARPSYNC.COLLECTIVE R10, `(.L_x_1103) ;  /* 0x000000000a087348 */ /* 0x001fea0003c00000 */
[----:B0-----:R0:W1:Y:S02]  /*0460*/  SHFL.DOWN P0, R8, R3, R11, R12 ;  /* 0x0800000b03087389 */ /* 0x001064000000000c */
[----:B01----:R-:W-:Y:S05]  /*0470*/  ENDCOLLECTIVE ;  /* 0x000000000000791b */ /* 0x003fea0003800000 */
.L_x_1103:
[----:B------:R-:W-:Y:S01]  /*0480*/  HFMA2 R11, -RZ, RZ, 0, 4.76837158203125e-07 ;  /* 0x00000008ff0b7431 */ /* 0x000fe200000001ff */
[----:B------:R-:W-:-:S05]  /*0490*/  MOV R4, R8 ;  /* 0x0000000800047202 */ /* 0x000fca0000000f00 */
[----:B------:R-:W-:-:S04]  /*04a0*/  FADD R4, R3, R4 ;  /* 0x0000000403047221 */ /* 0x000fc80000000000 */
[----:B------:R-:W-:-:S07]  /*04b0*/  IMAD.MOV.U32 R3, RZ, RZ, R4 ;  /* 0x000000ffff037224 */ /* 0x000fce00078e0004 */
[----:B------:R-:W-:Y:S05]  /*04c0*/  WARPSYNC.COLLECTIVE R10, `(.L_x_1104) ;  /* 0x000000000a087348 */ /* 0x000fea0003c00000 */
[----:B------:R0:W1:Y:S02]  /*04d0*/  SHFL.DOWN P0, R8, R3, R11, R12 ;  /* 0x0800000b03087389 */ /* 0x000064000000000c */
[----:B01----:R-:W-:Y:S05]  /*04e0*/  ENDCOLLECTIVE ;  /* 0x000000000000791b */ /* 0x003fea0003800000 */
.L_x_1104:
[----:B------:R-:W-:Y:S01]  /*04f0*/  HFMA2 R11, -RZ, RZ, 0, 2.384185791015625e-07 ;  /* 0x00000004ff0b7431 */ /* 0x000fe200000001ff */
[----:B------:R-:W-:-:S05]  /*0500*/  MOV R5, R8 ;  /* 0x0000000800057202 */ /* 0x000fca0000000f00 */
[----:B------:R-:W-:-:S04]  /*0510*/  FADD R5, R4, R5 ;  /* 0x0000000504057221 */ /* 0x000fc80000000000 */
[----:B------:R-:W-:-:S07]  /*0520*/  IMAD.MOV.U32 R3, RZ, RZ, R5 ;  /* 0x000000ffff037224 */ /* 0x000fce00078e0005 */
[----:B------:R-:W-:Y:S05]  /*0530*/  WARPSYNC.COLLECTIVE R10, `(.L_x_1105) ;  /* 0x000000000a087348 */ /* 0x000fea0003c00000 */
[----:B------:R0:W1:Y:S02]  /*0540*/  SHFL.DOWN P0, R8, R3, R11, R12 ;  /* 0x0800000b03087389 */ /* 0x000064000000000c */
[----:B01----:R-:W-:Y:S05]  /*0550*/  ENDCOLLECTIVE ;  /* 0x000000000000791b */ /* 0x003fea0003800000 */
.L_x_1105:
[----:B------:R-:W-:Y:S01]  /*0560*/  IMAD.MOV.U32 R11, RZ, RZ, 0x2 ;  /* 0x00000002ff0b7424 */ /* 0x000fe200078e00ff */
[----:B------:R-:W-:-:S05]  /*0570*/  MOV R6, R8 ;  /* 0x0000000800067202 */ /* 0x000fca0000000f00 */
[----:B------:R-:W-:-:S05]  /*0580*/  FADD R6, R5, R6 ;  /* 0x0000000605067221 */ /* 0x000fca0000000000 */
[----:B------:R-:W-:-:S07]  /*0590*/  MOV R3, R6 ;  /* 0x0000000600037202 */ /* 0x000fce0000000f00 */
[----:B------:R-:W-:Y:S05]  /*05a0*/  WARPSYNC.COLLECTIVE R10, `(.L_x_1106) ;  /* 0x000000000a087348 */ /* 0x000fea0003c00000 */
[----:B------:R0:W1:Y:S02]  /*05b0*/  SHFL.DOWN P0, R8, R3, R11, R12 ;  /* 0x0800000b03087389 */ /* 0x000064000000000c */
[----:B01----:R-:W-:Y:S05]  /*05c0*/  ENDCOLLECTIVE ;  /* 0x000000000000791b */ /* 0x003fea0003800000 */
.L_x_1106:
[----:B------:R-:W-:Y:S01]  /*05d0*/  HFMA2 R11, -RZ, RZ, 0, 5.9604644775390625e-08 ;  /* 0x00000001ff0b7431 */ /* 0x000fe200000001ff */
[----:B------:R-:W-:-:S05]  /*05e0*/  MOV R7, R8 ;  /* 0x0000000800077202 */ /* 0x000fca0000000f00 */
[----:B------:R-:W-:-:S05]  /*05f0*/  FADD R7, R6, R7 ;  /* 0x0000000706077221 */ /* 0x000fca0000000000 */
[----:B------:R-:W-:-:S07]  /*0600*/  MOV R3, R7 ;  /* 0x0000000700037202 */ /* 0x000fce0000000f00 */
[----:B------:R-:W-:Y:S05]  /*0610*/  WARPSYNC.COLLECTIVE R10, `(.L_x_1107) ;  /* 0x000000000a087348 */ /* 0x000fea0003c00000 */
[----:B------:R0:W1:Y:S02]  /*0620*/  SHFL.DOWN P0, R8, R3, R11, R12 ;  /* 0x0800000b03087389 */ /* 0x000064000000000c */
[----:B01----:R-:W-:Y:S05]  /*0630*/  ENDCOLLECTIVE ;  /* 0x000000000000791b */ /* 0x003fea0003800000 */
.L_x_1107:
[----:B------:R-:W-:Y:S05]  /*0640*/  BRA `(.L_x_1108) ;  /* 0xfffffffc00547947 */ /* 0x000fea000383ffff */
.L_x_1109:
        /* <DEDUP_REMOVED lines=11> */
.L_x_1748:


//--------------------- .text._Z7reduce4IfLj32EEvPT_S1_j --------------------------
	.section	.text._Z7reduce4IfLj32EEvPT_S1_j,"ax",@progbits
	.align	128
        .global         _Z7reduce4IfLj32EEvPT_S1_j
        .type           _Z7reduce4IfLj32EEvPT_S1_j,@function
        .size           _Z7reduce4IfLj32EEvPT_S1_j,(.L_x_1749 - _Z7reduce4IfLj32EEvPT_S1_j)
        .other          _Z7reduce4IfLj32EEvPT_S1_j,@"STO_CUDA_ENTRY STV_DEFAULT"
_Z7reduce4IfLj32EEvPT_S1_j:
.text._Z7reduce4IfLj32EEvPT_S1_j:
        /* <DEDUP_REMOVED lines=35> */
.L_x_1111:
        /* <DEDUP_REMOVED lines=10> */
.L_x_1110:
        /* <DEDUP_REMOVED lines=13> */
.L_x_1120:
[----:B-1----:R-:W-:-:S07]  /*03a0*/  FADD R3, R7, R8 ;  /* 0x0000000807037221 */ /* 0x002fce0000000000 */
.L_x_1113:
[----:B------:R-:W-:Y:S05]  /*03b0*/  BSYNC B0 ;  /* 0x0000000000007941 */ /* 0x000fea0003800000 */
.L_x_1112:
[----:B------:R-:W-:-:S13]  /*03c0*/  LOP3.LUT P0, RZ, R9, R2, RZ, 0xfc, !PT ;  /* 0x0000000209ff7212 */ /* 0x000fda000780fcff */
[----:B------:R-:W-:Y:S05]  /*03d0*/  @P0 EXIT ;  /* 0x000000000000094d */ /* 0x000fea0003800000 */
[----:B------:R-:W1:Y:S02]  /*03e0*/  LDC.64 R4, c[0x0][0x388] ;  /* 0x0000e200ff047b82 */ /* 0x000e640000000a00 */
[----:B-1----:R-:W-:-:S05]  /*03f0*/  IMAD.WIDE.U32 R4, R0, 0x4, R4 ;  /* 0x0000000400047825 */ /* 0x002fca00078e0004 */
[----:B------:R-:W-:Y:S01]  /*0400*/  STG.E desc[UR6][R4.64], R3 ;  /* 0x0000000304007986 */ /* 0x000fe2000c101906 */
[----:B------:R-:W-:Y:S05]  /*0410*/  EXIT ;  /* 0x000000000000794d */ /* 0x000fea0003800000 */
.L_x_1114:
[----:B------:R-:W-:Y:S02]  /*0420*/  HFMA2 R11, -RZ, RZ, 0, 9.5367431640625e-07 ;  /* 0x00000010ff0b7431 */ /* 0x000fe400000001ff */
[----:B------:R-:W-:Y:S01]  /*0430*/  IMAD.MOV.U32 R12, RZ, RZ, 0x1f ;  /* 0x0000001fff0c7424 */ /* 0x000fe200078e00ff */
[----:B------:R-:W-:-:S07]  /*0440*/  MOV R10, 0xffffffff ;  /* 0xffffffff000a7802 */ /* 0x000fce0000000f00 */
[----:B0-----:R-:W-:Y:S05]  /*0450*/  WARPSYNC.COLLECTIVE R10, `(.L_x_1115) ;  /* 0x000000000a087348 */ /* 0x001fea0003c00000 */
[----:B0-----:R0:W1:Y:S02]  /*0460*/  SHFL.DOWN P0, R8, R3, R11, R12 ;  /* 0x0800000b03087389 */ /* 0x001064000000000c */
[----:B01----:R-:W-:Y:S05]  /*0470*/  ENDCOLLECTIVE ;  /* 0x000000000000791b */ /* 0x003fea0003800000 */
.L_x_1115:
[----:B------:R-:W-:Y:S01]  /*0480*/  HFMA2 R11, -RZ, RZ, 0, 4.76837158203125e-07 ;  /* 0x00000008ff0b7431 */ /* 0x000fe200000001ff */
[----:B------:R-:W-:-:S05]  /*0490*/  MOV R4, R8 ;  /* 0x0000000800047202 */ /* 0x000fca0000000f00 */
[----:B------:R-:W-:-:S04]  /*04a0*/  FADD R4, R3, R4 ;  /* 0x0000000403047221 */ /* 0x000fc80000000000 */
[----:B------:R-:W-:-:S07]  /*04b0*/  IMAD.MOV.U32 R3, RZ, RZ, R4 ;  /* 0x000000ffff037224 */ /* 0x000fce00078e0004 */
[----:B------:R-:W-:Y:S05]  /*04c0*/  WARPSYNC.COLLECTIVE R10, `(.L_x_1116) ;  /* 0x000000000a087348 */ /* 0x000fea0003c00000 */
[----:B------:R0:W1:Y:S02]  /*04d0*/  SHFL.DOWN P0, R8, R3, R11, R12 ;  /* 0x0800000b03087389 */ /* 0x000064000000000c */
[----:B01----:R-:W-:Y:S05]  /*04e0*/  ENDCOLLECTIVE ;  /* 0x000000000000791b */ /* 0x003fea0003800000 */
.L_x_1116:
[----:B------:R-:W-:Y:S01]  /*04f0*/  HFMA2 R11, -RZ, RZ, 0, 2.384185791015625e-07 ;  /* 0x00000004ff0b7431 */ /* 0x000fe200000001ff */
[----:B------:R-:W-:-:S05]  /*0500*/  MOV R5, R8 ;  /* 0x0000000800057202 */ /* 0x000fca0000000f00 */
[----:B------:R-:W-:-:S04]  /*0510*/  FADD R5, R4, R5 ;  /* 0x0000000504057221 */ /* 0x000fc80000000000 */
[----:B------:R-:W-:-:S07]  /*0520*/  IMAD.MOV.U32 R3, RZ, RZ, R5 ;  /* 0x000000ffff037224 */ /* 0x000fce00078e0005 */
[----:B------:R-:W-:Y:S05]  /*0530*/  WARPSYNC.COLLECTIVE R10, `(.L_x_1117) ;  /* 0x000000000a087348 */ /* 0x000fea0003c00000 */
[----:B------:R0:W1:Y:S02]  /*0540*/  SHFL.DOWN P0, R8, R3, R11, R12 ;  /* 0x0800000b03087389 */ /* 0x000064000000000c */
[----:B01----:R-:W-:Y:S05]  /*0550*/  ENDCOLLECTIVE ;  /* 0x000000000000791b */ /* 0x003fea0003800000 */
.L_x_1117:
[----:B------:R-:W-:Y:S01]  /*0560*/  IMAD.MOV.U32 R11, RZ, RZ, 0x2 ;  /* 0x00000002ff0b7424 */ /* 0x000fe200078e00ff */
[----:B------:R-:W-:-:S05]  /*0570*/  MOV R6, R8 ;  /* 0x0000000800067202 */ /* 0x000fca0000000f00 */
[----:B------:R-:W-:-:S05]  /*0580*/  FADD R6, R5, R6 ;  /* 0x0000000605067221 */ /* 0x000fca0000000000 */
[----:B------:R-:W-:-:S07]  /*0590*/  MOV R3, R6 ;  /* 0x0000000600037202 */ /* 0x000fce0000000f00 */
[----:B------:R-:W-:Y:S05]  /*05a0*/  WARPSYNC.COLLECTIVE R10, `(.L_x_1118) ;  /* 0x000000000a087348 */ /* 0x000fea0003c00000 */
[----:B------:R0:W1:Y:S02]  /*05b0*/  SHFL.DOWN P0, R8, R3, R11, R12 ;  /* 0x0800000b03087389 */ /* 0x000064000000000c */
[----:B01----:R-:W-:Y:S05]  /*05c0*/  ENDCOLLECTIVE ;  /* 0x000000000000791b */ /* 0x003fea0003800000 */
.L_x_1118:
[----:B------:R-:W-:Y:S01]  /*05d0*/  HFMA2 R11, -RZ, RZ, 0, 5.9604644775390625e-08 ;  /* 0x00000001ff0b7431 */ /* 0x000fe200000001ff */
[----:B------:R-:W-:-:S05]  /*05e0*/  MOV R7, R8 ;  /* 0x0000000800077202 */ /* 0x000fca0000000f00 */
[----:B------:R-:W-:-:S05]  /*05f0*/  FADD R7, R6, R7 ;  /* 0x0000000706077221 */ /* 0x000fca0000000000 */
[----:B------:R-:W-:-:S07]  /*0600*/  MOV R3, R7 ;  /* 0x0000000700037202 */ /* 0x000fce0000000f00 */
[----:B------:R-:W-:Y:S05]  /*0610*/  WARPSYNC.COLLECTIVE R10, `(.L_x_1119) ;  /* 0x000000000a087348 */ /* 0x000fea0003c00000 */
[----:B------:R0:W1:Y:S02]  /*0620*/  SHFL.DOWN P0, R8, R3, R11, R12 ;  /* 0x0800000b03087389 */ /* 0x000064000000000c */
[----:B01----:R-:W-:Y:S05]  /*0630*/  ENDCOLLECTIVE ;  /* 0x000000000000791b */ /* 0x003fea0003800000 */
.L_x_1119:
[----:B------:R-:W-:Y:S05]  /*0640*/  BRA `(.L_x_1120) ;  /* 0xfffffffc00547947 */ /* 0x000fea000383ffff */
.L_x_1121:
        /* <DEDUP_REMOVED lines=11> */
.L_x_1749:


//--------------------- .text._Z7reduce4IfLj64EEvPT_S1_j --------------------------
	.section	.text._Z7reduce4IfLj64EEvPT_S1_j,"ax",@progbits
	.align	128
        .global         _Z7reduce4IfLj64EEvPT_S1_j
        .type           _Z7reduce4IfLj64EEvPT_S1_j,@function
        .size           _Z7reduce4IfLj64EEvPT_S1_j,(.L_x_1750 - _Z7reduce4IfLj64EEvPT_S1_j)
        .other          _Z7reduce4IfLj64EEvPT_S1_j,@"STO_CUDA_ENTRY STV_DEFAULT"
_Z7reduce4IfLj64EEvPT_S1_j:
.text._Z7reduce4IfLj64EEvPT_S1_j:
[----:B------:R-:W-:Y:S01]  /*0000*/  LDC R1, c[0x0][0x37c] ;  /* 0x0000df00ff017b82 */ /* 0x000fe20000000800 */
[----:B------:R-:W0:Y:S01]  /*0010*/  S2R R0, SR_CTAID.X ;  /* 0x0000000000007919 */ /* 0x000e220000002500 */
[----:B------:R-:W0:Y:S01]  /*0020*/  LDCU UR8, c[0x0][0x360] ;  /* 0x00006c00ff0877ac */ /* 0x000e220008000800 */
[----:B------:R-:W-:Y:S01]  /*0030*/  IMAD.MOV.U32 R9, RZ, RZ, RZ ;  /* 0x000000ffff097224 */ /* 0x000fe200078e00ff */
        /* <DEDUP_REMOVED lines=15> */
[----:B------:R-:W1:Y:S01]  /*0130*/  S2R R3, SR_TID.Y ;  /* 0x0000000000037919 */ /* 0x000e620000002200 */
[----:B------:R-:W1:Y:S01]  /*0140*/  S2R R8, SR_TID.Z ;  /* 0x0000000000087919 */ /* 0x000e620000002300 */
[----:B------:R-:W1:Y:S01]  /*0150*/  LDCU UR9, c[0x0][0x364] ;  /* 0x00006c80ff0977ac */ /* 0x000e620008000800 */
[----:B------:R-:W-:Y:S02]  /*0160*/  UMOV UR4, 0x400 ;  /* 0x0000040000047882 */ /* 0x000fe40000000000 */
[----:B0-----:R-:W-:Y:S01]  /*0170*/  ULEA UR4, UR5, UR4, 0x18 ;  /* 0x0000000405047291 */ /* 0x001fe2000f8ec0ff */
[----:B-1----:R-:W-:-:S05]  /*0180*/  IMAD R3, R8, UR9, R3 ;  /* 0x0000000908037c24 */ /* 0x002fca000f8e0203 */
[----:B------:R-:W-:Y:S01]  /*0190*/  LEA R8, R2, UR4, 0x2 ;  /* 0x0000000402087c11 */ /* 0x000fe2000f8e10ff */
[----:B------:R-:W-:Y:S02]  /*01a0*/  UISETP.GE.U32.AND UP0, UPT, UR8, 0x42, UPT ;  /* 0x000000420800788c */ /* 0x000fe4000bf06070 */
[----:B------:R-:W-:-:S05]  /*01b0*/  IMAD R11, R3, UR8, RZ ;  /* 0x00000008030b7c24 */ /* 0x000fca000f8e02ff */
[----:B------:R-:W-:-:S04]  /*01c0*/  IADD3 R3, PT, PT, R11, R2, RZ ;  /* 0x000000020b037210 */ /* 0x000fc80007ffe0ff */
[----:B------:R-:W-:Y:S01]  /*01d0*/  ISETP.GT.U32.AND P0, PT, R3, 0x1f, PT ;  /* 0x0000001f0300780c */ /* 0x000fe20003f04070 */
[----:B--2---:R-:W-:-:S05]  /*01e0*/  @!P1 FADD R9, R9, R6 ;  /* 0x0000000609099221 */ /* 0x004fca0000000000 */
[----:B------:R0:W-:Y:S01]  /*01f0*/  STS [R8], R9 ;  /* 0x0000000908007388 */ /* 0x0001e20000000800 */
[----:B------:R-:W-:Y:S06]  /*0200*/  BAR.SYNC.DEFER_BLOCKING 0x0 ;  /* 0x0000000000007b1d */ /* 0x000fec0000010000 */
[----:B------:R-:W-:Y:S05]  /*0210*/  BRA.U !UP0, `(.L_x_1122) ;  /* 0x00000001082c7547 */ /* 0x000fea000b800000 */
[----:B------:R-:W-:-:S07]  /*0220*/  MOV R3, UR8 ;  /* 0x0000000800037c02 */ /* 0x000fce0008000f00 */
.L_x_1123:
[----:B------:R-:W-:-:S04]  /*0230*/  SHF.R.U32.HI R5, RZ, 0x1, R3 ;  /* 0x00000001ff057819 */ /* 0x000fc80000011603 */
[----:B------:R-:W-:-:S13]  /*0240*/  ISETP.GE.U32.AND P1, PT, R2, R5, PT ;  /* 0x000000050200720c */ /* 0x000fda0003f26070 */
[----:B------:R-:W-:-:S06]  /*0250*/  @!P1 IMAD R4, R5, 0x4, R8 ;  /* 0x0000000405049824 */ /* 0x000fcc00078e0208 */
[----:B------:R-:W0:Y:S02]  /*0260*/  @!P1 LDS R4, [R4] ;  /* 0x0000000004049984 */ /* 0x000e240000000800 */
[----:B0-----:R-:W-:-:S05]  /*0270*/  @!P1 FADD R9, R9, R4 ;  /* 0x0000000409099221 */ /* 0x001fca0000000000 */
[----:B------:R1:W-:Y:S01]  /*0280*/  @!P1 STS [R8], R9 ;  /* 0x0000000908009388 */ /* 0x0003e20000000800 */
[----:B------:R-:W-:Y:S01]  /*0290*/  BAR.SYNC.DEFER_BLOCKING 0x0 ;  /* 0x0000000000007b1d */ /* 0x000fe20000010000 */
[----:B------:R-:W-:Y:S02]  /*02a0*/  ISETP.GT.U32.AND P1, PT, R3, 0x83, PT ;  /* 0x000000830300780c */ /* 0x000fe40003f24070 */
[----:B------:R-:W-:-:S11]  /*02b0*/  MOV R3, R5 ;  /* 0x0000000500037202 */ /* 0x000fd60000000f00 */
[----:B-1----:R-:W-:Y:S05]  /*02c0*/  @P1 BRA `(.L_x_1123) ;  /* 0xfffffffc00d81947 */ /* 0x002fea000383ffff */
.L_x_1122:
[----:B------:R-:W-:Y:S04]  /*02d0*/  BSSY B0, `(.L_x_1124) ;  /* 0x0000010000007945 */ /* 0x000fe80003800000 */
        /* <DEDUP_REMOVED lines=14> */
.L_x_1132:
[----:B-1----:R-:W-:-:S07]  /*03c0*/  FADD R9, R5, R8 ;  /* 0x0000000805097221 */ /* 0x002fce0000000000 */
.L_x_1125:
[----:B------:R-:W-:Y:S05]  /*03d0*/  BSYNC B0 ;  /* 0x0000000000007941 */ /* 0x000fea0003800000 */
.L_x_1124:
[----:B------:R-:W-:-:S13]  /*03e0*/  LOP3.LUT P0, RZ, R11, R2, RZ, 0xfc, !PT ;  /* 0x000000020bff7212 */ /* 0x000fda000780fcff */
[----:B------:R-:W-:Y:S05]  /*03f0*/  @P0 EXIT ;  /* 0x000000000000094d */ /* 0x000fea0003800000 */
[----:B------:R-:W1:Y:S02]  /*0400*/  LDC.64 R2, c[0x0][0x388] ;  /* 0x0000e200ff027b82 */ /* 0x000e640000000a00 */
[----:B-1----:R-:W-:-:S05]  /*0410*/  IMAD.WIDE.U32 R2, R0, 0x4, R2 ;  /* 0x0000000400027825 */ /* 0x002fca00078e0002 */
[----:B------:R-:W-:Y:S01]  /*0420*/  STG.E desc[UR6][R2.64], R9 ;  /* 0x0000000902007986 */ /* 0x000fe2000c101906 */
[----:B------:R-:W-:Y:S05]  /*0430*/  EXIT ;  /* 0x000000000000794d */ /* 0x000fea0003800000 */
.L_x_1126:
[----:B------:R-:W-:Y:S02]  /*0440*/  HFMA2 R10, -RZ, RZ, 0, 9.5367431640625e-07 ;  /* 0x00000010ff0a7431 */ /* 0x000fe400000001ff */
[----:B------:R-:W-:Y:S01]  /*0450*/  IMAD.MOV.U32 R12, RZ, RZ, 0x1f ;  /* 0x0000001fff0c7424 */ /* 0x000fe200078e00ff */
[----:B------:R-:W-:-:S07]  /*0460*/  MOV R7, 0xffffffff ;  /* 0xffffffff00077802 */ /* 0x000fce0000000f00 */
[----:B------:R-:W-:Y:S05]  /*0470*/  WARPSYNC.COLLECTIVE R7, `(.L_x_1127) ;  /* 0x0000000007087348 */ /* 0x000fea0003c00000 */
[----:B------:R0:W1:Y:S02]  /*0480*/  SHFL.DOWN P0, R8, R9, R10, R12 ;  /* 0x0800000a09087389 */ /* 0x000064000000000c */
[----:B01----:R-:W-:Y:S05]  /*0490*/  ENDCOLLECTIVE ;  /* 0x000000000000791b */ /* 0x003fea0003800000 */
.L_x_1127:
[----:B------:R-:W-:Y:S01]  /*04a0*/  HFMA2 R10, -RZ, RZ, 0, 4.76837158203125e-07 ;  /* 0x00000008ff0a7431 */ /* 0x000fe200000001ff */
[----:B------:R-:W-:-:S05]  /*04b0*/  MOV R4, R8 ;  /* 0x0000000800047202 */ /* 0x000fca0000000f00 */
[----:B------:R-:W-:-:S04]  /*04c0*/  FADD R4, R9, R4 ;  /* 0x0000000409047221 */ /* 0x000fc80000000000 */
[----:B------:R-:W-:-:S07]  /*04d0*/  IMAD.MOV.U32 R9, RZ, RZ, R4 ;  /* 0x000000ffff097224 */ /* 0x000fce00078e0004 */
[----:B------:R-:W-:Y:S05]  /*04e0*/  WARPSYNC.COLLECTIVE R7, `(.L_x_1128) ;  /* 0x0000000007087348 */ /* 0x000fea0003c00000 */
[----:B------:R0:W1:Y:S02]  /*04f0*/  SHFL.DOWN P0, R8, R9, R10, R12 ;  /* 0x0800000a09087389 */ /* 0x000064000000000c */
[----:B01----:R-:W-:Y:S05]  /*0500*/  ENDCOLLECTIVE ;  /* 0x000000000000791b */ /* 0x003fea0003800000 */
.L_x_1128:
[----:B------:R-:W-:Y:S01]  /*0510*/  HFMA2 R10, -RZ, RZ, 0, 2.384185791015625e-07 ;  /* 0x00000004ff0a7431 */ /* 0x000fe200000001ff */
[----:B------:R-:W-:-:S05]  /*0520*/  MOV R3, R8 ;  /* 0x0000000800037202 */ /* 0x000fca0000000f00 */
[----:B------:R-:W-:-:S04]  /*0530*/  FADD R3, R4, R3 ;  /* 0x0000000304037221 */ /* 0x000fc80000000000 */
[----:B------:R-:W-:-:S07]  /*0540*/  IMAD.MOV.U32 R9, RZ, RZ, R3 ;  /* 0x000000ffff097224 */ /* 0x000fce00078e0003 */
[----:B------:R-:W-:Y:S05]  /*0550*/  WARPSYNC.COLLECTIVE R7, `(.L_x_1129) ;  /* 0x0000000007087348 */ /* 0x000fea0003c00000 */
[----:B------:R0:W1:Y:S02]  /*0560*/  SHFL.DOWN P0, R8, R9, R10, R12 ;  /* 0x0800000a09087389 */ /* 0x000064000000000c */
[----:B01----:R-:W-:Y:S05]  /*0570*/  ENDCOLLECTIVE ;  /* 0x000000000000791b */ /* 0x003fea0003800000 */
.L_x_1129:
[----:B------:R-:W-:Y:S01]  /*0580*/  IMAD.MOV.U32 R10, RZ, RZ, 0x2 ;  /* 0x00000002ff0a7424 */ /* 0x000fe200078e00ff */
[----:B------:R-:W-:-:S05]  /*0590*/  MOV R6, R8 ;  /* 0x0000000800067202 */ /* 0x000fca0000000f00 */
[----:B------:R-:W-:-:S05]  /*05a0*/  FADD R6, R3, R6 ;  /* 0x0000000603067221 */ /* 0x000fca0000000000 */
[----:B------:R-:W-:-:S07]  /*05b0*/  MOV R9, R6 ;  /* 0x0000000600097202 */ /* 0x000fce0000000f00 */
[----:B------:R-:W-:Y:S05]  /*05c0*/  WARPSYNC.COLLECTIVE R7, `(.L_x_1130) ;  /* 0x0000000007087348 */ /* 0x000fea0003c00000 */
[----:B------:R0:W1:Y:S02]  /*05d0*/  SHFL.DOWN P0, R8, R9, R10, R12 ;  /* 0x0800000a09087389 */ /* 0x000064000000000c */
[----:B01----:R-:W-:Y:S05]  /*05e0*/  ENDCOLLECTIVE ;  /* 0x000000000000791b */ /* 0x003fea0003800000 */
.L_x_1130:
[----:B------:R-:W-:Y:S01]  /*05f0*/  HFMA2 R10, -RZ, RZ, 0, 5.9604644775390625e-08 ;  /* 0x00000001ff0a7431 */ /* 0x000fe200000001ff */
[----:B------:R-:W-:-:S05]  /*0600*/  MOV R5, R8 ;  /* 0x0000000800057202 */ /* 0x000fca0000000f00 */
[----:B------:R-:W-:-:S05]  /*0610*/  FADD R5, R6, R5 ;  /* 0x0000000506057221 */ /* 0x000fca0000000000 */
[----:B------:R-:W-:-:S07]  /*0620*/  MOV R9, R5 ;  /* 0x0000000500097202 */ /* 0x000fce0000000f00 */
[----:B------:R-:W-:Y:S05]  /*0630*/  WARPSYNC.COLLECTIVE R7, `(.L_x_1131) ;  /* 0x0000000007087348 */ /* 0x000fea0003c00000 */
[----:B------:R0:W1:Y:S02]  /*0640*/  SHFL.DOWN P0, R8, R9, R10, R12 ;  /* 0x0800000a09087389 */ /* 0x000064000000000c */
[----:B01----:R-:W-:Y:S05]  /*0650*/  ENDCOLLECTIVE ;  /* 0x000000000000791b */ /* 0x003fea0003800000 */
.L_x_1131:
[----:B------:R-:W-:Y:S05]  /*0660*/  BRA `(.L_x_1132) ;  /* 0xfffffffc00547947 */ /* 0x000fea000383ffff */
.L_x_1133:
        /* <DEDUP_REMOVED lines=9> */
.L_x_1750:


//--------------------- .text._Z7reduce4IfLj128EEvPT_S1_j --------------------------
	.section	.text._Z7reduce4IfLj128EEvPT_S1_j,"ax",@progbits
	.align	128
        .global         _Z7reduce4IfLj128EEvPT_S1_j
        .type           _Z7reduce4IfLj128EEvPT_S1_j,@function
        .size           _Z7reduce4IfLj128EEvPT_S1_j,(.L_x_1751 - _Z7reduce4IfLj128EEvPT_S1_j)
        .other          _Z7reduce4IfLj128EEvPT_S1_j,@"STO_CUDA_ENTRY STV_DEFAULT"
_Z7reduce4IfLj128EEvPT_S1_j:
.text._Z7reduce4IfLj128EEvPT_S1_j:
        /* <DEDUP_REMOVED lines=35> */
.L_x_1135:
        /* <DEDUP_REMOVED lines=10> */
.L_x_1134:
        /* <DEDUP_REMOVED lines=15> */
.L_x_1144:
[----:B-1----:R-:W-:-:S07]  /*03c0*/  FADD R9, R5, R8 ;  /* 0x0000000805097221 */ /* 0x002fce0000000000 */
.L_x_1137:
[----:B------:R-:W-:Y:S05]  /*03d0*/  BSYNC B0 ;  /* 0x0000000000007941 */ /* 0x000fea0003800000 */
.L_x_1136:
[----:B------:R-:W-:-:S13]  /*03e0*/  LOP3.LUT P0, RZ, R11, R2, RZ, 0xfc, !PT ;  /* 0x000000020bff7212 */ /* 0x000fda000780fcff */
[----:B------:R-:W-:Y:S05]  /*03f0*/  @P0 EXIT ;  /* 0x000000000000094d */ /* 0x000fea0003800000 */
[----:B------:R-:W1:Y:S02]  /*0400*/  LDC.64 R2, c[0x0][0x388] ;  /* 0x0000e200ff027b82 */ /* 0x000e640000000a00 */
[----:B-1----:R-:W-:-:S05]  /*0410*/  IMAD.WIDE.U32 R2, R0, 0x4, R2 ;  /* 0x0000000400027825 */ /* 0x002fca00078e0002 */
[----:B------:R-:W-:Y:S01]  /*0420*/  STG.E desc[UR6][R2.64], R9 ;  /* 0x0000000902007986 */ /* 0x000fe2000c101906 */
[----:B------:R-:W-:Y:S05]  /*0430*/  EXIT ;  /* 0x000000000000794d */ /* 0x000fea0003800000 */
.L_x_1138:
[----:B------:R-:W-:Y:S02]  /*0440*/  HFMA2 R10, -RZ, RZ, 0, 9.5367431640625e-07 ;  /* 0x00000010ff0a7431 */ /* 0x000fe400000001ff */
[----:B------:R-:W-:Y:S01]  /*0450*/  IMAD.MOV.U32 R12, RZ, RZ, 0x1f ;  /* 0x0000001fff0c7424 */ /* 0x000fe200078e00ff */
[----:B------:R-:W-:-:S07]  /*0460*/  MOV R7, 0xffffffff ;  /* 0xffffffff00077802 */ /* 0x000fce0000000f00 */
[----:B------:R-:W-:Y:S05]  /*0470*/  WARPSYNC.COLLECTIVE R7, `(.L_x_1139) ;  /* 0x0000000007087348 */ /* 0x000fea0003c00000 */
[----:B------:R0:W1:Y:S02]  /*0480*/  SHFL.DOWN P0, R8, R9, R10, R12 ;  /* 0x0800000a09087389 */ /* 0x000064000000000c */
[----:B01----:R-:W-:Y:S05]  /*0490*/  ENDCOLLECTIVE ;  /* 0x000000000000791b */ /* 0x003fea0003800000 */
.L_x_1139:
[----:B------:R-:W-:Y:S01]  /*04a0*/  HFMA2 R10, -RZ, RZ, 0, 4.76837158203125e-07 ;  /* 0x00000008ff0a7431 */ /* 0x000fe200000001ff */
[----:B------:R-:W-:-:S05]  /*04b0*/  MOV R4, R8 ;  /* 0x0000000800047202 */ /* 0x000fca0000000f00 */
[----:B------:R-:W-:-:S04]  /*04c0*/  FADD R4, R9, R4 ;  /* 0x0000000409047221 */ /* 0x000fc80000000000 */
[----:B------:R-:W-:-:S07]  /*04d0*/  IMAD.MOV.U32 R9, RZ, RZ, R4 ;  /* 0x000000ffff097224 */ /* 0x000fce00078e0004 */
[----:B------:R-:W-:Y:S05]  /*04e0*/  WARPSYNC.COLLECTIVE R7, `(.L_x_1140) ;  /* 0x0000000007087348 */ /* 0x000fea0003c00000 */
[----:B------:R0:W1:Y:S02]  /*04f0*/  SHFL.DOWN P0, R8, R9, R10, R12 ;  /* 0x0800000a09087389 */ /* 0x000064000000000c */
[----:B01----:R-:W-:Y:S05]  /*0500*/  ENDCOLLECTIVE ;  /* 0x000000000000791b */ /* 0x003fea0003800000 */
.L_x_1140:
[----:B------:R-:W-:Y:S01]  /*0510*/  HFMA2 R10, -RZ, RZ, 0, 2.384185791015625e-07 ;  /* 0x00000004ff0a7431 */ /* 0x000fe200000001ff */
[----:B------:R-:W-:-:S05]  /*0520*/  MOV R3, R8 ;  /* 0x0000000800037202 */ /* 0x000fca0000000f00 */
[----:B------:R-:W-:-:S04]  /*0530*/  FADD R3, R4, R3 ;  /* 0x0000000304037221 */ /* 0x000fc80000000000 */
[----:B------:R-:W-:-:S07]  /*0540*/  IMAD.MOV.U32 R9, RZ, RZ, R3 ;  /* 0x000000ffff097224 */ /* 0x000fce00078e0003 */
[----:B------:R-:W-:Y:S05]  /*0550*/  WARPSYNC.COLLECTIVE R7, `(.L_x_1141) ;  /* 0x0000000007087348 */ /* 0x000fea0003c00000 */
[----:B------:R0:W1:Y:S02]  /*0560*/  SHFL.DOWN P0, R8, R9, R10, R12 ;  /* 0x0800000a09087389 */ /* 0x000064000000000c */
[----:B01----:R-:W-:Y:S05]  /*0570*/  ENDCOLLECTIVE ;  /* 0x000000000000791b */ /* 0x003fea0003800000 */
.L_x_1141:
[----:B------:R-:W-:Y:S01]  /*0580*/  IMAD.MOV.U32 R10, RZ, RZ, 0x2 ;  /* 0x00000002ff0a7424 */ /* 0x000fe200078e00ff */
[----:B------:R-:W-:-:S05]  /*0590*/  MOV R6, R8 ;  /* 0x0000000800067202 */ /* 0x000fca0000000f00 */
[----:B------:R-:W-:-:S05]  /*05a0*/  FADD R6, R3, R6 ;  /* 0x0000000603067221 */ /* 0x000fca0000000000 */
[----:B------:R-:W-:-:S07]  /*05b0*/  MOV R9, R6 ;  /* 0x0000000600097202 */ /* 0x000fce0000000f00 */
[----:B------:R-:W-:Y:S05]  /*05c0*/  WARPSYNC.COLLECTIVE R7, `(.L_x_1142) ;  /* 0x0000000007087348 */ /* 0x000fea0003c00000 */
[----:B------:R0:W1:Y:S02]  /*05d0*/  SHFL.DOWN P0, R8, R9, R10, R12 ;  /* 0x0800000a09087389 */ /* 0x000064000000000c */
[----:B01----:R-:W-:Y:S05]  /*05e0*/  ENDCOLLECTIVE ;  /* 0x000000000000791b */ /* 0x003fea0003800000 */
.L_x_1142:
[----:B------:R-:W-:Y:S01]  /*05f0*/  HFMA2 R10, -RZ, RZ, 0, 5.9604644775390625e-08 ;  /* 0x00000001ff0a7431 */ /* 0x000fe200000001ff */
[----:B------:R-:W-:-:S05]  /*0600*/  MOV R5, R8 ;  /* 0x0000000800057202 */ /* 0x000fca0000000f00 */
[----:B------:R-:W-:-:S05]  /*0610*/  FADD R5, R6, R5 ;  /* 0x0000000506057221 */ /* 0x000fca0000000000 */
[----:B------:R-:W-:-:S07]  /*0620*/  MOV R9, R5 ;  /* 0x0000000500097202 */ /* 0x000fce0000000f00 */
[----:B------:R-:W-:Y:S05]  /*0630*/  WARPSYNC.COLLECTIVE R7, `(.L_x_1143) ;  /* 0x0000000007087348 */ /* 0x000fea0003c00000 */
[----:B------:R0:W1:Y:S02]  /*0640*/  SHFL.DOWN P0, R8, R9, R10, R12 ;  /* 0x0800000a09087389 */ /* 0x000064000000000c */
[----:B01----:R-:W-:Y:S05]  /*0650*/  ENDCOLLECTIVE ;  /* 0x000000000000791b */ /* 0x003fea0003800000 */
.L_x_1143:
[----:B------:R-:W-:Y:S05]  /*0660*/  BRA `(.L_x_1144) ;  /* 0xfffffffc00547947 */ /* 0x000fea000383ffff */
.L_x_1145:
        /* <DEDUP_REMOVED lines=9> */
.L_x_1751:


//--------------------- .text._Z7reduce4IfLj256EEvPT_S1_j --------------------------
	.section	.text._Z7reduce4IfLj256EEvPT_S1_j,"ax",@progbits
	.align	128
        .global         _Z7reduce4IfLj256EEvPT_S1_j
        .type           _Z7reduce4IfLj256EEvPT_S1_j,@function
        .size           _Z7reduce4IfLj256EEvPT_S1_j,(.L_x_1752 - _Z7reduce4IfLj256EEvPT_S1_j)
        .other          _Z7reduce4IfLj256EEvPT_S1_j,@"STO_CUDA_ENTRY STV_DEFAULT"
_Z7reduce4IfLj256EEvPT_S1_j:
.text._Z7reduce4IfLj256EEvPT_S1_j:
        /* <DEDUP_REMOVED lines=35> */
.L_x_1147:
        /* <DEDUP_REMOVED lines=10> */
.L_x_1146:
        /* <DEDUP_REMOVED lines=15> */
.L_x_1156:
[----:B-1----:R-:W-:-:S07]  /*03c0*/  FADD R9, R5, R8 ;  /* 0x0000000805097221 */ /* 0x002fce0000000000 */
.L_x_1149:
[----:B------:R-:W-:Y:S05]  /*03d0*/  BSYNC B0 ;  /* 0x0000000000007941 */ /* 0x000fea0003800000 */
.L_x_1148:
[----:B------:R-:W-:-:S13]  /*03e0*/  LOP3.LUT P0, RZ, R11, R2, RZ, 0xfc, !PT ;  /* 0x000000020bff7212 */ /* 0x000fda000780fcff */
[----:B------:R-:W-:Y:S05]  /*03f0*/  @P0 EXIT ;  /* 0x000000000000094d */ /* 0x000fea0003800000 */
[----:B------:R-:W1:Y:S02]  /*0400*/  LDC.64 R2, c[0x0][0x388] ;  /* 0x0000e200ff027b82 */ /* 0x000e640000000a00 */
[----:B-1----:R-:W-:-:S05]  /*0410*/  IMAD.WIDE.U32 R2, R0, 0x4, R2 ;  /* 0x0000000400027825 */ /* 0x002fca00078e0002 */
[----:B------:R-:W-:Y:S01]  /*0420*/  STG.E desc[UR6][R2.64], R9 ;  /* 0x0000000902007986 */ /* 0x000fe2000c101906 */
[----:B------:R-:W-:Y:S05]  /*0430*/  EXIT ;  /* 0x000000000000794d */ /* 0x000fea0003800000 */
.L_x_1150:
[----:B------:R-:W-:Y:S02]  /*0440*/  HFMA2 R10, -RZ, RZ, 0, 9.5367431640625e-07 ;  /* 0x00000010ff0a7431 */ /* 0x000fe400000001ff */
[----:B------:R-:W-:Y:S01]  /*0450*/  IMAD.MOV.U32 R12, RZ, RZ, 0x1f ;  /* 0x0000001fff0c7424 */ /* 0x000fe200078e00ff */
[----:B------:R-:W-:-:S07]  /*0460*/  MOV R7, 0xffffffff ;  /* 0xffffffff00077802 */ /* 0x000fce0000000f00 */
[----:B------:R-:W-:Y:S05]  /*0470*/  WARPSYNC.COLLECTIVE R7, `(.L_x_1151) ;  /* 0x0000000007087348 */ /* 0x000fea0003c00000 */
[----:B------:R0:W1:Y:S02]  /*0480*/  SHFL.DOWN P0, R8, R9, R10, R12 ;  /* 0x0800000a09087389 */ /* 0x000064000000000c */
[----:B01----:R-:W-:Y:S05]  /*0490*/  ENDCOLLECTIVE ;  /* 0x000000000000791b */ /* 0x003fea0003800000 */
.L_x_1151:
[----:B------:R-:W-:Y:S01]  /*04a0*/  HFMA2 R10, -RZ, RZ, 0, 4.76837158203125e-07 ;  /* 0x00000008ff0a7431 */ /* 0x000fe200000001ff */
[----:B------:R-:W-:-:S05]  /*04b0*/  MOV R4, R8 ;  /* 0x0000000800047202 */ /* 0x000fca0000000f00 */
[----:B------:R-:W-:-:S04]  /*04c0*/  FADD R4, R9, R4 ;  /* 0x0000000409047221 */ /* 0x000fc80000000000 */
[----:B------:R-:W-:-:S07]  /*04d0*/  IMAD.MOV.U32 R9, RZ, RZ, R4 ;  /* 0x000000ffff097224 */ /* 0x000fce00078e0004 */
[----:B------:R-:W-:Y:S05]  /*04e0*/  WARPSYNC.COLLECTIVE R7, `(.L_x_1152) ;  /* 0x0000000007087348 */ /* 0x000fea0003c00000 */
[----:B------:R0:W1:Y:S02]  /*04f0*/  SHFL.DOWN P0, R8, R9, R10, R12 ;  /* 0x0800000a09087389 */ /* 0x000064000000000c */
[----:B01----:R-:W-:Y:S05]  /*0500*/  ENDCOLLECTIVE ;  /* 0x000000000000791b */ /* 0x003fea0003800000 */
.L_x_1152:
[----:B------:R-:W-:Y:S01]  /*0510*/  HFMA2 R10, -RZ, RZ, 0, 2.384185791015625e-07 ;  /* 0x00000004ff0a7431 */ /* 0x000fe200000001ff */
[----:B------:R-:W-:-:S05]  /*0520*/  MOV R3, R8 ;  /* 0x0000000800037202 */ /* 0x000fca0000000f00 */
[----:B------:R-:W-:-:S04]  /*0530*/  FADD R3, R4, R3 ;  /* 0x0000000304037221 */ /* 0x000fc80000000000 */
[----:B------:R-:W-:-:S07]  /*0540*/  IMAD.MOV.U32 R9, RZ, RZ, R3 ;  /* 0x000000ffff097224 */ /* 0x000fce00078e0003 */
[----:B------:R-:W-:Y:S05]  /*0550*/  WARPSYNC.COLLECTIVE R7, `(.L_x_1153) ;  /* 0x0000000007087348 */ /* 0x000fea0003c00000 */
[----:B------:R0:W1:Y:S02]  /*0560*/  SHFL.DOWN P0, R8, R9, R10, R12 ;  /* 0x0800000a09087389 */ /* 0x000064000000000c */
[----:B01----:R-:W-:Y:S05]  /*0570*/  ENDCOLLECTIVE ;  /* 0x000000000000791b */ /* 0x003fea0003800000 */
.L_x_1153:
[----:B------:R-:W-:Y:S01]  /*0580*/  IMAD.MOV.U32 R10, RZ, RZ, 0x2 ;  /* 0x00000002ff0a7424 */ /* 0x000fe200078e00ff */
[----:B------:R-:W-:-:S05]  /*0590*/  MOV R6, R8 ;  /* 0x0000000800067202 */ /* 0x000fca0000000f00 */
[----:B------:R-:W-:-:S05]  /*05a0*/  FADD R6, R3, R6 ;  /* 0x0000000603067221 */ /* 0x000fca0000000000 */
[----:B------:R-:W-:-:S07]  /*05b0*/  MOV R9, R6 ;  /* 0x0000000600097202 */ /* 0x000fce0000000f00 */
[----:B------:R-:W-:Y:S05]  /*05c0*/  WARPSYNC.COLLECTIVE R7, `(.L_x_1154) ;  /* 0x0000000007087348 */ /* 0x000fea0003c00000 */
[----:B------:R0:W1:Y:S02]  /*05d0*/  SHFL.DOWN P0, R8, R9, R10, R12 ;  /* 0x0800000a09087389 */ /* 0x000064000000000c */
[----:B01----:R-:W-:Y:S05]  /*05e0*/  ENDCOLLECTIVE ;  /* 0x000000000000791b */ /* 0x003fea0003800000 */
.L_x_1154:
[----:B------:R-:W-:Y:S01]  /*05f0*/  HFMA2 R10, -RZ, RZ, 0, 5.9604644775390625e-08 ;  /* 0x00000001ff0a7431 */ /* 0x000fe200000001ff */
[----:B------:R-:W-:-:S05]  /*0600*/  MOV R5, R8 ;  /* 0x0000000800057202 */ /* 0x000fca0000000f00 */
[----:B------:R-:W-:-:S05]  /*0610*/  FADD R5, R6, R5 ;  /* 0x0000000506057221 */ /* 0x000fca0000000000 */
[----:B------:R-:W-:-:S07]  /*0620*/  MOV R9, R5 ;  /* 0x0000000500097202 */ /* 0x000fce0000000f00 */
[----:B------:R-:W-:Y:S05]  /*0630*/  WARPSYNC.COLLECTIVE R7, `(.L_x_1155) ;  /* 0x0000000007087348 */ /* 0x000fea0003c00000 */
[----:B------:R0:W1:Y:S02]  /*0640*/  SHFL.DOWN P0, R8, R9, R10, R12 ;  /* 0x0800000a09087389 */ /* 0x000064000000000c */
[----:B01----:R-:W-:Y:S05]  /*0650*/  ENDCOLLECTIVE ;  /* 0x000000000000791b */ /* 0x003fea0003800000 */
.L_x_1155:
[----:B------:R-:W-:Y:S05]  /*0660*/  BRA `(.L_x_1156) ;  /* 0xfffffffc00547947 */ /* 0x000fea000383ffff */
.L_x_1157:
        /* <DEDUP_REMOVED lines=9> */
.L_x_1752:


//--------------------- .text._Z7reduce4IfLj512EEvPT_S1_j --------------------------
	.section	.text._Z7reduce4IfLj512EEvPT_S1_j,"ax",@progbits
	.align	128
        .global         _Z7reduce4IfLj512EEvPT_S1_j
        .type           _Z7reduce4IfLj512EEvPT_S1_j,@function
        .size           _Z7reduce4IfLj512EEvPT_S1_j,(.L_x_1753 - _Z7reduce4IfLj512EEvPT_S1_j)
        .other          _Z7reduce4IfLj512EEvPT_S1_j,@"STO_CUDA_ENTRY STV_DEFAULT"
_Z7reduce4IfLj512EEvPT_S1_j:
.text._Z7reduce4IfLj512EEvPT_S1_j:
        /* <DEDUP_REMOVED lines=35> */
.L_x_1159:
        /* <DEDUP_REMOVED lines=10> */
.L_x_1158:
        /* <DEDUP_REMOVED lines=15> */
.L_x_1168:
[----:B-1----:R-:W-:-:S07]  /*03c0*/  FADD R9, R5, R8 ;  /* 0x0000000805097221 */ /* 0x002fce0000000000 */
.L_x_1161:
[----:B------:R-:W-:Y:S05]  /*03d0*/  BSYNC B0 ;  /* 0x0000000000007941 */ /* 0x000fea0003800000 */
.L_x_1160:
[----:B------:R-:W-:-:S13]  /*03e0*/  LOP3.LUT P0, RZ, R11, R2, RZ, 0xfc, !PT ;  /* 0x000000020bff7212 */ /* 0x000fda000780fcff */
[----:B------:R-:W-:Y:S05]  /*03f0*/  @P0 EXIT ;  /* 0x000000000000094d */ /* 0x000fea0003800000 */
[----:B------:R-:W1:Y:S02]  /*0400*/  LDC.64 R2, c[0x0][0x388] ;  /* 0x0000e200ff027b82 */ /* 0x000e640000000a00 */
[----:B-1----:R-:W-:-:S05]  /*0410*/  IMAD.WIDE.U32 R2, R0, 0x4, R2 ;  /* 0x0000000400027825 */ /* 0x002fca00078e0002 */
[----:B------:R-:W-:Y:S01]  /*0420*/  STG.E desc[UR6][R2.64], R9 ;  /* 0x0000000902007986 */ /* 0x000fe2000c101906 */
[----:B------:R-:W-:Y:S05]  /*0430*/  EXIT ;  /* 0x000000000000794d */ /* 0x000fea0003800000 */
.L_x_1162:
[----:B------:R-:W-:Y:S02]  /*0440*/  HFMA2 R10, -RZ, RZ, 0, 9.5367431640625e-07 ;  /* 0x00000010ff0a7431 */ /* 0x000fe400000001ff */
[----:B------:R-:W-:Y:S01]  /*0450*/  IMAD.MOV.U32 R12, RZ, RZ, 0x1f ;  /* 0x0000001fff0c7424 */ /* 0x000fe200078e00ff */
[----:B------:R-:W-:-:S07]  /*0460*/  MOV R7, 0xffffffff ;  /* 0xffffffff00077802 */ /* 0x000fce0000000f00 */
[----:B------:R-:W-:Y:S05]  /*0470*/  WARPSYNC.COLLECTIVE R7, `(.L_x_1163) ;  /* 0x0000000007087348 */ /* 0x000fea0003c00000 */
[----:B------:R0:W1:Y:S02]  /*0480*/  SHFL.DOWN P0, R8, R9, R10, R12 ;  /* 0x0800000a09087389 */ /* 0x000064000000000c */
[----:B01----:R-:W-:Y:S05]  /*0490*/  ENDCOLLECTIVE ;  /* 0x000000000000791b */ /* 0x003fea0003800000 */
.L_x_1163:
[----:B------:R-:W-:Y:S01]  /*04a0*/  HFMA2 R10, -RZ, RZ, 0, 4.76837158203125e-07 ;  /* 0x00000008ff0a7431 */ /* 0x000fe200000001ff */
[----:B------:R-:W-:-:S05]  /*04b0*/  MOV R4, R8 ;  /* 0x0000000800047202 */ /* 0x000fca0000000f00 */
[----:B------:R-:W-:-:S04]  /*04c0*/  FADD R4, R9, R4 ;  /* 0x0000000409047221 */ /* 0x000fc80000000000 */
[----:B------:R-:W-:-:S07]  /*04d0*/  IMAD.MOV.U32 R9, RZ, RZ, R4 ;  /* 0x000000ffff097224 */ /* 0x000fce00078e0004 */
[----:B------:R-:W-:Y:S05]  /*04e0*/  WARPSYNC.COLLECTIVE R7, `(.L_x_1164) ;  /* 0x0000000007087348 */ /* 0x000fea0003c00000 */
[----:B------:R0:W1:Y:S02]  /*04f0*/  SHFL.DOWN P0, R8, R9, R10, R12 ;  /* 0x0800000a09087389 */ /* 0x000064000000000c */
[----:B01----:R-:W-:Y:S05]  /*0500*/  ENDCOLLECTIVE ;  /* 0x000000000000791b */ /* 0x003fea0003800000 */
.L_x_1164:
[----:B------:R-:W-:Y:S01]  /*0510*/  HFMA2 R10, -RZ, RZ, 0, 2.384185791015625e-07 ;  /* 0x00000004ff0a7431 */ /* 0x000fe200000001ff */
[----:B------:R-:W-:-:S05]  /*0520*/  MOV R3, R8 ;  /* 0x0000000800037202 */ /* 0x000fca0000000f00 */
[----:B------:R-:W-:-:S04]  /*0530*/  FADD R3, R4, R3 ;  /* 0x0000000304037221 */ /* 0x000fc80000000000 */
[----:B------:R-:W-:-:S07]  /*0540*/  IMAD.MOV.U32 R9, RZ, RZ, R3 ;  /* 0x000000ffff097224 */ /* 0x000fce00078e0003 */
[----:B------:R-:W-:Y:S05]  /*0550*/  WARPSYNC.COLLECTIVE R7, `(.L_x_1165) ;  /* 0x0000000007087348 */ /* 0x000fea0003c00000 */
[----:B------:R0:W1:Y:S02]  /*0560*/  SHFL.DOWN P0, R8, R9, R10, R12 ;  /* 0x0800000a09087389 */ /* 0x000064000000000c */
[----:B01----:R-:W-:Y:S05]  /*0570*/  ENDCOLLECTIVE ;  /* 0x000000000000791b */ /* 0x003fea0003800000 */
.L_x_1165:
[----:B------:R-:W-:Y:S01]  /*0580*/  IMAD.MOV.U32 R10, RZ, RZ, 0x2 ;  /* 0x00000002ff0a7424 */ /* 0x000fe200078e00ff */
[----:B------:R-:W-:-:S05]  /*0590*/  MOV R6, R8 ;  /* 0x0000000800067202 */ /* 0x000fca0000000f00 */
[----:B------:R-:W-:-:S05]  /*05a0*/  FADD R6, R3, R6 ;  /* 0x0000000603067221 */ /* 0x000fca0000000000 */
[----:B------:R-:W-:-:S07]  /*05b0*/  MOV R9, R6 ;  /* 0x0000000600097202 */ /* 0x000fce0000000f00 */
[----:B------:R-:W-:Y:S05]  /*05c0*/  WARPSYNC.COLLECTIVE R7, `(.L_x_1166) ;  /* 0x0000000007087348 */ /* 0x000fea0003c00000 */
[----:B------:R0:W1:Y:S02]  /*05d0*/  SHFL.DOWN P0, R8, R9, R10, R12 ;  /* 0x0800000a09087389 */ /* 0x000064000000000c */
[----:B01----:R-:W-:Y:S05]  /*05e0*/  ENDCOLLECTIVE ;  /* 0x000000000000791b */ /* 0x003fea0003800000 */
.L_x_1166:
[----:B------:R-:W-:Y:S01]  /*05f0*/  HFMA2 R10, -RZ, RZ, 0, 5.9604644775390625e-08 ;  /* 0x00000001ff0a7431 */ /* 0x000fe200000001ff */
[----:B------:R-:W-:-:S05]  /*0600*/  MOV R5, R8 ;  /* 0x0000000800057202 */ /* 0x000fca0000000f00 */
[----:B------:R-:W-:-:S05]  /*0610*/  FADD R5, R6, R5 ;  /* 0x0000000506057221 */ /* 0x000fca0000000000 */
[----:B------:R-:W-:-:S07]  /*0620*/  MOV R9, R5 ;  /* 0x0000000500097202 */ /* 0x000fce0000000f00 */
[----:B------:R-:W-:Y:S05]  /*0630*/  WARPSYNC.COLLECTIVE R7, `(.L_x_1167) ;  /* 0x0000000007087348 */ /* 0x000fea0003c00000 */
[----:B------:R0:W1:Y:S02]  /*0640*/  SHFL.DOWN P0, R8, R9, R10, R12 ;  /* 0x0800000a09087389 */ /* 0x000064000000000c */
[----:B01----:R-:W-:Y:S05]  /*0650*/  ENDCOLLECTIVE ;  /* 0x000000000000791b */ /* 0x003fea0003800000 */
.L_x_1167:
[----:B------:R-:W-:Y:S05]  /*0660*/  BRA `(.L_x_1168) ;  /* 0xfffffffc00547947 */ /* 0x000fea000383ffff */
.L_x_1169:
        /* <DEDUP_REMOVED lines=9> */
.L_x_1753:


//--------------------- .text._Z7reduce3IfEvPT_S1_j --------------------------
	.section	.text._Z7reduce3IfEvPT_S1_j,"ax",@progbits
	.align	128
        .global         _Z7reduce3IfEvPT_S1_j
        .type           _Z7reduce3IfEvPT_S1_j,@function
        .size           _Z7reduce3IfEvPT_S1_j,(.L_x_1754 - _Z7reduce3IfEvPT_S1_j)
        .other          _Z7reduce3IfEvPT_S1_j,@"STO_CUDA_ENTRY STV_DEFAULT"
_Z7reduce3IfEvPT_S1_j:
.text._Z7reduce3IfEvPT_S1_j:
        /* <DEDUP_REMOVED lines=8> */
[C---:B--2---:R-:W-:Y:S02]  /*0080*/  ISETP.GE.U32.AND P0, PT, R3.reuse, UR5, PT ;  /* 0x0000000503007c0c */ /* 0x044fe4000bf06070 */
[----:B------:R-:W-:-:S04]  /*0090*/  IADD3 R9, PT, PT, R3, UR4, RZ ;  /* 0x0000000403097c10 */ /* 0x000fc8000fffe0ff */
[----:B------:R-:W-:-:S07]  /*00a0*/  ISETP.GE.U32.AND P1, PT, R9, UR5, PT ;  /* 0x0000000509007c0c */ /* 0x000fce000bf26070 */
[----:B------:R-:W0:Y:S08]  /*00b0*/  @!P0 LDC.64 R4, c[0x0][0x380] ;  /* 0x0000e000ff048b82 */ /* 0x000e300000000a00 */
[----:B------:R-:W1:Y:S01]  /*00c0*/  @!P1 LDC.64 R6, c[0x0][0x380] ;  /* 0x0000e000ff069b82 */ /* 0x000e620000000a00 */
[----:B0-----:R-:W-:-:S04]  /*00d0*/  @!P0 IMAD.WIDE.U32 R4, R3, 0x4, R4 ;  /* 0x0000000403048825 */ /* 0x001fc800078e0004 */
[----:B------:R-:W-:Y:S02]  /*00e0*/  HFMA2 R3, -RZ, RZ, 0, 0 ;  /* 0x00000000ff037431 */ /* 0x000fe400000001ff */
[----:B-1----:R-:W-:-:S04]  /*00f0*/  @!P1 IMAD.WIDE.U32 R6, R9, 0x4, R6 ;  /* 0x0000000409069825 */ /* 0x002fc800078e0006 */
[----:B---3--:R0:W2:Y:S04]  /*0100*/  @!P0 LDG.E R3, desc[UR6][R4.64] ;  /* 0x0000000604038981 */ /* 0x0080a8000c1e1900 */
[----:B------:R-:W2:Y:S01]  /*0110*/  @!P1 LDG.E R6, desc[UR6][R6.64] ;  /* 0x0000000606069981 */ /* 0x000ea2000c1e1900 */
[----:B------:R-:W-:Y:S01]  /*0120*/  USHF.R.U32.HI UR4, URZ, 0x5, UR4 ;  /* 0x00000005ff047899 */ /* 0x000fe20008011604 */
[----:B0-----:R-:W-:Y:S01]  /*0130*/  LOP3.LUT P0, R5, R2, 0x1f, RZ, 0xc0, !PT ;  /* 0x0000001f02057812 */ /* 0x001fe2000780c0ff */
[----:B--2---:R-:W-:-:S04]  /*0140*/  @!P1 FADD R3, R3, R6 ;  /* 0x0000000603039221 */ /* 0x004fc80000000000 */
[----:B------:R-:W-:-:S08]  /*0150*/  ISETP.GE.U32.AND P1, PT, R2, UR4, PT ;  /* 0x0000000402007c0c */ /* 0x000fd0000bf26070 */
[----:B------:R-:W0:Y:S01]  /*0160*/  @!P0 S2R R6, SR_CgaCtaId ;  /* 0x0000000000068919 */ /* 0x000e220000008800 */
[----:B------:R-:W1:Y:S04]  /*0170*/  SHFL.DOWN PT, R8, R3, 0x10, 0x1f ;  /* 0x0a001f0003087f89 */ /* 0x000e6800000e0000 */
[----:B------:R-:W2:Y:S01]  /*0180*/  @!P1 S2R R12, SR_CgaCtaId ;  /* 0x00000000000c9919 */ /* 0x000ea20000008800 */
[----:B------:R-:W-:Y:S01]  /*0190*/  @!P1 MOV R7, 0x400 ;  /* 0x0000040000079802 */ /* 0x000fe20000000f00 */
[----:B-1----:R-:W-:Y:S01]  /*01a0*/  FADD R8, R8, R3 ;  /* 0x0000000308087221 */ /* 0x002fe20000000000 */
[----:B------:R-:W-:-:S04]  /*01b0*/  @!P0 MOV R3, 0x400 ;  /* 0x0000040000038802 */ /* 0x000fc80000000f00 */
[----:B------:R-:W1:Y:S01]  /*01c0*/  SHFL.DOWN PT, R9, R8, 0x8, 0x1f ;  /* 0x09001f0008097f89 */ /* 0x000e6200000e0000 */
[----:B0-----:R-:W-:-:S04]  /*01d0*/  @!P0 LEA R3, R6, R3, 0x18 ;  /* 0x0000000306038211 */ /* 0x001fc800078ec0ff */
[----:B------:R-:W-:Y:S02]  /*01e0*/  @!P0 LEA.HI R3, R2, R3, RZ, 0x1d ;  /* 0x0000000302038211 */ /* 0x000fe400078fe8ff */
[----:B--2---:R-:W-:-:S04]  /*01f0*/  @!P1 LEA R12, R12, R7, 0x18 ;  /* 0x000000070c0c9211 */ /* 0x004fc800078ec0ff */
[----:B------:R-:W-:Y:S01]  /*0200*/  @!P1 LEA R5, R5, R12, 0x2 ;  /* 0x0000000c05059211 */ /* 0x000fe200078e10ff */
[----:B-1----:R-:W-:-:S05]  /*0210*/  FADD R9, R8, R9 ;  /* 0x0000000908097221 */ /* 0x002fca0000000000 */
[----:B------:R-:W0:Y:S02]  /*0220*/  SHFL.DOWN PT, R10, R9, 0x4, 0x1f ;  /* 0x08801f00090a7f89 */ /* 0x000e2400000e0000 */
[----:B0-----:R-:W-:-:S05]  /*0230*/  FADD R10, R9, R10 ;  /* 0x0000000a090a7221 */ /* 0x001fca0000000000 */
[----:B------:R-:W0:Y:S02]  /*0240*/  SHFL.DOWN PT, R11, R10, 0x2, 0x1f ;  /* 0x08401f000a0b7f89 */ /* 0x000e2400000e0000 */
[----:B0-----:R-:W-:-:S05]  /*0250*/  FADD R11, R10, R11 ;  /* 0x0000000b0a0b7221 */ /* 0x001fca0000000000 */
[----:B------:R-:W0:Y:S02]  /*0260*/  SHFL.DOWN PT, R4, R11, 0x1, 0x1f ;  /* 0x08201f000b047f89 */ /* 0x000e2400000e0000 */
[----:B0-----:R-:W-:Y:S01]  /*0270*/  FADD R6, R11, R4 ;  /* 0x000000040b067221 */ /* 0x001fe20000000000 */
[----:B------:R-:W-:-:S04]  /*0280*/  MOV R4, RZ ;  /* 0x000000ff00047202 */ /* 0x000fc80000000f00 */
[----:B------:R0:W-:Y:S01]  /*0290*/  @!P0 STS [R3], R6 ;  /* 0x0000000603008388 */ /* 0x0001e20000000800 */
[----:B------:R-:W-:Y:S01]  /*02a0*/  BAR.SYNC.DEFER_BLOCKING 0x0 ;  /* 0x0000000000007b1d */ /* 0x000fe20000010000 */
[----:B------:R-:W-:-:S05]  /*02b0*/  ISETP.GT.U32.AND P0, PT, R2, 0x1f, PT ;  /* 0x0000001f0200780c */ /* 0x000fca0003f04070 */
[----:B------:R0:W1:Y:S08]  /*02c0*/  @!P1 LDS R4, [R5] ;  /* 0x0000000005049984 */ /* 0x0000700000000800 */
[----:B0-----:R-:W-:Y:S05]  /*02d0*/  @P0 EXIT ;  /* 0x000000000000094d */ /* 0x001fea0003800000 */
[----:B-1----:R-:W0:Y:S01]  /*02e0*/  SHFL.DOWN PT, R3, R4, 0x10, 0x1f ;  /* 0x0a001f0004037f89 */ /* 0x002e2200000e0000 */
[----:B------:R-:W-:Y:S01]  /*02f0*/  ISETP.NE.AND P0, PT, R2, RZ, PT ;  /* 0x000000ff0200720c */ /* 0x000fe20003f05270 */
[----:B0-----:R-:W-:-:S05]  /*0300*/  FADD R3, R3, R4 ;  /* 0x0000000403037221 */ /* 0x001fca0000000000 */
[----:B------:R-:W0:Y:S02]  /*0310*/  SHFL.DOWN PT, R6, R3, 0x8, 0x1f ;  /* 0x09001f0003067f89 */ /* 0x000e2400000e0000 */
[----:B0-----:R-:W-:-:S05]  /*0320*/  FADD R6, R3, R6 ;  /* 0x0000000603067221 */ /* 0x001fca0000000000 */
[----:B------:R-:W0:Y:S02]  /*0330*/  SHFL.DOWN PT, R5, R6, 0x4, 0x1f ;  /* 0x08801f0006057f89 */ /* 0x000e2400000e0000 */
[----:B0-----:R-:W-:-:S05]  /*0340*/  FADD R5, R6, R5 ;  /* 0x0000000506057221 */ /* 0x001fca0000000000 */
[----:B------:R-:W0:Y:S02]  /*0350*/  SHFL.DOWN PT, R8, R5, 0x2, 0x1f ;  /* 0x08401f0005087f89 */ /* 0x000e2400000e0000 */
[----:B0-----:R-:W-:-:S05]  /*0360*/  FADD R8, R5, R8 ;  /* 0x0000000805087221 */ /* 0x001fca0000000000 */
[----:B------:R0:W1:Y:S01]  /*0370*/  SHFL.DOWN PT, R7, R8, 0x1, 0x1f ;  /* 0x08201f0008077f89 */ /* 0x00006200000e0000 */
[----:B------:R-:W-:Y:S05]  /*0380*/  @P0 EXIT ;  /* 0x000000000000094d */ /* 0x000fea0003800000 */
[----:B------:R-:W2:Y:S01]  /*0390*/  LDC.64 R2, c[0x0][0x388] ;  /* 0x0000e200ff027b82 */ /* 0x000ea20000000a00 */
[----:B-1----:R-:W-:Y:S01]  /*03a0*/  FADD R7, R8, R7 ;  /* 0x0000000708077221 */ /* 0x002fe20000000000 */
[----:B--2---:R-:W-:-:S05]  /*03b0*/  IMAD.WIDE.U32 R2, R0, 0x4, R2 ;  /* 0x0000000400027825 */ /* 0x004fca00078e0002 */
[----:B------:R-:W-:Y:S01]  /*03c0*/  STG.E desc[UR6][R2.64], R7 ;  /* 0x0000000702007986 */ /* 0x000fe2000c101906 */
[----:B------:R-:W-:Y:S05]  /*03d0*/  EXIT ;  /* 0x000000000000794d */ /* 0x000fea0003800000 */
.L_x_1170:
        /* <DEDUP_REMOVED lines=10> */
.L_x_1754:


//--------------------- .text._Z7reduce2IfEvPT_S1_j --------------------------
	.section	.text._Z7reduce2IfEvPT_S1_j,"ax",@progbits
	.align	128
        .global         _Z7reduce2IfEvPT_S1_j
        .type           _Z7reduce2IfEvPT_S1_j,@function
        .size           _Z7reduce2IfEvPT_S1_j,(.L_x_1755 - _Z7reduce2IfEvPT_S1_j)
        .other          _Z7reduce2IfEvPT_S1_j,@"STO_CUDA_ENTRY STV_DEFAULT"
_Z7reduce2IfEvPT_S1_j:
.text._Z7reduce2IfEvPT_S1_j:
[----:B------:R-:W-:Y:S01]  /*0000*/  LDC R1, c[0x0][0x37c] ;  /* 0x0000df00ff017b82 */ /* 0x000fe20000000800 */
[----:B------:R-:W0:Y:S01]  /*0010*/  S2R R6, SR_TID.X ;  /* 0x0000000000067919 */ /* 0x000e220000002100 */
[----:B------:R-:W0:Y:S01]  /*0020*/  LDCU UR8, c[0x0][0x360] ;  /* 0x00006c00ff0877ac */ /* 0x000e220008000800 */
[----:B------:R-:W-:Y:S01]  /*0030*/  IMAD.MOV.U32 R4, RZ, RZ, RZ ;  /* 0x000000ffff047224 */ /* 0x000fe200078e00ff */
[----:B------:R-:W0:Y:S01]  /*0040*/  S2R R7, SR_CTAID.X ;  /* 0x0000000000077919 */ /* 0x000e220000002500 */
[----:B------:R-:W1:Y:S01]  /*0050*/  LDCU UR4, c[0x0][0x390] ;  /* 0x00007200ff0477ac */ /* 0x000e620008000800 */
[----:B------:R-:W2:Y:S01]  /*0060*/  LDCU.64 UR6, c[0x0][0x358] ;  /* 0x00006b00ff0677ac */ /* 0x000ea20008000a00 */
[----:B0-----:R-:W-:-:S05]  /*0070*/  IMAD R5, R7, UR8, R6 ;  /* 0x0000000807057c24 */ /* 0x001fca000f8e0206 */
[----:B-1----:R-:W-:-:S13]  /*0080*/  ISETP.GE.U32.AND P0, PT, R5, UR4, PT ;  /* 0x0000000405007c0c */ /* 0x002fda000bf06070 */
[----:B------:R-:W0:Y:S02]  /*0090*/  @!P0 LDC.64 R2, c[0x0][0x380] ;  /* 0x0000e000ff028b82 */ /* 0x000e240000000a00 */
[----:B0-----:R-:W-:-:S05]  /*00a0*/  @!P0 IMAD.WIDE.U32 R2, R5, 0x4, R2 ;  /* 0x0000000405028825 */ /* 0x001fca00078e0002 */
[----:B--2---:R-:W2:Y:S01]  /*00b0*/  @!P0 LDG.E R4, desc[UR6][R2.64] ;  /* 0x0000000602048981 */ /* 0x004ea2000c1e1900 */
[----:B------:R-:W0:Y:S01]  /*00c0*/  S2UR UR5, SR_CgaCtaId ;  /* 0x00000000000579c3 */ /* 0x000e220000008800 */
[----:B------:R-:W-:Y:S01]  /*00d0*/  IMAD.U32 R0, RZ, RZ, UR8 ;  /* 0x00000008ff007e24 */ /* 0x000fe2000f8e00ff */
[----:B------:R-:W-:Y:S01]  /*00e0*/  UMOV UR4, 0x400 ;  /* 0x0000040000047882 */ /* 0x000fe20000000000 */
[----:B------:R-:W-:-:S03]  /*00f0*/  ISETP.NE.AND P0, PT, R6, RZ, PT ;  /* 0x000000ff0600720c */ /* 0x000fc60003f05270 */
[----:B------:R-:W-:Y:S01]  /*0100*/  ISETP.GE.U32.AND P1, PT, R0, 0x2, PT ;  /* 0x000000020000780c */ /* 0x000fe20003f26070 */
[----:B0-----:R-:W-:-:S06]  /*0110*/  ULEA UR4, UR5, UR4, 0x18 ;  /* 0x0000000405047291 */ /* 0x001fcc000f8ec0ff */
[----:B------:R-:W-:-:S05]  /*0120*/  LEA R5, R6, UR4, 0x2 ;  /* 0x0000000406057c11 */ /* 0x000fca000f8e10ff */
[----:B--2---:R0:W-:Y:S01]  /*0130*/  STS [R5], R4 ;  /* 0x0000000405007388 */ /* 0x0041e20000000800 */
[----:B------:R-:W-:Y:S06]  /*0140*/  BAR.SYNC.DEFER_BLOCKING 0x0 ;  /* 0x0000000000007b1d */ /* 0x000fec0000010000 */
[----:B------:R-:W-:Y:S05]  /*0150*/  @!P1 BRA `(.L_x_1171) ;  /* 0x00000000002c9947 */ /* 0x000fea0003800000 */
.L_x_1172:
[----:B------:R-:W-:-:S04]  /*0160*/  SHF.R.U32.HI R8, RZ, 0x1, R0 ;  /* 0x00000001ff087819 */ /* 0x000fc80000011600 */
[----:B------:R-:W-:-:S13]  /*0170*/  ISETP.GE.U32.AND P1, PT, R6, R8, PT ;  /* 0x000000080600720c */ /* 0x000fda0003f26070 */
[----:B------:R-:W-:Y:S01]  /*0180*/  @!P1 LEA R2, R8, R5, 0x2 ;  /* 0x0000000508029211 */ /* 0x000fe200078e10ff */
[----:B------:R-:W-:Y:S05]  /*0190*/  @!P1 LDS R3, [R5] ;  /* 0x0000000005039984 */ /* 0x000fea0000000800 */
[----:B------:R-:W0:Y:S02]  /*01a0*/  @!P1 LDS R2, [R2] ;  /* 0x0000000002029984 */ /* 0x000e240000000800 */
[----:B0-----:R-:W-:-:S05]  /*01b0*/  @!P1 FADD R4, R2, R3 ;  /* 0x0000000302049221 */ /* 0x001fca0000000000 */
[----:B------:R1:W-:Y:S01]  /*01c0*/  @!P1 STS [R5], R4 ;  /* 0x0000000405009388 */ /* 0x0003e20000000800 */
[----:B------:R-:W-:Y:S01]  /*01d0*/  BAR.SYNC.DEFER_BLOCKING 0x0 ;  /* 0x0000000000007b1d */ /* 0x000fe20000010000 */
[----:B------:R-:W-:Y:S01]  /*01e0*/  ISETP.GT.U32.AND P1, PT, R0, 0x3, PT ;  /* 0x000000030000780c */ /* 0x000fe20003f24070 */
[----:B------:R-:W-:-:S12]  /*01f0*/  IMAD.MOV.U32 R0, RZ, RZ, R8 ;  /* 0x000000ffff007224 */ /* 0x000fd800078e0008 */
[----:B-1----:R-:W-:Y:S05]  /*0200*/  @P1 BRA `(.L_x_1172) ;  /* 0xfffffffc00d41947 */ /* 0x002fea000383ffff */
.L_x_1171:
[----:B------:R-:W-:Y:S05]  /*0210*/  @P0 EXIT ;  /* 0x000000000000094d */ /* 0x000fea0003800000 */
[----:B------:R-:W1:Y:S01]  /*0220*/  S2UR UR5, SR_CgaCtaId ;  /* 0x00000000000579c3 */ /* 0x000e620000008800 */
[----:B------:R-:W-:-:S07]  /*0230*/  UMOV UR4, 0x400 ;  /* 0x0000040000047882 */ /* 0x000fce0000000000 */
[----:B------:R-:W2:Y:S01]  /*0240*/  LDC.64 R2, c[0x0][0x388] ;  /* 0x0000e200ff027b82 */ /* 0x000ea20000000a00 */
[----:B-1----:R-:W-:Y:S01]  /*0250*/  ULEA UR4, UR5, UR4, 0x18 ;  /* 0x0000000405047291 */ /* 0x002fe2000f8ec0ff */
[----:B--2---:R-:W-:-:S08]  /*0260*/  IMAD.WIDE.U32 R2, R7, 0x4, R2 ;  /* 0x0000000407027825 */ /* 0x004fd000078e0002 */
[----:B0-----:R-:W0:Y:S04]  /*0270*/  LDS R5, [UR4] ;  /* 0x00000004ff057984 */ /* 0x001e280008000800 */
[----:B0-----:R-:W-:Y:S01]  /*0280*/  STG.E desc[UR6][R2.64], R5 ;  /* 0x0000000502007986 */ /* 0x001fe2000c101906 */
[----:B------:R-:W-:Y:S05]  /*0290*/  EXIT ;  /* 0x000000000000794d */ /* 0x000fea0003800000 */
.L_x_1173:
        /* <DEDUP_REMOVED lines=14> */
.L_x_1755:


//--------------------- .text._Z7reduce1IfEvPT_S1_j --------------------------
	.section	.text._Z7reduce1IfEvPT_S1_j,"ax",@progbits
	.align	128
        .global         _Z7reduce1IfEvPT_S1_j
        .type           _Z7reduce1IfEvPT_S1_j,@function
        .size           _Z7reduce1IfEvPT_S1_j,(.L_x_1756 - _Z7reduce1IfEvPT_S1_j)
        .other          _Z7reduce1IfEvPT_S1_j,@"STO_CUDA_ENTRY STV_DEFAULT"
_Z7reduce1IfEvPT_S1_j:
.text._Z7reduce1IfEvPT_S1_j:
        /* <DEDUP_REMOVED lines=13> */
[----:B------:R-:W-:Y:S01]  /*00d0*/  UMOV UR4, 0x400 ;  /* 0x0000040000047882 */ /* 0x000fe20000000000 */
[----:B------:R-:W-:Y:S01]  /*00e0*/  UISETP.GE.U32.AND UP0, UPT, UR7, 0x2, UPT ;  /* 0x000000020700788c */ /* 0x000fe2000bf06070 */
[----:B------:R-:W-:Y:S01]  /*00f0*/  ISETP.NE.AND P1, PT, R4, RZ, PT ;  /* 0x000000ff0400720c */ /* 0x000fe20003f25270 */
[----:B0-----:R-:W-:-:S06]  /*0100*/  ULEA UR4, UR5, UR4, 0x18 ;  /* 0x0000000405047291 */ /* 0x001fcc000f8ec0ff */
[----:B------:R-:W-:-:S05]  /*0110*/  LEA R5, R4, UR4, 0x2 ;  /* 0x0000000404057c11 */ /* 0x000fca000f8e10ff */
[----:B--2---:R0:W-:Y:S01]  /*0120*/  STS [R5], R0 ;  /* 0x0000000005007388 */ /* 0x0041e20000000800 */
[----:B------:R-:W-:Y:S06]  /*0130*/  BAR.SYNC.DEFER_BLOCKING 0x0 ;  /* 0x0000000000007b1d */ /* 0x000fec0000010000 */
[----:B------:R-:W-:Y:S05]  /*0140*/  BRA.U !UP0, `(.L_x_1174) ;  /* 0x00000001083c7547 */ /* 0x000fea000b800000 */
[----:B------:R-:W-:-:S05]  /*0150*/  UMOV UR5, 0x1 ;  /* 0x0000000100057882 */ /* 0x000fca0000000000 */
.L_x_1175:
[----:B------:R-:W-:-:S04]  /*0160*/  USHF.L.U32 UR6, UR5, 0x1, URZ ;  /* 0x0000000105067899 */ /* 0x000fc800080006ff */
[----:B------:R-:W-:Y:S02]  /*0170*/  UISETP.GE.U32.AND UP0, UPT, UR6, UR7, UPT ;  /* 0x000000070600728c */ /* 0x000fe4000bf06070 */
[----:B-1----:R-:W-:-:S05]  /*0180*/  IMAD R2, R4, UR6, RZ ;  /* 0x0000000604027c24 */ /* 0x002fca000f8e02ff */
[----:B------:R-:W-:-:S13]  /*0190*/  ISETP.GE.U32.AND P0, PT, R2, UR7, PT ;  /* 0x0000000702007c0c */ /* 0x000fda000bf06070 */
[C---:B0-----:R-:W-:Y:S01]  /*01a0*/  @!P0 IADD3 R0, PT, PT, R2.reuse, UR5, RZ ;  /* 0x0000000502008c10 */ /* 0x041fe2000fffe0ff */
[----:B------:R-:W-:Y:S01]  /*01b0*/  UMOV UR5, UR6 ;  /* 0x0000000600057c82 */ /* 0x000fe20008000000 */
[----:B------:R-:W-:Y:S02]  /*01c0*/  @!P0 LEA R2, R2, UR4, 0x2 ;  /* 0x0000000402028c11 */ /* 0x000fe4000f8e10ff */
[----:B------:R-:W-:-:S03]  /*01d0*/  @!P0 LEA R0, R0, UR4, 0x2 ;  /* 0x0000000400008c11 */ /* 0x000fc6000f8e10ff */
[----:B------:R-:W-:Y:S04]  /*01e0*/  @!P0 LDS R3, [R2] ;  /* 0x0000000002038984 */ /* 0x000fe80000000800 */
[----:B------:R-:W0:Y:S02]  /*01f0*/  @!P0 LDS R0, [R0] ;  /* 0x0000000000008984 */ /* 0x000e240000000800 */
[----:B0-----:R-:W-:-:S05]  /*0200*/  @!P0 FADD R3, R0, R3 ;  /* 0x0000000300038221 */ /* 0x001fca0000000000 */
[----:B------:R1:W-:Y:S01]  /*0210*/  @!P0 STS [R2], R3 ;  /* 0x0000000302008388 */ /* 0x0003e20000000800 */
[----:B------:R-:W-:Y:S06]  /*0220*/  BAR.SYNC.DEFER_BLOCKING 0x0 ;  /* 0x0000000000007b1d */ /* 0x000fec0000010000 */
[----:B------:R-:W-:Y:S05]  /*0230*/  BRA.U !UP0, `(.L_x_1175) ;  /* 0xfffffffd08c87547 */ /* 0x000fea000b83ffff */
.L_x_1174:
[----:B------:R-:W-:Y:S05]  /*0240*/  @P1 EXIT ;  /* 0x000000000000194d */ /* 0x000fea0003800000 */
[----:B------:R-:W2:Y:S01]  /*0250*/  S2UR UR5, SR_CgaCtaId ;  /* 0x00000000000579c3 */ /* 0x000ea20000008800 */
[----:B------:R-:W-:-:S07]  /*0260*/  UMOV UR4, 0x400 ;  /* 0x0000040000047882 */ /* 0x000fce0000000000 */
[----:B-1----:R-:W1:Y:S01]  /*0270*/  LDC.64 R2, c[0x0][0x388] ;  /* 0x0000e200ff027b82 */ /* 0x002e620000000a00 */
[----:B--2---:R-:W-:Y:S01]  /*0280*/  ULEA UR4, UR5, UR4, 0x18 ;  /* 0x0000000405047291 */ /* 0x004fe2000f8ec0ff */
[----:B-1----:R-:W-:-:S08]  /*0290*/  IMAD.WIDE.U32 R2, R7, 0x4, R2 ;  /* 0x0000000407027825 */ /* 0x002fd000078e0002 */
[----:B0-----:R-:W0:Y:S04]  /*02a0*/  LDS R5, [UR4] ;  /* 0x00000004ff057984 */ /* 0x001e280008000800 */
[----:B0-----:R-:W-:Y:S01]  /*02b0*/  STG.E desc[UR8][R2.64], R5 ;  /* 0x0000000502007986 */ /* 0x001fe2000c101908 */
[----:B------:R-:W-:Y:S05]  /*02c0*/  EXIT ;  /* 0x000000000000794d */ /* 0x000fea0003800000 */
.L_x_1176:
        /* <DEDUP_REMOVED lines=11> */
.L_x_1756:


//--------------------- .text._Z7reduce0IfEvPT_S1_j --------------------------
	.section	.text._Z7reduce0IfEvPT_S1_j,"ax",@progbits
	.align	128
        .global         _Z7reduce0IfEvPT_S1_j
        .type           _Z7reduce0IfEvPT_S1_j,@function
        .size           _Z7reduce0IfEvPT_S1_j,(.L_x_1757 - _Z7reduce0IfEvPT_S1_j)
        .other          _Z7reduce0IfEvPT_S1_j,@"STO_CUDA_ENTRY STV_DEFAULT"
_Z7reduce0IfEvPT_S1_j:
.text._Z7reduce0IfEvPT_S1_j:
        /* <DEDUP_REMOVED lines=21> */
[----:B0-----:R-:W-:-:S07]  /*0150*/  IMAD.MOV.U32 R0, RZ, RZ, 0x1 ;  /* 0x00000001ff007424 */ /* 0x001fce00078e00ff */
.L_x_1178:
[----:B------:R-:W-:-:S05]  /*0160*/  SHF.L.U32 R8, R0, 0x1, RZ ;  /* 0x0000000100087819 */ /* 0x000fca00000006ff */
[----:B------:R-:W-:-:S05]  /*0170*/  VIADD R2, R8, 0xffffffff ;  /* 0xffffffff08027836 */ /* 0x000fca0000000000 */
[----:B------:R-:W-:-:S13]  /*0180*/  LOP3.LUT P1, RZ, R2, R7, RZ, 0xc0, !PT ;  /* 0x0000000702ff7212 */ /* 0x000fda000782c0ff */
[----:B------:R-:W-:Y:S01]  /*0190*/  @!P1 LEA R2, R0, R5, 0x2 ;  /* 0x0000000500029211 */ /* 0x000fe200078e10ff */
[----:B------:R-:W-:Y:S01]  /*01a0*/  @!P1 LDS R3, [R5] ;  /* 0x0000000005039984 */ /* 0x000fe20000000800 */
[----:B------:R-:W-:-:S04]  /*01b0*/  MOV R0, R8 ;  /* 0x0000000800007202 */ /* 0x000fc80000000f00 */
[----:B------:R-:W0:Y:S02]  /*01c0*/  @!P1 LDS R2, [R2] ;  /* 0x0000000002029984 */ /* 0x000e240000000800 */
[----:B0-----:R-:W-:-:S05]  /*01d0*/  @!P1 FADD R4, R2, R3 ;  /* 0x0000000302049221 */ /* 0x001fca0000000000 */
[----:B------:R1:W-:Y:S01]  /*01e0*/  @!P1 STS [R5], R4 ;  /* 0x0000000405009388 */ /* 0x0003e20000000800 */
[----:B------:R-:W-:Y:S01]  /*01f0*/  BAR.SYNC.DEFER_BLOCKING 0x0 ;  /* 0x0000000000007b1d */ /* 0x000fe20000010000 */
[----:B------:R-:W-:-:S13]  /*0200*/  ISETP.GE.U32.AND P1, PT, R8, UR8, PT ;  /* 0x0000000808007c0c */ /* 0x000fda000bf26070 */
[----:B-1----:R-:W-:Y:S05]  /*0210*/  @!P1 BRA `(.L_x_1178) ;  /* 0xfffffffc00d09947 */ /* 0x002fea000383ffff */
.L_x_1177:
        /* <DEDUP_REMOVED lines=9> */
.L_x_1179:
        /* <DEDUP_REMOVED lines=13> */
.L_x_1757:


//--------------------- .text._Z7reduce6IiLj1ELb0EEvPT_S1_j --------------------------
	.section	.text._Z7reduce6IiLj1ELb0EEvPT_S1_j,"ax",@progbits
	.align	128
        .global         _Z7reduce6IiLj1ELb0EEvPT_S1_j
        .type           _Z7reduce6IiLj1ELb0EEvPT_S1_j,@function
        .size           _Z7reduce6IiLj1ELb0EEvPT_S1_j,(.L_x_1758 - _Z7reduce6IiLj1ELb0EEvPT_S1_j)
        .other          _Z7reduce6IiLj1ELb0EEvPT_S1_j,@"STO_CUDA_ENTRY STV_DEFAULT"
_Z7reduce6IiLj1ELb0EEvPT_S1_j:
.text._Z7reduce6IiLj1ELb0EEvPT_S1_j:
[----:B------:R-:W-:Y:S01]  /*0000*/  LDC R1, c[0x0][0x37c] ;  /* 0x0000df00ff017b82 */ /* 0x000fe20000000800 */
[----:B------:R-:W0:Y:S01]  /*0010*/  S2R R3, SR_TID.X ;  /* 0x0000000000037919 */ /* 0x000e220000002100 */
[----:B------:R-:W1:Y:S01]  /*0020*/  LDCU UR4, c[0x0][0x390] ;  /* 0x00007200ff0477ac */ /* 0x000e620008000800 */
[----:B------:R-:W-:Y:S01]  /*0030*/  BSSY.RECONVERGENT B0, `(.L_x_1180) ;  /* 0x0000015000007945 */ /* 0x000fe20003800200 */
[----:B------:R-:W-:Y:S01]  /*0040*/  HFMA2 R8, -RZ, RZ, 0, 0 ;  /* 0x00000000ff087431 */ /* 0x000fe200000001ff */
[----:B------:R-:W0:Y:S01]  /*0050*/  S2R R0, SR_CTAID.X ;  /* 0x0000000000007919 */ /* 0x000e220000002500 */
[----:B------:R-:W2:Y:S01]  /*0060*/  LDCU.64 UR6, c[0x0][0x358] ;  /* 0x00006b00ff0677ac */ /* 0x000ea20008000a00 */
[----:B0-----:R-:W-:-:S05]  /*0070*/  IMAD R2, R0, 0x2, R3 ;  /* 0x0000000200027824 */ /* 0x001fca00078e0203 */
[----:B-1----:R-:W-:Y:S01]  /*0080*/  ISETP.GE.U32.AND P0, PT, R2, UR4, PT ;  /* 0x0000000402007c0c */ /* 0x002fe2000bf06070 */
[----:B------:R-:W0:-:S12]  /*0090*/  LDCU UR4, c[0x0][0x390] ;  /* 0x00007200ff0477ac */ /* 0x000e180008000800 */
[----:B--2---:R-:W-:Y:S05]  /*00a0*/  @P0 BRA `(.L_x_1181) ;  /* 0x0000000000340947 */ /* 0x004fea0003800000 */
[----:B------:R-:W1:Y:S01]  /*00b0*/  LDC R13, c[0x0][0x370] ;  /* 0x0000dc00ff0d7b82 */ /* 0x000e620000000800 */
[----:B------:R-:W-:-:S07]  /*00c0*/  IMAD.MOV.U32 R8, RZ, RZ, RZ ;  /* 0x000000ffff087224 */ /* 0x000fce00078e00ff */
[----:B------:R-:W2:Y:S02]  /*00d0*/  LDC.64 R4, c[0x0][0x380] ;  /* 0x0000e000ff047b82 */ /* 0x000ea40000000a00 */
.L_x_1182:
[----:B------:R-:W-:-:S04]  /*00e0*/  IADD3 R6, PT, PT, R2, 0x1, RZ ;  /* 0x0000000102067810 */ /* 0x000fc80007ffe0ff */
[----:B0-----:R-:W-:Y:S01]  /*00f0*/  ISETP.GE.U32.AND P0, PT, R6, UR4, PT ;  /* 0x0000000406007c0c */ /* 0x001fe2000bf06070 */
[----:B--2---:R-:W-:-:S05]  /*0100*/  IMAD.WIDE.U32 R6, R2, 0x4, R4 ;  /* 0x0000000402067825 */ /* 0x004fca00078e0004 */
[----:B------:R-:W2:Y:S07]  /*0110*/  LDG.E R9, desc[UR6][R6.64] ;  /* 0x0000000606097981 */ /* 0x000eae000c1e1900 */
[----:B------:R-:W3:Y:S01]  /*0120*/  @!P0 LDG.E R11, desc[UR6][R6.64+0x4] ;  /* 0x00000406060b8981 */ /* 0x000ee2000c1e1900 */
[----:B-1----:R-:W-:-:S05]  /*0130*/  IMAD R2, R13, 0x2, R2 ;  /* 0x000000020d027824 */ /* 0x002fca00078e0202 */
[----:B------:R-:W-:Y:S02]  /*0140*/  ISETP.GE.U32.AND P1, PT, R2, UR4, PT ;  /* 0x0000000402007c0c */ /* 0x000fe4000bf26070 */
[----:B--2---:R-:W-:-:S05]  /*0150*/  IADD3 R8, PT, PT, R9, R8, RZ ;  /* 0x0000000809087210 */ /* 0x004fca0007ffe0ff */
[----:B---3--:R-:W-:-:S06]  /*0160*/  @!P0 IMAD.IADD R8, R8, 0x1, R11 ;  /* 0x0000000108088824 */ /* 0x008fcc00078e020b */
[----:B------:R-:W-:Y:S05]  /*0170*/  @!P1 BRA `(.L_x_1182) ;  /* 0xfffffffc00d89947 */ /* 0x000fea000383ffff */
.L_x_1181:
[----:B0-----:R-:W-:Y:S05]  /*0180*/  BSYNC.RECONVERGENT B0 ;  /* 0x0000000000007941 */ /* 0x001fea0003800200 */
.L_x_1180:
[----:B------:R-:W0:Y:S01]  /*0190*/  S2R R2, SR_TID.Y ;  /* 0x0000000000027919 */ /* 0x000e220000002200 */
[----:B------:R-:W1:Y:S01]  /*01a0*/  LDCU UR8, c[0x0][0x360] ;  /* 0x00006c00ff0877ac */ /* 0x000e620008000800 */
[----:B------:R-:W2:Y:S01]  /*01b0*/  S2UR UR5, SR_CgaCtaId ;  /* 0x00000000000579c3 */ /* 0x000ea20000008800 */
[----:B------:R-:W-:Y:S01]  /*01c0*/  BSSY B0, `(.L_x_1183) ;  /* 0x000001d000007945 */ /* 0x000fe20003800000 */
[----:B------:R-:W0:Y:S01]  /*01d0*/  S2R R7, SR_TID.Z ;  /* 0x0000000000077919 */ /* 0x000e220000002300 */
[----:B------:R-:W0:Y:S01]  /*01e0*/  LDCU UR9, c[0x0][0x364] ;  /* 0x00006c80ff0977ac */ /* 0x000e220008000800 */
[----:B------:R-:W-:Y:S01]  /*01f0*/  IMAD.MOV.U32 R9, RZ, RZ, R8 ;  /* 0x000000ffff097224 */ /* 0x000fe200078e0008 */
        /* <DEDUP_REMOVED lines=16> */
[----:B0-----:R-:W-:-:S05]  /*0300*/  IADD3 R4, PT, PT, R4, R9, RZ ;  /* 0x0000000904047210 */ /* 0x001fca0007ffe0ff */
[----:B------:R-:W0:Y:S02]  /*0310*/  SHFL.DOWN PT, R5, R4, 0x8, 0x1f ;  /* 0x09001f0004057f89 */ /* 0x000e2400000e0000 */
[----:B0-----:R-:W-:-:S05]  /*0320*/  IMAD.IADD R5, R4, 0x1, R5 ;  /* 0x0000000104057824 */ /* 0x001fca00078e0205 */
[----:B------:R-:W0:Y:S02]  /*0330*/  SHFL.DOWN PT, R6, R5, 0x4, 0x1f ;  /* 0x08801f0005067f89 */ /* 0x000e2400000e0000 */
[----:B0-----:R-:W-:-:S05]  /*0340*/  IADD3 R6, PT, PT, R5, R6, RZ ;  /* 0x0000000605067210 */ /* 0x001fca0007ffe0ff */
[----:B------:R-:W0:Y:S02]  /*0350*/  SHFL.DOWN PT, R7, R6, 0x2, 0x1f ;  /* 0x08401f0006077f89 */ /* 0x000e2400000e0000 */
[----:B0-----:R-:W-:-:S05]  /*0360*/  IMAD.IADD R7, R6, 0x1, R7 ;  /* 0x0000000106077824 */ /* 0x001fca00078e0207 */
[----:B------:R0:W1:Y:S02]  /*0370*/  SHFL.DOWN PT, R8, R7, 0x1, 0x1f ;  /* 0x08201f0007087f89 */ /* 0x00006400000e0000 */
.L_x_1191:
[----:B-1----:R-:W-:-:S07]  /*0380*/  IADD3 R9, PT, PT, R7, R8, RZ ;  /* 0x0000000807097210 */ /* 0x002fce0007ffe0ff */
.L_x_1184:
[----:B------:R-:W-:Y:S05]  /*0390*/  BSYNC B0 ;  /* 0x0000000000007941 */ /* 0x000fea0003800000 */
.L_x_1183:
[----:B------:R-:W-:-:S13]  /*03a0*/  LOP3.LUT P0, RZ, R2, R3, RZ, 0xfc, !PT ;  /* 0x0000000302ff7212 */ /* 0x000fda000780fcff */
[----:B------:R-:W-:Y:S05]  /*03b0*/  @P0 EXIT ;  /* 0x000000000000094d */ /* 0x000fea0003800000 */
[----:B------:R-:W1:Y:S02]  /*03c0*/  LDC.64 R2, c[0x0][0x388] ;  /* 0x0000e200ff027b82 */ /* 0x000e640000000a00 */
[----:B-1----:R-:W-:-:S05]  /*03d0*/  IMAD.WIDE.U32 R2, R0, 0x4, R2 ;  /* 0x0000000400027825 */ /* 0x002fca00078e0002 */
[----:B------:R-:W-:Y:S01]  /*03e0*/  STG.E desc[UR6][R2.64], R9 ;  /* 0x0000000902007986 */ /* 0x000fe2000c101906 */
[----:B------:R-:W-:Y:S05]  /*03f0*/  EXIT ;  /* 0x000000000000794d */ /* 0x000fea0003800000 */
.L_x_1185:
[----:B------:R-:W-:Y:S02]  /*0400*/  HFMA2 R12, -RZ, RZ, 0, 1.847743988037109375e-06 ;  /* 0x0000001fff0c7431 */ /* 0x000fe400000001ff */
[----:B------:R-:W-:Y:S02]  /*0410*/  IMAD.MOV.U32 R11, RZ, RZ, 0x10 ;  /* 0x00000010ff0b7424 */ /* 0x000fe400078e00ff */
[----:B------:R-:W-:-:S07]  /*0420*/  IMAD.MOV.U32 R10, RZ, RZ, -0x1 ;  /* 0xffffffffff0a7424 */ /* 0x000fce00078e00ff */
[----:B------:R-:W-:Y:S05]  /*0430*/  WARPSYNC.COLLECTIVE R10, `(.L_x_1186) ;  /* 0x000000000a087348 */ /* 0x000fea0003c00000 */
[----:B------:R0:W1:Y:S02]  /*0440*/  SHFL.DOWN P0, R8, R9, R11, R12 ;  /* 0x0800000b09087389 */ /* 0x000064000000000c */
[----:B01----:R-:W-:Y:S05]  /*0450*/  ENDCOLLECTIVE ;  /* 0x000000000000791b */ /* 0x003fea0003800000 */
.L_x_1186:
[----:B------:R-:W-:Y:S01]  /*0460*/  IMAD.MOV.U32 R11, RZ, RZ, 0x8 ;  /* 0x00000008ff0b7424 */ /* 0x000fe200078e00ff */
[----:B------:R-:W-:-:S05]  /*0470*/  MOV R4, R8 ;  /* 0x0000000800047202 */ /* 0x000fca0000000f00 */
[----:B------:R-:W-:-:S05]  /*0480*/  IMAD.IADD R4, R4, 0x1, R9 ;  /* 0x0000000104047824 */ /* 0x000fca00078e0209 */
[----:B------:R-:W-:-:S07]  /*0490*/  MOV R9, R4 ;  /* 0x0000000400097202 */ /* 0x000fce0000000f00 */
[----:B------:R-:W-:Y:S05]  /*04a0*/  WARPSYNC.COLLECTIVE R10, `(.L_x_1187) ;  /* 0x000000000a087348 */ /* 0x000fea0003c00000 */
[----:B------:R0:W1:Y:S02]  /*04b0*/  SHFL.DOWN P0, R8, R9, R11, R12 ;  /* 0x0800000b09087389 */ /* 0x000064000000000c */
[----:B01----:R-:W-:Y:S05]  /*04c0*/  ENDCOLLECTIVE ;  /* 0x000000000000791b */ /* 0x003fea0003800000 */
.L_x_1187:
[----:B------:R-:W-:Y:S01]  /*04d0*/  IMAD.MOV.U32 R11, RZ, RZ, 0x4 ;  /* 0x00000004ff0b7424 */ /* 0x000fe200078e00ff */
[----:B------:R-:W-:-:S05]  /*04e0*/  MOV R5, R8 ;  /* 0x0000000800057202 */ /* 0x000fca0000000f00 */
[----:B------:R-:W-:-:S05]  /*04f0*/  IMAD.IADD R5, R4, 0x1, R5 ;  /* 0x0000000104057824 */ /* 0x000fca00078e0205 */
[----:B------:R-:W-:-:S07]  /*0500*/  MOV R9, R5 ;  /* 0x0000000500097202 */ /* 0x000fce0000000f00 */
[----:B------:R-:W-:Y:S05]  /*0510*/  WARPSYNC.COLLECTIVE R10, `(.L_x_1188) ;  /* 0x000000000a087348 */ /* 0x000fea0003c00000 */
[----:B------:R0:W1:Y:S02]  /*0520*/  SHFL.DOWN P0, R8, R9, R11, R12 ;  /* 0x0800000b09087389 */ /* 0x000064000000000c */
[----:B01----:R-:W-:Y:S05]  /*0530*/  ENDCOLLECTIVE ;  /* 0x000000000000791b */ /* 0x003fea0003800000 */
.L_x_1188:
[----:B------:R-:W-:Y:S01]  /*0540*/  IMAD.MOV.U32 R11, RZ, RZ, 0x2 ;  /* 0x00000002ff0b7424 */ /* 0x000fe200078e00ff */
[----:B------:R-:W-:-:S05]  /*0550*/  MOV R6, R8 ;  /* 0x0000000800067202 */ /* 0x000fca0000000f00 */
[----:B------:R-:W-:-:S05]  /*0560*/  IMAD.IADD R6, R5, 0x1, R6 ;  /* 0x0000000105067824 */ /* 0x000fca00078e0206 */
[----:B------:R-:W-:-:S07]  /*0570*/  MOV R9, R6 ;  /* 0x0000000600097202 */ /* 0x000fce0000000f00 */
[----:B------:R-:W-:Y:S05]  /*0580*/  WARPSYNC.COLLECTIVE R10, `(.L_x_1189) ;  /* 0x000000000a087348 */ /* 0x000fea0003c00000 */
[----:B------:R0:W1:Y:S02]  /*0590*/  SHFL.DOWN P0, R8, R9, R11, R12 ;  /* 0x0800000b09087389 */ /* 0x000064000000000c */
[----:B01----:R-:W-:Y:S05]  /*05a0*/  ENDCOLLECTIVE ;  /* 0x000000000000791b */ /* 0x003fea0003800000 */
.L_x_1189:
[----:B------:R-:W-:Y:S01]  /*05b0*/  IMAD.MOV.U32 R11, RZ, RZ, 0x1 ;  /* 0x00000001ff0b7424 */ /* 0x000fe200078e00ff */
[----:B------:R-:W-:-:S05]  /*05c0*/  MOV R7, R8 ;  /* 0x0000000800077202 */ /* 0x000fca0000000f00 */
[----:B------:R-:W-:-:S05]  /*05d0*/  IMAD.IADD R7, R6, 0x1, R7 ;  /* 0x0000000106077824 */ /* 0x000fca00078e0207 */
[----:B------:R-:W-:-:S07]  /*05e0*/  MOV R9, R7 ;  /* 0x0000000700097202 */ /* 0x000fce0000000f00 */
[----:B------:R-:W-:Y:S05]  /*05f0*/  WARPSYNC.COLLECTIVE R10, `(.L_x_1190) ;  /* 0x000000000a087348 */ /* 0x000fea0003c00000 */
[----:B------:R0:W1:Y:S02]  /*0600*/  SHFL.DOWN P0, R8, R9, R11, R12 ;  /* 0x0800000b09087389 */ /* 0x000064000000000c */
[----:B01----:R-:W-:Y:S05]  /*0610*/  ENDCOLLECTIVE ;  /* 0x000000000000791b */ /* 0x003fea0003800000 */
.L_x_1190:
[----:B------:R-:W-:Y:S05]  /*0620*/  BRA `(.L_x_1191) ;  /* 0xfffffffc00547947 */ /* 0x000fea000383ffff */
.L_x_1192:
        /* <DEDUP_REMOVED lines=13> */
.L_x_1758:


//--------------------- .text._Z7reduce6IiLj2ELb0EEvPT_S1_j --------------------------
	.section	.text._Z7reduce6IiLj2ELb0EEvPT_S1_j,"ax",@progbits
	.align	128
        .global         _Z7reduce6IiLj2ELb0EEvPT_S1_j
        .type           _Z7reduce6IiLj2ELb0EEvPT_S1_j,@function
        .size           _Z7reduce6IiLj2ELb0EEvPT_S1_j,(.L_x_1759 - _Z7reduce6IiLj2ELb0EEvPT_S1_j)
        .other          _Z7reduce6IiLj2ELb0EEvPT_S1_j,@"STO_CUDA_ENTRY STV_DEFAULT"
_Z7reduce6IiLj2ELb0EEvPT_S1_j:
.text._Z7reduce6IiLj2ELb0EEvPT_S1_j:
        /* <DEDUP_REMOVED lines=14> */
.L_x_1195:
[C---:B------:R-:W-:Y:S01]  /*00e0*/  IADD3 R7, PT, PT, R2.reuse, 0x2, RZ ;  /* 0x0000000202077810 */ /* 0x040fe20007ffe0ff */
[----:B--2---:R-:W-:-:S03]  /*00f0*/  IMAD.WIDE.U32 R4, R2, 0x4, R8 ;  /* 0x0000000402047825 */ /* 0x004fc600078e0008 */
[----:B0-----:R-:W-:-:S03]  /*0100*/  ISETP.GE.U32.AND P0, PT, R7, UR4, PT ;  /* 0x0000000407007c0c */ /* 0x001fc6000bf06070 */
[----:B------:R-:W2:Y:S10]  /*0110*/  LDG.E R5, desc[UR6][R4.64] ;  /* 0x0000000604057981 */ /* 0x000eb4000c1e1900 */
[----:B------:R-:W-:-:S06]  /*0120*/  @!P0 IMAD.WIDE.U32 R6, R7, 0x4, R8 ;  /* 0x0000000407068825 */ /* 0x000fcc00078e0008 */
[----:B------:R-:W3:Y:S01]  /*0130*/  @!P0 LDG.E R7, desc[UR6][R6.64] ;  /* 0x0000000606078981 */ /* 0x000ee2000c1e1900 */
[----:B-1----:R-:W-:-:S05]  /*0140*/  IMAD R2, R11, 0x4, R2 ;  /* 0x000000040b027824 */ /* 0x002fca00078e0202 */
[----:B------:R-:W-:Y:S02]  /*0150*/  ISETP.GE.U32.AND P1, PT, R2, UR4, PT ;  /* 0x0000000402007c0c */ /* 0x000fe4000bf26070 */
[----:B--2---:R-:W-:-:S05]  /*0160*/  IADD3 R10, PT, PT, R5, R10, RZ ;  /* 0x0000000a050a7210 */ /* 0x004fca0007ffe0ff */
[----:B---3--:R-:W-:-:S06]  /*0170*/  @!P0 IMAD.IADD R10, R10, 0x1, R7 ;  /* 0x000000010a0a8824 */ /* 0x008fcc00078e0207 */
[----:B------:R-:W-:Y:S05]  /*0180*/  @!P1 BRA `(.L_x_1195) ;  /* 0xfffffffc00d49947 */ /* 0x000fea000383ffff */
.L_x_1194:
[----:B0-----:R-:W-:Y:S05]  /*0190*/  BSYNC.RECONVERGENT B0 ;  /* 0x0000000000007941 */ /* 0x001fea0003800200 */
.L_x_1193:
        /* <DEDUP_REMOVED lines=31> */
.L_x_1204:
[----:B-1----:R-:W-:-:S07]  /*0390*/  IADD3 R9, PT, PT, R7, R8, RZ ;  /* 0x0000000807097210 */ /* 0x002fce0007ffe0ff */
.L_x_1197:
[----:B------:R-:W-:Y:S05]  /*03a0*/  BSYNC B0 ;  /* 0x0000000000007941 */ /* 0x000fea0003800000 */
.L_x_1196:
[----:B------:R-:W-:-:S13]  /*03b0*/  LOP3.LUT P0, RZ, R2, R3, RZ, 0xfc, !PT ;  /* 0x0000000302ff7212 */ /* 0x000fda000780fcff */
[----:B------:R-:W-:Y:S05]  /*03c0*/  @P0 EXIT ;  /* 0x000000000000094d */ /* 0x000fea0003800000 */
[----:B------:R-:W1:Y:S02]  /*03d0*/  LDC.64 R2, c[0x0][0x388] ;  /* 0x0000e200ff027b82 */ /* 0x000e640000000a00 */
[----:B-1----:R-:W-:-:S05]  /*03e0*/  IMAD.WIDE.U32 R2, R0, 0x4, R2 ;  /* 0x0000000400027825 */ /* 0x002fca00078e0002 */
[----:B------:R-:W-:Y:S01]  /*03f0*/  STG.E desc[UR6][R2.64], R9 ;  /* 0x0000000902007986 */ /* 0x000fe2000c101906 */
[----:B------:R-:W-:Y:S05]  /*0400*/  EXIT ;  /* 0x000000000000794d */ /* 0x000fea0003800000 */
.L_x_1198:
[----:B------:R-:W-:Y:S02]  /*0410*/  HFMA2 R12, -RZ, RZ, 0, 1.847743988037109375e-06 ;  /* 0x0000001fff0c7431 */ /* 0x000fe400000001ff */
[----:B------:R-:W-:Y:S02]  /*0420*/  IMAD.MOV.U32 R11, RZ, RZ, 0x10 ;  /* 0x00000010ff0b7424 */ /* 0x000fe400078e00ff */
[----:B------:R-:W-:-:S07]  /*0430*/  IMAD.MOV.U32 R10, RZ, RZ, -0x1 ;  /* 0xffffffffff0a7424 */ /* 0x000fce00078e00ff */
[----:B------:R-:W-:Y:S05]  /*0440*/  WARPSYNC.COLLECTIVE R10, `(.L_x_1199) ;  /* 0x000000000a087348 */ /* 0x000fea0003c00000 */
[----:B------:R0:W1:Y:S02]  /*0450*/  SHFL.DOWN P0, R8, R9, R11, R12 ;  /* 0x0800000b09087389 */ /* 0x000064000000000c */
[----:B01----:R-:W-:Y:S05]  /*0460*/  ENDCOLLECTIVE ;  /* 0x000000000000791b */ /* 0x003fea0003800000 */
.L_x_1199:
[----:B------:R-:W-:Y:S01]  /*0470*/  IMAD.MOV.U32 R11, RZ, RZ, 0x8 ;  /* 0x00000008ff0b7424 */ /* 0x000fe200078e00ff */
[----:B------:R-:W-:-:S05]  /*0480*/  MOV R4, R8 ;  /* 0x0000000800047202 */ /* 0x000fca0000000f00 */
[----:B------:R-:W-:-:S05]  /*0490*/  IMAD.IADD R4, R4, 0x1, R9 ;  /* 0x0000000104047824 */ /* 0x000fca00078e0209 */
[----:B------:R-:W-:-:S07]  /*04a0*/  MOV R9, R4 ;  /* 0x0000000400097202 */ /* 0x000fce0000000f00 */
[----:B------:R-:W-:Y:S05]  /*04b0*/  WARPSYNC.COLLECTIVE R10, `(.L_x_1200) ;  /* 0x000000000a087348 */ /* 0x000fea0003c00000 */
[----:B------:R0:W1:Y:S02]  /*04c0*/  SHFL.DOWN P0, R8, R9, R11, R12 ;  /* 0x0800000b09087389 */ /* 0x000064000000000c */
[----:B01----:R-:W-:Y:S05]  /*04d0*/  ENDCOLLECTIVE ;  /* 0x000000000000791b */ /* 0x003fea0003800000 */
.L_x_1200:
[----:B------:R-:W-:Y:S01]  /*04e0*/  IMAD.MOV.U32 R11, RZ, RZ, 0x4 ;  /* 0x00000004ff0b7424 */ /* 0x000fe200078e00ff */
[----:B------:R-:W-:-:S05]  /*04f0*/  MOV R5, R8 ;  /* 0x0000000800057202 */ /* 0x000fca0000000f00 */
[----:B------:R-:W-:-:S05]  /*0500*/  IMAD.IADD R5, R4, 0x1, R5 ;  /* 0x0000000104057824 */ /* 0x000fca00078e0205 */
[----:B------:R-:W-:-:S07]  /*0510*/  MOV R9, R5 ;  /* 0x0000000500097202 */ /* 0x000fce0000000f00 */
[----:B------:R-:W-:Y:S05]  /*0520*/  WARPSYNC.COLLECTIVE R10, `(.L_x_1201) ;  /* 0x000000000a087348 */ /* 0x000fea0003c00000 */
[----:B------:R0:W1:Y:S02]  /*0530*/  SHFL.DOWN P0, R8, R9, R11, R12 ;  /* 0x0800000b09087389 */ /* 0x000064000000000c */
[----:B01----:R-:W-:Y:S05]  /*0540*/  ENDCOLLECTIVE ;  /* 0x000000000000791b */ /* 0x003fea0003800000 */
.L_x_1201:
[----:B------:R-:W-:Y:S01]  /*0550*/  IMAD.MOV.U32 R11, RZ, RZ, 0x2 ;  /* 0x00000002ff0b7424 */ /* 0x000fe200078e00ff */
[----:B------:R-:W-:-:S05]  /*0560*/  MOV R6, R8 ;  /* 0x0000000800067202 */ /* 0x000fca0000000f00 */
[----:B------:R-:W-:-:S05]  /*0570*/  IMAD.IADD R6, R5, 0x1, R6 ;  /* 0x0000000105067824 */ /* 0x000fca00078e0206 */
[----:B------:R-:W-:-:S07]  /*0580*/  MOV R9, R6 ;  /* 0x0000000600097202 */ /* 0x000fce0000000f00 */
[----:B------:R-:W-:Y:S05]  /*0590*/  WARPSYNC.COLLECTIVE R10, `(.L_x_1202) ;  /* 0x000000000a087348 */ /* 0x000fea0003c00000 */
[----:B------:R0:W1:Y:S02]  /*05a0*/  SHFL.DOWN P0, R8, R9, R11, R12 ;  /* 0x0800000b09087389 */ /* 0x000064000000000c */
[----:B01----:R-:W-:Y:S05]  /*05b0*/  ENDCOLLECTIVE ;  /* 0x000000000000791b */ /* 0x003fea0003800000 */
.L_x_1202:
[----:B------:R-:W-:Y:S01]  /*05c0*/  IMAD.MOV.U32 R11, RZ, RZ, 0x1 ;  /* 0x00000001ff0b7424 */ /* 0x000fe200078e00ff */
[----:B------:R-:W-:-:S05]  /*05d0*/  MOV R7, R8 ;  /* 0x0000000800077202 */ /* 0x000fca0000000f00 */
[----:B------:R-:W-:-:S05]  /*05e0*/  IMAD.IADD R7, R6, 0x1, R7 ;  /* 0x0000000106077824 */ /* 0x000fca00078e0207 */
[----:B------:R-:W-:-:S07]  /*05f0*/  MOV R9, R7 ;  /* 0x0000000700097202 */ /* 0x000fce0000000f00 */
[----:B------:R-:W-:Y:S05]  /*0600*/  WARPSYNC.COLLECTIVE R10, `(.L_x_1203) ;  /* 0x000000000a087348 */ /* 0x000fea0003c00000 */
[----:B------:R0:W1:Y:S02]  /*0610*/  SHFL.DOWN P0, R8, R9, R11, R12 ;  /* 0x0800000b09087389 */ /* 0x000064000000000c */
[----:B01----:R-:W-:Y:S05]  /*0620*/  ENDCOLLECTIVE ;  /* 0x000000000000791b */ /* 0x003fea0003800000 */
.L_x_1203:
[----:B------:R-:W-:Y:S05]  /*0630*/  BRA `(.L_x_1204) ;  /* 0xfffffffc00547947 */ /* 0x000fea000383ffff */
.L_x_1205:
        /* <DEDUP_REMOVED lines=12> */
.L_x_1759:


//--------------------- .text._Z7reduce6IiLj4ELb0EEvPT_S1_j --------------------------
	.section	.text._Z7reduce6IiLj4ELb0EEvPT_S1_j,"ax",@progbits
	.align	128
        .global         _Z7reduce6IiLj4ELb0EEvPT_S1_j
        .type           _Z7reduce6IiLj4ELb0EEvPT_S1_j,@function
        .size           _Z7reduce6IiLj4ELb0EEvPT_S1_j,(.L_x_1760 - _Z7reduce6IiLj4ELb0EEvPT_S1_j)
        .other          _Z7reduce6IiLj4ELb0EEvPT_S1_j,@"STO_CUDA_ENTRY STV_DEFAULT"
_Z7reduce6IiLj4ELb0EEvPT_S1_j:
.text._Z7reduce6IiLj4ELb0EEvPT_S1_j:
        /* <DEDUP_REMOVED lines=14> */
.L_x_1208:
        /* <DEDUP_REMOVED lines=11> */
.L_x_1207:
[----:B0-----:R-:W-:Y:S05]  /*0190*/  BSYNC.RECONVERGENT B0 ;  /* 0x0000000000007941 */ /* 0x001fea0003800200 */
.L_x_1206:
        /* <DEDUP_REMOVED lines=31> */
.L_x_1217:
[----:B-1----:R-:W-:-:S07]  /*0390*/  IADD3 R9, PT, PT, R7, R8, RZ ;  /* 0x0000000807097210 */ /* 0x002fce0007ffe0ff */
.L_x_1210:
[----:B------:R-:W-:Y:S05]  /*03a0*/  BSYNC B0 ;  /* 0x0000000000007941 */ /* 0x000fea0003800000 */
.L_x_1209:
[----:B------:R-:W-:-:S13]  /*03b0*/  LOP3.LUT P0, RZ, R2, R3, RZ, 0xfc, !PT ;  /* 0x0000000302ff7212 */ /* 0x000fda000780fcff */
[----:B------:R-:W-:Y:S05]  /*03c0*/  @P0 EXIT ;  /* 0x000000000000094d */ /* 0x000fea0003800000 */
[----:B------:R-:W1:Y:S02]  /*03d0*/  LDC.64 R2, c[0x0][0x388] ;  /* 0x0000e200ff027b82 */ /* 0x000e640000000a00 */
[----:B-1----:R-:W-:-:S05]  /*03e0*/  IMAD.WIDE.U32 R2, R0, 0x4, R2 ;  /* 0x0000000400027825 */ /* 0x002fca00078e0002 */
[----:B------:R-:W-:Y:S01]  /*03f0*/  STG.E desc[UR6][R2.64], R9 ;  /* 0x0000000902007986 */ /* 0x000fe2000c101906 */
[----:B------:R-:W-:Y:S05]  /*0400*/  EXIT ;  /* 0x000000000000794d */ /* 0x000fea0003800000 */
.L_x_1211:
[----:B------:R-:W-:Y:S02]  /*0410*/  HFMA2 R12, -RZ, RZ, 0, 1.847743988037109375e-06 ;  /* 0x0000001fff0c7431 */ /* 0x000fe400000001ff */
[----:B------:R-:W-:Y:S02]  /*0420*/  IMAD.MOV.U32 R11, RZ, RZ, 0x10 ;  /* 0x00000010ff0b7424 */ /* 0x000fe400078e00ff */
[----:B------:R-:W-:-:S07]  /*0430*/  IMAD.MOV.U32 R10, RZ, RZ, -0x1 ;  /* 0xffffffffff0a7424 */ /* 0x000fce00078e00ff */
[----:B------:R-:W-:Y:S05]  /*0440*/  WARPSYNC.COLLECTIVE R10, `(.L_x_1212) ;  /* 0x000000000a087348 */ /* 0x000fea0003c00000 */
[----:B------:R0:W1:Y:S02]  /*0450*/  SHFL.DOWN P0, R8, R9, R11, R12 ;  /* 0x0800000b09087389 */ /* 0x000064000000000c */
[----:B01----:R-:W-:Y:S05]  /*0460*/  ENDCOLLECTIVE ;  /* 0x000000000000791b */ /* 0x003fea0003800000 */
.L_x_1212:
[----:B------:R-:W-:Y:S01]  /*0470*/  IMAD.MOV.U32 R11, RZ, RZ, 0x8 ;  /* 0x00000008ff0b7424 */ /* 0x000fe200078e00ff */
[----:B------:R-:W-:-:S05]  /*0480*/  MOV R4, R8 ;  /* 0x0000000800047202 */ /* 0x000fca0000000f00 */
[----:B------:R-:W-:-:S05]  /*0490*/  IMAD.IADD R4, R4, 0x1, R9 ;  /* 0x0000000104047824 */ /* 0x000fca00078e0209 */
[----:B------:R-:W-:-:S07]  /*04a0*/  MOV R9, R4 ;  /* 0x0000000400097202 */ /* 0x000fce0000000f00 */
[----:B------:R-:W-:Y:S05]  /*04b0*/  WARPSYNC.COLLECTIVE R10, `(.L_x_1213) ;  /* 0x000000000a087348 */ /* 0x000fea0003c00000 */
[----:B------:R0:W1:Y:S02]  /*04c0*/  SHFL.DOWN P0, R8, R9, R11, R12 ;  /* 0x0800000b09087389 */ /* 0x000064000000000c */
[----:B01----:R-:W-:Y:S05]  /*04d0*/  ENDCOLLECTIVE ;  /* 0x000000000000791b */ /* 0x003fea0003800000 */
.L_x_1213:
[----:B------:R-:W-:Y:S01]  /*04e0*/  IMAD.MOV.U32 R11, RZ, RZ, 0x4 ;  /* 0x00000004ff0b7424 */ /* 0x000fe200078e00ff */
[----:B------:R-:W-:-:S05]  /*04f0*/  MOV R5, R8 ;  /* 0x0000000800057202 */ /* 0x000fca0000000f00 */
[----:B------:R-:W-:-:S05]  /*0500*/  IMAD.IADD R5, R4, 0x1, R5 ;  /* 0x0000000104057824 */ /* 0x000fca00078e0205 */
[----:B------:R-:W-:-:S07]  /*0510*/  MOV R9, R5 ;  /* 0x0000000500097202 */ /* 0x000fce0000000f00 */
[----:B------:R-:W-:Y:S05]  /*0520*/  WARPSYNC.COLLECTIVE R10, `(.L_x_1214) ;  /* 0x000000000a087348 */ /* 0x000fea0003c00000 */
[----:B------:R0:W1:Y:S02]  /*0530*/  SHFL.DOWN P0, R8, R9, R11, R12 ;  /* 0x0800000b09087389 */ /* 0x000064000000000c */
[----:B01----:R-:W-:Y:S05]  /*0540*/  ENDCOLLECTIVE ;  /* 0x000000000000791b */ /* 0x003fea0003800000 */
.L_x_1214:
[----:B------:R-:W-:Y:S01]  /*0550*/  IMAD.MOV.U32 R11, RZ, RZ, 0x2 ;  /* 0x00000002ff0b7424 */ /* 0x000fe200078e00ff */
[----:B------:R-:W-:-:S05]  /*0560*/  MOV R6, R8 ;  /* 0x0000000800067202 */ /* 0x000fca0000000f00 */
[----:B------:R-:W-:-:S05]  /*0570*/  IMAD.IADD R6, R5, 0x1, R6 ;  /* 0x0000000105067824 */ /* 0x000fca00078e0206 */
[----:B------:R-:W-:-:S07]  /*0580*/  MOV R9, R6 ;  /* 0x0000000600097202 */ /* 0x000fce0000000f00 */
[----:B------:R-:W-:Y:S05]  /*0590*/  WARPSYNC.COLLECTIVE R10, `(.L_x_1215) ;  /* 0x000000000a087348 */ /* 0x000fea0003c00000 */
[----:B------:R0:W1:Y:S02]  /*05a0*/  SHFL.DOWN P0, R8, R9, R11, R12 ;  /* 0x0800000b09087389 */ /* 0x000064000000000c */
[----:B01----:R-:W-:Y:S05]  /*05b0*/  ENDCOLLECTIVE ;  /* 0x000000000000791b */ /* 0x003fea0003800000 */
.L_x_1215:
[----:B------:R-:W-:Y:S01]  /*05c0*/  IMAD.MOV.U32 R11, RZ, RZ, 0x1 ;  /* 0x00000001ff0b7424 */ /* 0x000fe200078e00ff */
[----:B------:R-:W-:-:S05]  /*05d0*/  MOV R7, R8 ;  /* 0x0000000800077202 */ /* 0x000fca0000000f00 */
[----:B------:R-:W-:-:S05]  /*05e0*/  IMAD.IADD R7, R6, 0x1, R7 ;  /* 0x0000000106077824 */ /* 0x000fca00078e0207 */
[----:B------:R-:W-:-:S07]  /*05f0*/  MOV R9, R7 ;  /* 0x0000000700097202 */ /* 0x000fce0000000f00 */
[----:B------:R-:W-:Y:S05]  /*0600*/  WARPSYNC.COLLECTIVE R10, `(.L_x_1216) ;  /* 0x000000000a087348 */ /* 0x000fea0003c00000 */
[----:B------:R0:W1:Y:S02]  /*0610*/  SHFL.DOWN P0, R8, R9, R11, R12 ;  /* 0x0800000b09087389 */ /* 0x000064000000000c */
[----:B01----:R-:W-:Y:S05]  /*0620*/  ENDCOLLECTIVE ;  /* 0x000000000000791b */ /* 0x003fea0003800000 */
.L_x_1216:
[----:B------:R-:W-:Y:S05]  /*0630*/  BRA `(.L_x_1217) ;  /* 0xfffffffc00547947 */ /* 0x000fea000383ffff */
.L_x_1218:
        /* <DEDUP_REMOVED lines=12> */
.L_x_1760:


//--------------------- .text._Z7reduce6IiLj8ELb0EEvPT_S1_j --------------------------
	.section	.text._Z7reduce6IiLj8ELb0EEvPT_S1_j,"ax",@progbits
	.align	128
        .global         _Z7reduce6IiLj8ELb0EEvPT_S1_j
        .type           _Z7reduce6IiLj8ELb0EEvPT_S1_j,@function
        .size           _Z7reduce6IiLj8ELb0EEvPT_S1_j,(.L_x_1761 - _Z7reduce6IiLj8ELb0EEvPT_S1_j)
        .other          _Z7reduce6IiLj8ELb0EEvPT_S1_j,@"STO_CUDA_ENTRY STV_DEFAULT"
_Z7reduce6IiLj8ELb0EEvPT_S1_j:
.text._Z7reduce6IiLj8ELb0EEvPT_S1_j:
        /* <DEDUP_REMOVED lines=14> */
.L_x_1221:
        /* <DEDUP_REMOVED lines=11> */
.L_x_1220:
[----:B0-----:R-:W-:Y:S05]  /*0190*/  BSYNC.RECONVERGENT B0 ;  /* 0x0000000000007941 */ /* 0x001fea0003800200 */
.L_x_1219:
        /* <DEDUP_REMOVED lines=31> */
.L_x_1230:
[----:B-1----:R-:W-:-:S07]  /*0390*/  IADD3 R9, PT, PT, R7, R8, RZ ;  /* 0x0000000807097210 */ /* 0x002fce0007ffe0ff */
.L_x_1223:
[----:B------:R-:W-:Y:S05]  /*03a0*/  BSYNC B0 ;  /* 0x0000000000007941 */ /* 0x000fea0003800000 */
.L_x_1222:
[----:B------:R-:W-:-:S13]  /*03b0*/  LOP3.LUT P0, RZ, R2, R3, RZ, 0xfc, !PT ;  /* 0x0000000302ff7212 */ /* 0x000fda000780fcff */
[----:B------:R-:W-:Y:S05]  /*03c0*/  @P0 EXIT ;  /* 0x000000000000094d */ /* 0x000fea0003800000 */
[----:B------:R-:W1:Y:S02]  /*03d0*/  LDC.64 R2, c[0x0][0x388] ;  /* 0x0000e200ff027b82 */ /* 0x000e640000000a00 */
[----:B-1----:R-:W-:-:S05]  /*03e0*/  IMAD.WIDE.U32 R2, R0, 0x4, R2 ;  /* 0x0000000400027825 */ /* 0x002fca00078e0002 */
[----:B------:R-:W-:Y:S01]  /*03f0*/  STG.E desc[UR6][R2.64], R9 ;  /* 0x0000000902007986 */ /* 0x000fe2000c101906 */
[----:B------:R-:W-:Y:S05]  /*0400*/  EXIT ;  /* 0x000000000000794d */ /* 0x000fea0003800000 */
.L_x_1224:
[----:B------:R-:W-:Y:S02]  /*0410*/  HFMA2 R12, -RZ, RZ, 0, 1.847743988037109375e-06 ;  /* 0x0000001fff0c7431 */ /* 0x000fe400000001ff */
[----:B------:R-:W-:Y:S02]  /*0420*/  IMAD.MOV.U32 R11, RZ, RZ, 0x10 ;  /* 0x00000010ff0b7424 */ /* 0x000fe400078e00ff */
[----:B------:R-:W-:-:S07]  /*0430*/  IMAD.MOV.U32 R10, RZ, RZ, -0x1 ;  /* 0xffffffffff0a7424 */ /* 0x000fce00078e00ff */
[----:B------:R-:W-:Y:S05]  /*0440*/  WARPSYNC.COLLECTIVE R10, `(.L_x_1225) ;  /* 0x000000000a087348 */ /* 0x000fea0003c00000 */
[----:B------:R0:W1:Y:S02]  /*0450*/  SHFL.DOWN P0, R8, R9, R11, R12 ;  /* 0x0800000b09087389 */ /* 0x000064000000000c */
[----:B01----:R-:W-:Y:S05]  /*0460*/  ENDCOLLECTIVE ;  /* 0x000000000000791b */ /* 0x003fea0003800000 */
.L_x_1225:
[----:B------:R-:W-:Y:S01]  /*0470*/  IMAD.MOV.U32 R11, RZ, RZ, 0x8 ;  /* 0x00000008ff0b7424 */ /* 0x000fe200078e00ff */
[----:B------:R-:W-:-:S05]  /*0480*/  MOV R4, R8 ;  /* 0x0000000800047202 */ /* 0x000fca0000000f00 */
[----:B------:R-:W-:-:S05]  /*0490*/  IMAD.IADD R4, R4, 0x1, R9 ;  /* 0x0000000104047824 */ /* 0x000fca00078e0209 */
[----:B------:R-:W-:-:S07]  /*04a0*/  MOV R9, R4 ;  /* 0x0000000400097202 */ /* 0x000fce0000000f00 */
[----:B------:R-:W-:Y:S05]  /*04b0*/  WARPSYNC.COLLECTIVE R10, `(.L_x_1226) ;  /* 0x000000000a087348 */ /* 0x000fea0003c00000 */
[----:B------:R0:W1:Y:S02]  /*04c0*/  SHFL.DOWN P0, R8, R9, R11, R12 ;  /* 0x0800000b09087389 */ /* 0x000064000000000c */
[----:B01----:R-:W-:Y:S05]  /*04d0*/  ENDCOLLECTIVE ;  /* 0x000000000000791b */ /* 0x003fea0003800000 */
.L_x_1226:
[----:B------:R-:W-:Y:S01]  /*04e0*/  IMAD.MOV.U32 R11, RZ, RZ, 0x4 ;  /* 0x00000004ff0b7424 */ /* 0x000fe200078e00ff */
[----:B------:R-:W-:-:S05]  /*04f0*/  MOV R5, R8 ;  /* 0x0000000800057202 */ /* 0x000fca0000000f00 */
[----:B------:R-:W-:-:S05]  /*0500*/  IMAD.IADD R5, R4, 0x1, R5 ;  /* 0x0000000104057824 */ /* 0x000fca00078e0205 */
[----:B------:R-:W-:-:S07]  /*0510*/  MOV R9, R5 ;  /* 0x0000000500097202 */ /* 0x000fce0000000f00 */
[----:B------:R-:W-:Y:S05]  /*0520*/  WARPSYNC.COLLECTIVE R10, `(.L_x_1227) ;  /* 0x000000000a087348 */ /* 0x000fea0003c00000 */
[----:B------:R0:W1:Y:S02]  /*0530*/  SHFL.DOWN P0, R8, R9, R11, R12 ;  /* 0x0800000b09087389 */ /* 0x000064000000000c */
[----:B01----:R-:W-:Y:S05]  /*0540*/  ENDCOLLECTIVE ;  /* 0x000000000000791b */ /* 0x003fea0003800000 */
.L_x_1227:
[----:B------:R-:W-:Y:S01]  /*0550*/  IMAD.MOV.U32 R11, RZ, RZ, 0x2 ;  /* 0x00000002ff0b7424 */ /* 0x000fe200078e00ff */
[----:B------:R-:W-:-:S05]  /*0560*/  MOV R6, R8 ;  /* 0x0000000800067202 */ /* 0x000fca0000000f00 */
[----:B------:R-:W-:-:S05]  /*0570*/  IMAD.IADD R6, R5, 0x1, R6 ;  /* 0x0000000105067824 */ /* 0x000fca00078e0206 */
[----:B------:R-:W-:-:S07]  /*0580*/  MOV R9, R6 ;  /* 0x0000000600097202 */ /* 0x000fce0000000f00 */
[----:B------:R-:W-:Y:S05]  /*0590*/  WARPSYNC.COLLECTIVE R10, `(.L_x_1228) ;  /* 0x000000000a087348 */ /* 0x000fea0003c00000 */
[----:B------:R0:W1:Y:S02]  /*05a0*/  SHFL.DOWN P0, R8, R9, R11, R12 ;  /* 0x0800000b09087389 */ /* 0x000064000000000c */
[----:B01----:R-:W-:Y:S05]  /*05b0*/  ENDCOLLECTIVE ;  /* 0x000000000000791b */ /* 0x003fea0003800000 */
.L_x_1228:
[----:B------:R-:W-:Y:S01]  /*05c0*/  IMAD.MOV.U32 R11, RZ, RZ, 0x1 ;  /* 0x00000001ff0b7424 */ /* 0x000fe200078e00ff */
[----:B------:R-:W-:-:S05]  /*05d0*/  MOV R7, R8 ;  /* 0x0000000800077202 */ /* 0x000fca0000000f00 */
[----:B------:R-:W-:-:S05]  /*05e0*/  IMAD.IADD R7, R6, 0x1, R7 ;  /* 0x0000000106077824 */ /* 0x000fca00078e0207 */
[----:B------:R-:W-:-:S07]  /*05f0*/  MOV R9, R7 ;  /* 0x0000000700097202 */ /* 0x000fce0000000f00 */
[----:B------:R-:W-:Y:S05]  /*0600*/  WARPSYNC.COLLECTIVE R10, `(.L_x_1229) ;  /* 0x000000000a087348 */ /* 0x000fea0003c00000 */
[----:B------:R0:W1:Y:S02]  /*0610*/  SHFL.DOWN P0, R8, R9, R11, R12 ;  /* 0x0800000b09087389 */ /* 0x000064000000000c */
[----:B01----:R-:W-:Y:S05]  /*0620*/  ENDCOLLECTIVE ;  /* 0x000000000000791b */ /* 0x003fea0003800000 */
.L_x_1229:
[----:B------:R-:W-:Y:S05]  /*0630*/  BRA `(.L_x_1230) ;  /* 0xfffffffc00547947 */ /* 0x000fea000383ffff */
.L_x_1231:
        /* <DEDUP_REMOVED lines=12> */
.L_x_1761:


//--------------------- .text._Z7reduce6IiLj16ELb0EEvPT_S1_j --------------------------
	.section	.text._Z7reduce6IiLj16ELb0EEvPT_S1_j,"ax",@progbits
	.align	128
        .global         _Z7reduce6IiLj16ELb0EEvPT_S1_j
        .type           _Z7reduce6IiLj16ELb0EEvPT_S1_j,@function
        .size           _Z7reduce6IiLj16ELb0EEvPT_S1_j,(.L_x_1762 - _Z7reduce6IiLj16ELb0EEvPT_S1_j)
        .other          _Z7reduce6IiLj16ELb0EEvPT_S1_j,@"STO_CUDA_ENTRY STV_DEFAULT"
_Z7reduce6IiLj16ELb0EEvPT_S1_j:
.text._Z7reduce6IiLj16ELb0EEvPT_S1_j:
        /* <DEDUP_REMOVED lines=14> */
.L_x_1234:
        /* <DEDUP_REMOVED lines=11> */
.L_x_1233:
[----:B0-----:R-:W-:Y:S05]  /*0190*/  BSYNC.RECONVERGENT B0 ;  /* 0x0000000000007941 */ /* 0x001fea0003800200 */
.L_x_1232:
        /* <DEDUP_REMOVED lines=31> */
.L_x_1243:
[----:B-1----:R-:W-:-:S07]  /*0390*/  IADD3 R9, PT, PT, R7, R8, RZ ;  /* 0x0000000807097210 */ /* 0x002fce0007ffe0ff */
.L_x_1236:
[----:B------:R-:W-:Y:S05]  /*03a0*/  BSYNC B0 ;  /* 0x0000000000007941 */ /* 0x000fea0003800000 */
.L_x_1235:
[----:B------:R-:W-:-:S13]  /*03b0*/  LOP3.LUT P0, RZ, R2, R3, RZ, 0xfc, !PT ;  /* 0x0000000302ff7212 */ /* 0x000fda000780fcff */
[----:B------:R-:W-:Y:S05]  /*03c0*/  @P0 EXIT ;  /* 0x000000000000094d */ /* 0x000fea0003800000 */
[----:B------:R-:W1:Y:S02]  /*03d0*/  LDC.64 R2, c[0x0][0x388] ;  /* 0x0000e200ff027b82 */ /* 0x000e640000000a00 */
[----:B-1----:R-:W-:-:S05]  /*03e0*/  IMAD.WIDE.U32 R2, R0, 0x4, R2 ;  /* 0x0000000400027825 */ /* 0x002fca00078e0002 */
[----:B------:R-:W-:Y:S01]  /*03f0*/  STG.E desc[UR6][R2.64], R9 ;  /* 0x0000000902007986 */ /* 0x000fe2000c101906 */
[----:B------:R-:W-:Y:S05]  /*0400*/  EXIT ;  /* 0x000000000000794d */ /* 0x000fea0003800000 */
.L_x_1237:
[----:B------:R-:W-:Y:S02]  /*0410*/  HFMA2 R12, -RZ, RZ, 0, 1.847743988037109375e-06 ;  /* 0x0000001fff0c7431 */ /* 0x000fe400000001ff */
[----:B------:R-:W-:Y:S02]  /*0420*/  IMAD.MOV.U32 R11, RZ, RZ, 0x10 ;  /* 0x00000010ff0b7424 */ /* 0x000fe400078e00ff */
[----:B------:R-:W-:-:S07]  /*0430*/  IMAD.MOV.U32 R10, RZ, RZ, -0x1 ;  /* 0xffffffffff0a7424 */ /* 0x000fce00078e00ff */
[----:B------:R-:W-:Y:S05]  /*0440*/  WARPSYNC.COLLECTIVE R10, `(.L_x_1238) ;  /* 0x000000000a087348 */ /* 0x000fea0003c00000 */
[----:B------:R0:W1:Y:S02]  /*0450*/  SHFL.DOWN P0, R8, R9, R11, R12 ;  /* 0x0800000b09087389 */ /* 0x000064000000000c */
[----:B01----:R-:W-:Y:S05]  /*0460*/  ENDCOLLECTIVE ;  /* 0x000000000000791b */ /* 0x003fea0003800000 */
.L_x_1238:
[----:B------:R-:W-:Y:S01]  /*0470*/  IMAD.MOV.U32 R11, RZ, RZ, 0x8 ;  /* 0x00000008ff0b7424 */ /* 0x000fe200078e00ff */
[----:B------:R-:W-:-:S05]  /*0480*/  MOV R4, R8 ;  /* 0x0000000800047202 */ /* 0x000fca0000000f00 */
[----:B------:R-:W-:-:S05]  /*0490*/  IMAD.IADD R4, R4, 0x1, R9 ;  /* 0x0000000104047824 */ /* 0x000fca00078e0209 */
[----:B------:R-:W-:-:S07]  /*04a0*/  MOV R9, R4 ;  /* 0x0000000400097202 */ /* 0x000fce0000000f00 */
[----:B------:R-:W-:Y:S05]  /*04b0*/  WARPSYNC.COLLECTIVE R10, `(.L_x_1239) ;  /* 0x000000000a087348 */ /* 0x000fea0003c00000 */
[----:B------:R0:W1:Y:S02]  /*04c0*/  SHFL.DOWN P0, R8, R9, R11, R12 ;  /* 0x0800000b09087389 */ /* 0x000064000000000c */
[----:B01----:R-:W-:Y:S05]  /*04d0*/  ENDCOLLECTIVE ;  /* 0x000000000000791b */ /* 0x003fea0003800000 */
.L_x_1239:
[----:B------:R-:W-:Y:S01]  /*04e0*/  IMAD.MOV.U32 R11, RZ, RZ, 0x4 ;  /* 0x00000004ff0b7424 */ /* 0x000fe200078e00ff */
[----:B------:R-:W-:-:S05]  /*04f0*/  MOV R5, R8 ;  /* 0x0000000800057202 */ /* 0x000fca0000000f00 */
[----:B------:R-:W-:-:S05]  /*0500*/  IMAD.IADD R5, R4, 0x1, R5 ;  /* 0x0000000104057824 */ /* 0x000fca00078e0205 */
[----:B------:R-:W-:-:S07]  /*0510*/  MOV R9, R5 ;  /* 0x0000000500097202 */ /* 0x000fce0000000f00 */
[----:B------:R-:W-:Y:S05]  /*0520*/  WARPSYNC.COLLECTIVE R10, `(.L_x_1240) ;  /* 0x000000000a087348 */ /* 0x000fea0003c00000 */
[----:B------:R0:W1:Y:S02]  /*0530*/  SHFL.DOWN P0, R8, R9, R11, R12 ;  /* 0x0800000b09087389 */ /* 0x000064000000000c */
[----:B01----:R-:W-:Y:S05]  /*0540*/  ENDCOLLECTIVE ;  /* 0x000000000000791b */ /* 0x003fea0003800000 */
.L_x_1240:
[----:B------:R-:W-:Y:S01]  /*0550*/  IMAD.MOV.U32 R11, RZ, RZ, 0x2 ;  /* 0x00000002ff0b7424 */ /* 0x000fe200078e00ff */
[----:B------:R-:W-:-:S05]  /*0560*/  MOV R6, R8 ;  /* 0x0000000800067202 */ /* 0x000fca0000000f00 */
[----:B------:R-:W-:-:S05]  /*0570*/  IMAD.IADD R6, R5, 0x1, R6 ;  /* 0x0000000105067824 */ /* 0x000fca00078e0206 */
[----:B------:R-:W-:-:S07]  /*0580*/  MOV R9, R6 ;  /* 0x0000000600097202 */ /* 0x000fce0000000f00 */
[----:B------:R-:W-:Y:S05]  /*0590*/  WARPSYNC.COLLECTIVE R10, `(.L_x_1241) ;  /* 0x000000000a087348 */ /* 0x000fea0003c00000 */
[----:B------:R0:W1:Y:S02]  /*05a0*/  SHFL.DOWN P0, R8, R9, R11, R12 ;  /* 0x0800000b09087389 */ /* 0x000064000000000c */
[----:B01----:R-:W-:Y:S05]  /*05b0*/  ENDCOLLECTIVE ;  /* 0x000000000000791b */ /* 0x003fea0003800000 */
.L_x_1241:
[----:B------:R-:W-:Y:S01]  /*05c0*/  IMAD.MOV.U32 R11, RZ, RZ, 0x1 ;  /* 0x00000001ff0b7424 */ /* 0x000fe200078e00ff */
[----:B------:R-:W-:-:S05]  /*05d0*/  MOV R7, R8 ;  /* 0x0000000800077202 */ /* 0x000fca0000000f00 */
[----:B------:R-:W-:-:S05]  /*05e0*/  IMAD.IADD R7, R6, 0x1, R7 ;  /* 0x0000000106077824 */ /* 0x000fca00078e0207 */
[----:B------:R-:W-:-:S07]  /*05f0*/  MOV R9, R7 ;  /* 0x0000000700097202 */ /* 0x000fce0000000f00 */
[----:B------:R-:W-:Y:S05]  /*0600*/  WARPSYNC.COLLECTIVE R10, `(.L_x_1242) ;  /* 0x000000000a087348 */ /* 0x000fea0003c00000 */
[----:B------:R0:W1:Y:S02]  /*0610*/  SHFL.DOWN P0, R8, R9, R11, R12 ;  /* 0x0800000b09087389 */ /* 0x000064000000000c */
[----:B01----:R-:W-:Y:S05]  /*0620*/  ENDCOLLECTIVE ;  /* 0x000000000000791b */ /* 0x003fea0003800000 */
.L_x_1242:
[----:B------:R-:W-:Y:S05]  /*0630*/  BRA `(.L_x_1243) ;  /* 0xfffffffc00547947 */ /* 0x000fea000383ffff */
.L_x_1244:
        /* <DEDUP_REMOVED lines=12> */
.L_x_1762:


//--------------------- .text._Z7reduce6IiLj32ELb0EEvPT_S1_j --------------------------
	.section	.text._Z7reduce6IiLj32ELb0EEvPT_S1_j,"ax",@progbits
	.align	128
        .global         _Z7reduce6IiLj32ELb0EEvPT_S1_j
        .type           _Z7reduce6IiLj32ELb0EEvPT_S1_j,@function
        .size           _Z7reduce6IiLj32ELb0EEvPT_S1_j,(.L_x_1763 - _Z7reduce6IiLj32ELb0EEvPT_S1_j)
        .other          _Z7reduce6IiLj32ELb0EEvPT_S1_j,@"STO_CUDA_ENTRY STV_DEFAULT"
_Z7reduce6IiLj32ELb0EEvPT_S1_j:
.text._Z7reduce6IiLj32ELb0EEvPT_S1_j:
        /* <DEDUP_REMOVED lines=14> */
.L_x_1247:
        /* <DEDUP_REMOVED lines=11> */
.L_x_1246:
[----:B0-----:R-:W-:Y:S05]  /*0190*/  BSYNC.RECONVERGENT B0 ;  /* 0x0000000000007941 */ /* 0x001fea0003800200 */
.L_x_1245:
        /* <DEDUP_REMOVED lines=31> */
.L_x_1256:
[----:B-1----:R-:W-:-:S07]  /*0390*/  IADD3 R9, PT, PT, R7, R8, RZ ;  /* 0x0000000807097210 */ /* 0x002fce0007ffe0ff */
.L_x_1249:
[----:B------:R-:W-:Y:S05]  /*03a0*/  BSYNC B0 ;  /* 0x0000000000007941 */ /* 0x000fea0003800000 */
.L_x_1248:
[----:B------:R-:W-:-:S13]  /*03b0*/  LOP3.LUT P0, RZ, R2, R3, RZ, 0xfc, !PT ;  /* 0x0000000302ff7212 */ /* 0x000fda000780fcff */
[----:B------:R-:W-:Y:S05]  /*03c0*/  @P0 EXIT ;  /* 0x000000000000094d */ /* 0x000fea0003800000 */
[----:B------:R-:W1:Y:S02]  /*03d0*/  LDC.64 R2, c[0x0][0x388] ;  /* 0x0000e200ff027b82 */ /* 0x000e640000000a00 */
[----:B-1----:R-:W-:-:S05]  /*03e0*/  IMAD.WIDE.U32 R2, R0, 0x4, R2 ;  /* 0x0000000400027825 */ /* 0x002fca00078e0002 */
[----:B------:R-:W-:Y:S01]  /*03f0*/  STG.E desc[UR6][R2.64], R9 ;  /* 0x0000000902007986 */ /* 0x000fe2000c101906 */
[----:B------:R-:W-:Y:S05]  /*0400*/  EXIT ;  /* 0x000000000000794d */ /* 0x000fea0003800000 */
.L_x_1250:
[----:B------:R-:W-:Y:S02]  /*0410*/  HFMA2 R12, -RZ, RZ, 0, 1.847743988037109375e-06 ;  /* 0x0000001fff0c7431 */ /* 0x000fe400000001ff */
[----:B------:R-:W-:Y:S02]  /*0420*/  IMAD.MOV.U32 R11, RZ, RZ, 0x10 ;  /* 0x00000010ff0b7424 */ /* 0x000fe400078e00ff */
[----:B------:R-:W-:-:S07]  /*0430*/  IMAD.MOV.U32 R10, RZ, RZ, -0x1 ;  /* 0xffffffffff0a7424 */ /* 0x000fce00078e00ff */
[----:B------:R-:W-:Y:S05]  /*0440*/  WARPSYNC.COLLECTIVE R10, `(.L_x_1251) ;  /* 0x000000000a087348 */ /* 0x000fea0003c00000 */
[----:B------:R0:W1:Y:S02]  /*0450*/  SHFL.DOWN P0, R8, R9, R11, R12 ;  /* 0x0800000b09087389 */ /* 0x000064000000000c */
[----:B01----:R-:W-:Y:S05]  /*0460*/  ENDCOLLECTIVE ;  /* 0x000000000000791b */ /* 0x003fea0003800000 */
.L_x_1251:
[----:B------:R-:W-:Y:S01]  /*0470*/  IMAD.MOV.U32 R11, RZ, RZ, 0x8 ;  /* 0x00000008ff0b7424 */ /* 0x000fe200078e00ff */
[----:B------:R-:W-:-:S05]  /*0480*/  MOV R4, R8 ;  /* 0x0000000800047202 */ /* 0x000fca0000000f00 */
[----:B------:R-:W-:-:S05]  /*0490*/  IMAD.IADD R4, R4, 0x1, R9 ;  /* 0x0000000104047824 */ /* 0x000fca00078e0209 */
[----:B------:R-:W-:-:S07]  /*04a0*/  MOV R9, R4 ;  /* 0x0000000400097202 */ /* 0x000fce0000000f00 */
[----:B------:R-:W-:Y:S05]  /*04b0*/  WARPSYNC.COLLECTIVE R10, `(.L_x_1252) ;  /* 0x000000000a087348 */ /* 0x000fea0003c00000 */
[----:B------:R0:W1:Y:S02]  /*04c0*/  SHFL.DOWN P0, R8, R9, R11, R12 ;  /* 0x0800000b09087389 */ /* 0x000064000000000c */
[----:B01----:R-:W-:Y:S05]  /*04d0*/  ENDCOLLECTIVE ;  /* 0x000000000000791b */ /* 0x003fea0003800000 */
.L_x_1252:
[----:B------:R-:W-:Y:S01]  /*04e0*/  IMAD.MOV.U32 R11, RZ, RZ, 0x4 ;  /* 0x00000004ff0b7424 */ /* 0x000fe200078e00ff */
[----:B------:R-:W-:-:S05]  /*04f0*/  MOV R5, R8 ;  /* 0x0000000800057202 */ /* 0x000fca0000000f00 */
[----:B------:R-:W-:-:S05]  /*0500*/  IMAD.IADD R5, R4, 0x1, R5 ;  /* 0x0000000104057824 */ /* 0x000fca00078e0205 */
[----:B------:R-:W-:-:S07]  /*0510*/  MOV R9, R5 ;  /* 0x0000000500097202 */ /* 0x000fce0000000f00 */
[----:B------:R-:W-:Y:S05]  /*0520*/  WARPSYNC.COLLECTIVE R10, `(.L_x_1253) ;  /* 0x000000000a087348 */ /* 0x000fea0003c00000 */
[----:B------:R0:W1:Y:S02]  /*0530*/  SHFL.DOWN P0, R8, R9, R11, R12 ;  /* 0x0800000b09087389 */ /* 0x000064000000000c */
[----:B01----:R-:W-:Y:S05]  /*0540*/  ENDCOLLECTIVE ;  /* 0x000000000000791b */ /* 0x003fea0003800000 */
.L_x_1253:
[----:B------:R-:W-:Y:S01]  /*0550*/  IMAD.MOV.U32 R11, RZ, RZ, 0x2 ;  /* 0x00000002ff0b7424 */ /* 0x000fe200078e00ff */
[----:B------:R-:W-:-:S05]  /*0560*/  MOV R6, R8 ;  /* 0x0000000800067202 */ /* 0x000fca0000000f00 */
[----:B------:R-:W-:-:S05]  /*0570*/  IMAD.IADD R6, R5, 0x1, R6 ;  /* 0x0000000105067824 */ /* 0x000fca00078e0206 */
[----:B------:R-:W-:-:S07]  /*0580*/  MOV R9, R6 ;  /* 0x0000000600097202 */ /* 0x000fce0000000f00 */
[----:B------:R-:W-:Y:S05]  /*0590*/  WARPSYNC.COLLECTIVE R10, `(.L_x_1254) ;  /* 0x000000000a087348 */ /* 0x000fea0003c00000 */
[----:B------:R0:W1:Y:S02]  /*05a0*/  SHFL.DOWN P0, R8, R9, R11, R12 ;  /* 0x0800000b09087389 */ /* 0x000064000000000c */
[----:B01----:R-:W-:Y:S05]  /*05b0*/  ENDCOLLECTIVE ;  /* 0x000000000000791b */ /* 0x003fea0003800000 */
.L_x_1254:
[----:B------:R-:W-:Y:S01]  /*05c0*/  IMAD.MOV.U32 R11, RZ, RZ, 0x1 ;  /* 0x00000001ff0b7424 */ /* 0x000fe200078e00ff */
[----:B------:R-:W-:-:S05]  /*05d0*/  MOV R7, R8 ;  /* 0x0000000800077202 */ /* 0x000fca0000000f00 */
[----:B------:R-:W-:-:S05]  /*05e0*/  IMAD.IADD R7, R6, 0x1, R7 ;  /* 0x0000000106077824 */ /* 0x000fca00078e0207 */
[----:B------:R-:W-:-:S07]  /*05f0*/  MOV R9, R7 ;  /* 0x0000000700097202 */ /* 0x000fce0000000f00 */
[----:B------:R-:W-:Y:S05]  /*0600*/  WARPSYNC.COLLECTIVE R10, `(.L_x_1255) ;  /* 0x000000000a087348 */ /* 0x000fea0003c00000 */
[----:B------:R0:W1:Y:S02]  /*0610*/  SHFL.DOWN P0, R8, R9, R11, R12 ;  /* 0x0800000b09087389 */ /* 0x000064000000000c */
[----:B01----:R-:W-:Y:S05]  /*0620*/  ENDCOLLECTIVE ;  /* 0x000000000000791b */ /* 0x003fea0003800000 */
.L_x_1255:
[----:B------:R-:W-:Y:S05]  /*0630*/  BRA `(.L_x_1256) ;  /* 0xfffffffc00547947 */ /* 0x000fea000383ffff */
.L_x_1257:
        /* <DEDUP_REMOVED lines=12> */
.L_x_1763:


//--------------------- .text._Z7reduce6IiLj64ELb0EEvPT_S1_j --------------------------
	.section	.text._Z7reduce6IiLj64ELb0EEvPT_S1_j,"ax",@progbits
	.align	128
        .global         _Z7reduce6IiLj64ELb0EEvPT_S1_j
        .type           _Z7reduce6IiLj64ELb0EEvPT_S1_j,@function
        .size           _Z7reduce6IiLj64ELb0EEvPT_S1_j,(.L_x_1764 - _Z7reduce6IiLj64ELb0EEvPT_S1_j)
        .other          _Z7reduce6IiLj64ELb0EEvPT_S1_j,@"STO_CUDA_ENTRY STV_DEFAULT"
_Z7reduce6IiLj64ELb0EEvPT_S1_j:
.text._Z7reduce6IiLj64ELb0EEvPT_S1_j:
[----:B------:R-:W-:Y:S01]  /*0000*/  LDC R1, c[0x0][0x37c] ;  /* 0x0000df00ff017b82 */ /* 0x000fe20000000800 */
[----:B------:R-:W0:Y:S01]  /*0010*/  S2R R3, SR_TID.X ;  /* 0x0000000000037919 */ /* 0x000e220000002100 */
[----:B------:R-:W1:Y:S01]  /*0020*/  LDCU UR4, c[0x0][0x390] ;  /* 0x00007200ff0477ac */ /* 0x000e620008000800 */
[----:B------:R-:W-:Y:S01]  /*0030*/  BSSY.RECONVERGENT B0, `(.L_x_1258) ;  /* 0x0000016000007945 */ /* 0x000fe20003800200 */
[----:B------:R-:W-:Y:S01]  /*0040*/  IMAD.MOV.U32 R10, RZ, RZ, RZ ;  /* 0x000000ffff0a7224 */ /* 0x000fe200078e00ff */
[----:B------:R-:W0:Y:S01]  /*0050*/  S2R R0, SR_CTAID.X ;  /* 0x0000000000007919 */ /* 0x000e220000002500 */
[----:B------:R-:W2:Y:S01]  /*0060*/  LDCU.64 UR6, c[0x0][0x358] ;  /* 0x00006b00ff0677ac */ /* 0x000ea20008000a00 */
[----:B0-----:R-:W-:-:S05]  /*0070*/  IMAD R2, R0, 0x80, R3 ;  /* 0x0000008000027824 */ /* 0x001fca00078e0203 */
[----:B-1----:R-:W-:Y:S01]  /*0080*/  ISETP.GE.U32.AND P0, PT, R2, UR4, PT ;  /* 0x0000000402007c0c */ /* 0x002fe2000bf06070 */
[----:B------:R-:W0:-:S12]  /*0090*/  LDCU UR4, c[0x0][0x390] ;  /* 0x00007200ff0477ac */ /* 0x000e180008000800 */
[----:B--2---:R-:W-:Y:S05]  /*00a0*/  @P0 BRA `(.L_x_1259) ;  /* 0x0000000000380947 */ /* 0x004fea0003800000 */
[----:B------:R-:W1:Y:S01]  /*00b0*/  LDC R11, c[0x0][0x370] ;  /* 0x0000dc00ff0b7b82 */ /* 0x000e620000000800 */
[----:B------:R-:W-:-:S07]  /*00c0*/  HFMA2 R10, -RZ, RZ, 0, 0 ;  /* 0x00000000ff0a7431 */ /* 0x000fce00000001ff */
[----:B------:R-:W2:Y:S02]  /*00d0*/  LDC.64 R8, c[0x0][0x380] ;  /* 0x0000e000ff087b82 */ /* 0x000ea40000000a00 */
.L_x_1260:
        /* <DEDUP_REMOVED lines=8> */
[----:B--2---:R-:W-:-:S05]  /*0160*/  IMAD.IADD R10, R5, 0x1, R10 ;  /* 0x00000001050a7824 */ /* 0x004fca00078e020a */
[----:B---3--:R-:W-:-:S07]  /*0170*/  @!P0 IADD3 R10, PT, PT, R10, R7, RZ ;  /* 0x000000070a0a8210 */ /* 0x008fce0007ffe0ff */
[----:B------:R-:W-:Y:S05]  /*0180*/  @!P1 BRA `(.L_x_1260) ;  /* 0xfffffffc00d49947 */ /* 0x000fea000383ffff */
.L_x_1259:
[----:B0-----:R-:W-:Y:S05]  /*0190*/  BSYNC.RECONVERGENT B0 ;  /* 0x0000000000007941 */ /* 0x001fea0003800200 */
.L_x_1258:
        /* <DEDUP_REMOVED lines=20> */
[----:B------:R-:W0:Y:S01]  /*02e0*/  LDS R5, [R5+0x80] ;  /* 0x0000800005057984 */ /* 0x000e220000000800 */
[----:B------:R-:W-:Y:S01]  /*02f0*/  UMOV UR4, 0xffffffff ;  /* 0xffffffff00047882 */ /* 0x000fe20000000000 */
[----:B0-----:R-:W-:Y:S02]  /*0300*/  IMAD.IADD R4, R5, 0x1, R4 ;  /* 0x0000000105047824 */ /* 0x001fe400078e0204 */
        /* <DEDUP_REMOVED lines=10> */
.L_x_1269:
[----:B-1----:R-:W-:-:S07]  /*03b0*/  IADD3 R4, PT, PT, R8, R9, RZ ;  /* 0x0000000908047210 */ /* 0x002fce0007ffe0ff */
.L_x_1262:
[----:B------:R-:W-:Y:S05]  /*03c0*/  BSYNC B0 ;  /* 0x0000000000007941 */ /* 0x000fea0003800000 */
.L_x_1261:
[----:B------:R-:W-:-:S13]  /*03d0*/  LOP3.LUT P0, RZ, R2, R3, RZ, 0xfc, !PT ;  /* 0x0000000302ff7212 */ /* 0x000fda000780fcff */
[----:B------:R-:W-:Y:S05]  /*03e0*/  @P0 EXIT ;  /* 0x000000000000094d */ /* 0x000fea0003800000 */
[----:B------:R-:W1:Y:S02]  /*03f0*/  LDC.64 R2, c[0x0][0x388] ;  /* 0x0000e200ff027b82 */ /* 0x000e640000000a00 */
[----:B-1----:R-:W-:-:S05]  /*0400*/  IMAD.WIDE.U32 R2, R0, 0x4, R2 ;  /* 0x0000000400027825 */ /* 0x002fca00078e0002 */
[----:B------:R-:W-:Y:S01]  /*0410*/  STG.E desc[UR6][R2.64], R4 ;  /* 0x0000000402007986 */ /* 0x000fe2000c101906 */
[----:B------:R-:W-:Y:S05]  /*0420*/  EXIT ;  /* 0x000000000000794d */ /* 0x000fea0003800000 */
.L_x_1263:
[----:B------:R-:W-:Y:S02]  /*0430*/  HFMA2 R13, -RZ, RZ, 0, 1.847743988037109375e-06 ;  /* 0x0000001fff0d7431 */ /* 0x000fe400000001ff */
[----:B------:R-:W-:Y:S02]  /*0440*/  IMAD.MOV.U32 R11, RZ, RZ, 0x10 ;  /* 0x00000010ff0b7424 */ /* 0x000fe400078e00ff */
[----:B------:R-:W-:-:S07]  /*0450*/  IMAD.MOV.U32 R10, RZ, RZ, -0x1 ;  /* 0xffffffffff0a7424 */ /* 0x000fce00078e00ff */
[----:B------:R-:W-:Y:S05]  /*0460*/  WARPSYNC.COLLECTIVE R10, `(.L_x_1264) ;  /* 0x000000000a087348 */ /* 0x000fea0003c00000 */
[----:B------:R0:W1:Y:S02]  /*0470*/  SHFL.DOWN P0, R9, R4, R11, R13 ;  /* 0x0800000b04097389 */ /* 0x000064000000000d */
[----:B01----:R-:W-:Y:S05]  /*0480*/  ENDCOLLECTIVE ;  /* 0x000000000000791b */ /* 0x003fea0003800000 */
.L_x_1264:
[----:B------:R-:W-:Y:S01]  /*0490*/  IMAD.MOV.U32 R11, RZ, RZ, 0x8 ;  /* 0x00000008ff0b7424 */ /* 0x000fe200078e00ff */
[----:B------:R-:W-:-:S05]  /*04a0*/  MOV R5, R9 ;  /* 0x0000000900057202 */ /* 0x000fca0000000f00 */
[----:B------:R-:W-:-:S05]  /*04b0*/  IMAD.IADD R5, R4, 0x1, R5 ;  /* 0x0000000104057824 */ /* 0x000fca00078e0205 */
[----:B------:R-:W-:-:S07]  /*04c0*/  MOV R4, R5 ;  /* 0x0000000500047202 */ /* 0x000fce0000000f00 */
[----:B------:R-:W-:Y:S05]  /*04d0*/  WARPSYNC.COLLECTIVE R10, `(.L_x_1265) ;  /* 0x000000000a087348 */ /* 0x000fea0003c00000 */
[----:B------:R0:W1:Y:S02]  /*04e0*/  SHFL.DOWN P0, R9, R4, R11, R13 ;  /* 0x0800000b04097389 */ /* 0x000064000000000d */
[----:B01----:R-:W-:Y:S05]  /*04f0*/  ENDCOLLECTIVE ;  /* 0x000000000000791b */ /* 0x003fea0003800000 */
.L_x_1265:
[----:B------:R-:W-:Y:S01]  /*0500*/  IMAD.MOV.U32 R11, RZ, RZ, 0x4 ;  /* 0x00000004ff0b7424 */ /* 0x000fe200078e00ff */
[----:B------:R-:W-:-:S05]  /*0510*/  MOV R6, R9 ;  /* 0x0000000900067202 */ /* 0x000fca0000000f00 */
[----:B------:R-:W-:-:S05]  /*0520*/  IMAD.IADD R6, R5, 0x1, R6 ;  /* 0x0000000105067824 */ /* 0x000fca00078e0206 */
[----:B------:R-:W-:-:S07]  /*0530*/  MOV R4, R6 ;  /* 0x0000000600047202 */ /* 0x000fce0000000f00 */
[----:B------:R-:W-:Y:S05]  /*0540*/  WARPSYNC.COLLECTIVE R10, `(.L_x_1266) ;  /* 0x000000000a087348 */ /* 0x000fea0003c00000 */
[----:B------:R0:W1:Y:S02]  /*0550*/  SHFL.DOWN P0, R9, R4, R11, R13 ;  /* 0x0800000b04097389 */ /* 0x000064000000000d */
[----:B01----:R-:W-:Y:S05]  /*0560*/  ENDCOLLECTIVE ;  /* 0x000000000000791b */ /* 0x003fea0003800000 */
.L_x_1266:
[----:B------:R-:W-:Y:S01]  /*0570*/  IMAD.MOV.U32 R11, RZ, RZ, 0x2 ;  /* 0x00000002ff0b7424 */ /* 0x000fe200078e00ff */
[----:B------:R-:W-:-:S05]  /*0580*/  MOV R7, R9 ;  /* 0x0000000900077202 */ /* 0x000fca0000000f00 */
[----:B------:R-:W-:-:S05]  /*0590*/  IMAD.IADD R7, R6, 0x1, R7 ;  /* 0x0000000106077824 */ /* 0x000fca00078e0207 */
[----:B------:R-:W-:-:S07]  /*05a0*/  MOV R4, R7 ;  /* 0x0000000700047202 */ /* 0x000fce0000000f00 */
[----:B------:R-:W-:Y:S05]  /*05b0*/  WARPSYNC.COLLECTIVE R10, `(.L_x_1267) ;  /* 0x000000000a087348 */ /* 0x000fea0003c00000 */
[----:B------:R0:W1:Y:S02]  /*05c0*/  SHFL.DOWN P0, R9, R4, R11, R13 ;  /* 0x0800000b04097389 */ /* 0x000064000000000d */
[----:B01----:R-:W-:Y:S05]  /*05d0*/  ENDCOLLECTIVE ;  /* 0x000000000000791b */ /* 0x003fea0003800000 */
.L_x_1267:
[----:B------:R-:W-:Y:S01]  /*05e0*/  HFMA2 R11, -RZ, RZ, 0, 5.9604644775390625e-08 ;  /* 0x00000001ff0b7431 */ /* 0x000fe200000001ff */
[----:B------:R-:W-:-:S05]  /*05f0*/  MOV R8, R9 ;  /* 0x0000000900087202 */ /* 0x000fca0000000f00 */
[----:B------:R-:W-:-:S05]  /*0600*/  IMAD.IADD R8, R7, 0x1, R8 ;  /* 0x0000000107087824 */ /* 0x000fca00078e0208 */
[----:B------:R-:W-:-:S07]  /*0610*/  MOV R4, R8 ;  /* 0x0000000800047202 */ /* 0x000fce0000000f00 */
[----:B------:R-:W-:Y:S05]  /*0620*/  WARPSYNC.COLLECTIVE R10, `(.L_x_1268) ;  /* 0x000000000a087348 */ /* 0x000fea0003c00000 */
[----:B------:R0:W1:Y:S02]  /*0630*/  SHFL.DOWN P0, R9, R4, R11, R13 ;  /* 0x0800000b04097389 */ /* 0x000064000000000d */
[----:B01----:R-:W-:Y:S05]  /*0640*/  ENDCOLLECTIVE ;  /* 0x000000000000791b */ /* 0x003fea0003800000 */
.L_x_1268:
[----:B------:R-:W-:Y:S05]  /*0650*/  BRA `(.L_x_1269) ;  /* 0xfffffffc00547947 */ /* 0x000fea000383ffff */
.L_x_1270:
        /* <DEDUP_REMOVED lines=10> */
.L_x_1764:


//--------------------- .text._Z7reduce6IiLj128ELb0EEvPT_S1_j --------------------------
	.section	.text._Z7reduce6IiLj128ELb0EEvPT_S1_j,"ax",@progbits
	.align	128
        .global         _Z7reduce6IiLj128ELb0EEvPT_S1_j
        .type           _Z7reduce6IiLj128ELb0EEvPT_S1_j,@function
        .size           _Z7reduce6IiLj128ELb0EEvPT_S1_j,(.L_x_1765 - _Z7reduce6IiLj128ELb0EEvPT_S1_j)
        .other          _Z7reduce6IiLj128ELb0EEvPT_S1_j,@"STO_CUDA_ENTRY STV_DEFAULT"
_Z7reduce6IiLj128ELb0EEvPT_S1_j:
.text._Z7reduce6IiLj128ELb0EEvPT_S1_j:
        /* <DEDUP_REMOVED lines=14> */
.L_x_1273:
        /* <DEDUP_REMOVED lines=11> */
.L_x_1272:
[----:B0-----:R-:W-:Y:S05]  /*0190*/  BSYNC.RECONVERGENT B0 ;  /* 0x0000000000007941 */ /* 0x001fea0003800200 */
.L_x_1271:
        /* <DEDUP_REMOVED lines=16> */
[----:B--2---:R-:W-:-:S02]  /*02a0*/  @!P0 IMAD.IADD R8, R2, 0x1, R8 ;  /* 0x0000000102088824 */ /* 0x004fc400078e0208 */
[----:B-1----:R-:W-:-:S03]  /*02b0*/  IMAD R2, R7, UR5, R4 ;  /* 0x0000000507027c24 */ /* 0x002fc6000f8e0204 */
[----:B------:R1:W-:Y:S01]  /*02c0*/  @!P0 STS [R5], R8 ;  /* 0x0000000805008388 */ /* 0x0003e20000000800 */
[----:B0-----:R-:W-:-:S05]  /*02d0*/  IMAD R2, R2, UR4, RZ ;  /* 0x0000000402027c24 */ /* 0x001fca000f8e02ff */
[----:B------:R-:W-:Y:S01]  /*02e0*/  IADD3 R4, PT, PT, R2, R3, RZ ;  /* 0x0000000302047210 */ /* 0x000fe20007ffe0ff */
[----:B------:R-:W-:Y:S03]  /*02f0*/  BAR.SYNC.DEFER_BLOCKING 0x0 ;  /* 0x0000000000007b1d */ /* 0x000fe60000010000 */
[----:B------:R-:W-:-:S13]  /*0300*/  ISETP.GT.U32.AND P0, PT, R4, 0x1f, PT ;  /* 0x0000001f0400780c */ /* 0x000fda0003f04070 */
[----:B-1----:R-:W-:Y:S05]  /*0310*/  @P0 BRA `(.L_x_1275) ;  /* 0x0000000000380947 */ /* 0x002fea0003800000 */
        /* <DEDUP_REMOVED lines=13> */
.L_x_1282:
[----:B01----:R-:W-:-:S07]  /*03f0*/  IADD3 R8, PT, PT, R8, R9, RZ ;  /* 0x0000000908087210 */ /* 0x003fce0007ffe0ff */
.L_x_1275:
[----:B------:R-:W-:Y:S05]  /*0400*/  BSYNC B0 ;  /* 0x0000000000007941 */ /* 0x000fea0003800000 */
.L_x_1274:
[----:B------:R-:W-:-:S13]  /*0410*/  LOP3.LUT P0, RZ, R2, R3, RZ, 0xfc, !PT ;  /* 0x0000000302ff7212 */ /* 0x000fda000780fcff */
[----:B------:R-:W-:Y:S05]  /*0420*/  @P0 EXIT ;  /* 0x000000000000094d */ /* 0x000fea0003800000 */
[----:B------:R-:W0:Y:S02]  /*0430*/  LDC.64 R2, c[0x0][0x388] ;  /* 0x0000e200ff027b82 */ /* 0x000e240000000a00 */
[----:B0-----:R-:W-:-:S05]  /*0440*/  IMAD.WIDE.U32 R2, R0, 0x4, R2 ;  /* 0x0000000400027825 */ /* 0x001fca00078e0002 */
[----:B------:R-:W-:Y:S01]  /*0450*/  STG.E desc[UR6][R2.64], R8 ;  /* 0x0000000802007986 */ /* 0x000fe2000c101906 */
[----:B------:R-:W-:Y:S05]  /*0460*/  EXIT ;  /* 0x000000000000794d */ /* 0x000fea0003800000 */
.L_x_1276:
[----:B------:R-:W-:Y:S02]  /*0470*/  HFMA2 R13, -RZ, RZ, 0, 1.847743988037109375e-06 ;  /* 0x0000001fff0d7431 */ /* 0x000fe400000001ff */
[----:B------:R-:W-:Y:S02]  /*0480*/  IMAD.MOV.U32 R11, RZ, RZ, 0x10 ;  /* 0x00000010ff0b7424 */ /* 0x000fe400078e00ff */
[----:B------:R-:W-:-:S07]  /*0490*/  IMAD.MOV.U32 R10, RZ, RZ, -0x1 ;  /* 0xffffffffff0a7424 */ /* 0x000fce00078e00ff */
[----:B------:R-:W-:Y:S05]  /*04a0*/  WARPSYNC.COLLECTIVE R10, `(.L_x_1277) ;  /* 0x000000000a087348 */ /* 0x000fea0003c00000 */
[----:B------:R0:W1:Y:S02]  /*04b0*/  SHFL.DOWN P0, R9, R4, R11, R13 ;  /* 0x0800000b04097389 */ /* 0x000064000000000d */
[----:B01----:R-:W-:Y:S05]  /*04c0*/  ENDCOLLECTIVE ;  /* 0x000000000000791b */ /* 0x003fea0003800000 */
.L_x_1277:
[----:B------:R-:W-:Y:S01]  /*04d0*/  IMAD.MOV.U32 R11, RZ, RZ, 0x8 ;  /* 0x00000008ff0b7424 */ /* 0x000fe200078e00ff */
[----:B------:R-:W-:-:S05]  /*04e0*/  MOV R5, R9 ;  /* 0x0000000900057202 */ /* 0x000fca0000000f00 */
[----:B------:R-:W-:-:S05]  /*04f0*/  IMAD.IADD R5, R4, 0x1, R5 ;  /* 0x0000000104057824 */ /* 0x000fca00078e0205 */
[----:B------:R-:W-:-:S07]  /*0500*/  MOV R4, R5 ;  /* 0x0000000500047202 */ /* 0x000fce0000000f00 */
[----:B------:R-:W-:Y:S05]  /*0510*/  WARPSYNC.COLLECTIVE R10, `(.L_x_1278) ;  /* 0x000000000a087348 */ /* 0x000fea0003c00000 */
[----:B------:R0:W1:Y:S02]  /*0520*/  SHFL.DOWN P0, R9, R4, R11, R13 ;  /* 0x0800000b04097389 */ /* 0x000064000000000d */
[----:B01----:R-:W-:Y:S05]  /*0530*/  ENDCOLLECTIVE ;  /* 0x000000000000791b */ /* 0x003fea0003800000 */
.L_x_1278:
[----:B------:R-:W-:Y:S01]  /*0540*/  IMAD.MOV.U32 R11, RZ, RZ, 0x4 ;  /* 0x00000004ff0b7424 */ /* 0x000fe200078e00ff */
[----:B------:R-:W-:-:S05]  /*0550*/  MOV R6, R9 ;  /* 0x0000000900067202 */ /* 0x000fca0000000f00 */
[----:B------:R-:W-:-:S05]  /*0560*/  IMAD.IADD R6, R5, 0x1, R6 ;  /* 0x0000000105067824 */ /* 0x000fca00078e0206 */
[----:B------:R-:W-:-:S07]  /*0570*/  MOV R4, R6 ;  /* 0x0000000600047202 */ /* 0x000fce0000000f00 */
[----:B------:R-:W-:Y:S05]  /*0580*/  WARPSYNC.COLLECTIVE R10, `(.L_x_1279) ;  /* 0x000000000a087348 */ /* 0x000fea0003c00000 */
[----:B------:R0:W1:Y:S02]  /*0590*/  SHFL.DOWN P0, R9, R4, R11, R13 ;  /* 0x0800000b04097389 */ /* 0x000064000000000d */
[----:B01----:R-:W-:Y:S05]  /*05a0*/  ENDCOLLECTIVE ;  /* 0x000000000000791b */ /* 0x003fea0003800000 */
.L_x_1279:
[----:B------:R-:W-:Y:S01]  /*05b0*/  IMAD.MOV.U32 R11, RZ, RZ, 0x2 ;  /* 0x00000002ff0b7424 */ /* 0x000fe200078e00ff */
[----:B------:R-:W-:-:S05]  /*05c0*/  MOV R7, R9 ;  /* 0x0000000900077202 */ /* 0x000fca0000000f00 */
[----:B------:R-:W-:-:S05]  /*05d0*/  IMAD.IADD R7, R6, 0x1, R7 ;  /* 0x0000000106077824 */ /* 0x000fca00078e0207 */
[----:B------:R-:W-:-:S07]  /*05e0*/  MOV R4, R7 ;  /* 0x0000000700047202 */ /* 0x000fce0000000f00 */
[----:B------:R-:W-:Y:S05]  /*05f0*/  WARPSYNC.COLLECTIVE R10, `(.L_x_1280) ;  /* 0x000000000a087348 */ /* 0x000fea0003c00000 */
[----:B------:R0:W1:Y:S02]  /*0600*/  SHFL.DOWN P0, R9, R4, R11, R13 ;  /* 0x0800000b04097389 */ /* 0x000064000000000d */
[----:B01----:R-:W-:Y:S05]  /*0610*/  ENDCOLLECTIVE ;  /* 0x000000000000791b */ /* 0x003fea0003800000 */
.L_x_1280:
[----:B------:R-:W-:Y:S01]  /*0620*/  IMAD.MOV.U32 R11, RZ, RZ, 0x1 ;  /* 0x00000001ff0b7424 */ /* 0x000fe200078e00ff */
[----:B------:R-:W-:-:S05]  /*0630*/  MOV R8, R9 ;  /* 0x0000000900087202 */ /* 0x000fca0000000f00 */
[----:B------:R-:W-:-:S05]  /*0640*/  IMAD.IADD R8, R7, 0x1, R8 ;  /* 0x0000000107087824 */ /* 0x000fca00078e0208 */
[----:B------:R-:W-:-:S07]  /*0650*/  MOV R4, R8 ;  /* 0x0000000800047202 */ /* 0x000fce0000000f00 */
[----:B------:R-:W-:Y:S05]  /*0660*/  WARPSYNC.COLLECTIVE R10, `(.L_x_1281) ;  /* 0x000000000a087348 */ /* 0x000fea0003c00000 */
[----:B------:R0:W1:Y:S02]  /*0670*/  SHFL.DOWN P0, R9, R4, R11, R13 ;  /* 0x0800000b04097389 */ /* 0x000064000000000d */
[----:B01----:R-:W-:Y:S05]  /*0680*/  ENDCOLLECTIVE ;  /* 0x000000000000791b */ /* 0x003fea0003800000 */
.L_x_1281:
[----:B------:R-:W-:Y:S05]  /*0690*/  BRA `(.L_x_1282) ;  /* 0xfffffffc00547947 */ /* 0x000fea000383ffff */
.L_x_1283:
        /* <DEDUP_REMOVED lines=14> */
.L_x_1765:


//--------------------- .text._Z7reduce6IiLj256ELb0EEvPT_S1_j --------------------------
	.section	.text._Z7reduce6IiLj256ELb0EEvPT_S1_j,"ax",@progbits
	.align	128
        .global         _Z7reduce6IiLj256ELb0EEvPT_S1_j
        .type           _Z7reduce6IiLj256ELb0EEvPT_S1_j,@function
        .size           _Z7reduce6IiLj256ELb0EEvPT_S1_j,(.L_x_1766 - _Z7reduce6IiLj256ELb0EEvPT_S1_j)
        .other          _Z7reduce6IiLj256ELb0EEvPT_S1_j,@"STO_CUDA_ENTRY STV_DEFAULT"
_Z7reduce6IiLj256ELb0EEvPT_S1_j:
.text._Z7reduce6IiLj256ELb0EEvPT_S1_j:
        /* <DEDUP_REMOVED lines=14> */
.L_x_1286:
        /* <DEDUP_REMOVED lines=11> */
.L_x_1285:
[----:B0-----:R-:W-:Y:S05]  /*0190*/  BSYNC.RECONVERGENT B0 ;  /* 0x0000000000007941 */ /* 0x001fea0003800200 */
.L_x_1284:
        /* <DEDUP_REMOVED lines=16> */
[----:B--2---:R-:W-:-:S05]  /*02a0*/  @!P0 IADD3 R8, PT, PT, R2, R8, RZ ;  /* 0x0000000802088210 */ /* 0x004fca0007ffe0ff */
[----:B------:R-:W-:Y:S01]  /*02b0*/  @!P0 STS [R5], R8 ;  /* 0x0000000805008388 */ /* 0x000fe20000000800 */
[----:B------:R-:W-:Y:S06]  /*02c0*/  BAR.SYNC.DEFER_BLOCKING 0x0 ;  /* 0x0000000000007b1d */ /* 0x000fec0000010000 */
[----:B------:R-:W2:Y:S02]  /*02d0*/  @!P1 LDS R2, [R5+0x100] ;  /* 0x0001000005029984 */ /* 0x000ea40000000800 */
[----:B--2---:R-:W-:Y:S02]  /*02e0*/  @!P1 IMAD.IADD R8, R2, 0x1, R8 ;  /* 0x0000000102089824 */ /* 0x004fe400078e0208 */
        /* <DEDUP_REMOVED lines=20> */
.L_x_1295:
[----:B01----:R-:W-:-:S07]  /*0430*/  IADD3 R8, PT, PT, R8, R9, RZ ;  /* 0x0000000908087210 */ /* 0x003fce0007ffe0ff */
.L_x_1288:
[----:B------:R-:W-:Y:S05]  /*0440*/  BSYNC B0 ;  /* 0x0000000000007941 */ /* 0x000fea0003800000 */
.L_x_1287:
[----:B------:R-:W-:-:S13]  /*0450*/  LOP3.LUT P0, RZ, R2, R3, RZ, 0xfc, !PT ;  /* 0x0000000302ff7212 */ /* 0x000fda000780fcff */
[----:B------:R-:W-:Y:S05]  /*0460*/  @P0 EXIT ;  /* 0x000000000000094d */ /* 0x000fea0003800000 */
[----:B------:R-:W0:Y:S02]  /*0470*/  LDC.64 R2, c[0x0][0x388] ;  /* 0x0000e200ff027b82 */ /* 0x000e240000000a00 */
[----:B0-----:R-:W-:-:S05]  /*0480*/  IMAD.WIDE.U32 R2, R0, 0x4, R2 ;  /* 0x0000000400027825 */ /* 0x001fca00078e0002 */
[----:B------:R-:W-:Y:S01]  /*0490*/  STG.E desc[UR6][R2.64], R8 ;  /* 0x0000000802007986 */ /* 0x000fe2000c101906 */
[----:B------:R-:W-:Y:S05]  /*04a0*/  EXIT ;  /* 0x000000000000794d */ /* 0x000fea0003800000 */
.L_x_1289:
[----:B------:R-:W-:Y:S02]  /*04b0*/  HFMA2 R13, -RZ, RZ, 0, 1.847743988037109375e-06 ;  /* 0x0000001fff0d7431 */ /* 0x000fe400000001ff */
[----:B------:R-:W-:Y:S02]  /*04c0*/  IMAD.MOV.U32 R11, RZ, RZ, 0x10 ;  /* 0x00000010ff0b7424 */ /* 0x000fe400078e00ff */
[----:B------:R-:W-:-:S07]  /*04d0*/  IMAD.MOV.U32 R10, RZ, RZ, -0x1 ;  /* 0xffffffffff0a7424 */ /* 0x000fce00078e00ff */
[----:B------:R-:W-:Y:S05]  /*04e0*/  WARPSYNC.COLLECTIVE R10, `(.L_x_1290) ;  /* 0x000000000a087348 */ /* 0x000fea0003c00000 */
[----:B------:R0:W1:Y:S02]  /*04f0*/  SHFL.DOWN P0, R9, R4, R11, R13 ;  /* 0x0800000b04097389 */ /* 0x000064000000000d */
[----:B01----:R-:W-:Y:S05]  /*0500*/  ENDCOLLECTIVE ;  /* 0x000000000000791b */ /* 0x003fea0003800000 */
.L_x_1290:
[----:B------:R-:W-:Y:S01]  /*0510*/  IMAD.MOV.U32 R11, RZ, RZ, 0x8 ;  /* 0x00000008ff0b7424 */ /* 0x000fe200078e00ff */
[----:B------:R-:W-:-:S05]  /*0520*/  MOV R5, R9 ;  /* 0x0000000900057202 */ /* 0x000fca0000000f00 */
[----:B------:R-:W-:-:S05]  /*0530*/  IMAD.IADD R5, R4, 0x1, R5 ;  /* 0x0000000104057824 */ /* 0x000fca00078e0205 */
[----:B------:R-:W-:-:S07]  /*0540*/  MOV R4, R5 ;  /* 0x0000000500047202 */ /* 0x000fce0000000f00 */
[----:B------:R-:W-:Y:S05]  /*0550*/  WARPSYNC.COLLECTIVE R10, `(.L_x_1291) ;  /* 0x000000000a087348 */ /* 0x000fea0003c00000 */
[----:B------:R0:W1:Y:S02]  /*0560*/  SHFL.DOWN P0, R9, R4, R11, R13 ;  /* 0x0800000b04097389 */ /* 0x000064000000000d */
[----:B01----:R-:W-:Y:S05]  /*0570*/  ENDCOLLECTIVE ;  /* 0x000000000000791b */ /* 0x003fea0003800000 */
.L_x_1291:
[----:B------:R-:W-:Y:S01]  /*0580*/  IMAD.MOV.U32 R11, RZ, RZ, 0x4 ;  /* 0x00000004ff0b7424 */ /* 0x000fe200078e00ff */
[----:B------:R-:W-:-:S05]  /*0590*/  MOV R6, R9 ;  /* 0x0000000900067202 */ /* 0x000fca0000000f00 */
[----:B------:R-:W-:-:S05]  /*05a0*/  IMAD.IADD R6, R5, 0x1, R6 ;  /* 0x0000000105067824 */ /* 0x000fca00078e0206 */
[----:B------:R-:W-:-:S07]  /*05b0*/  MOV R4, R6 ;  /* 0x0000000600047202 */ /* 0x000fce0000000f00 */
[----:B------:R-:W-:Y:S05]  /*05c0*/  WARPSYNC.COLLECTIVE R10, `(.L_x_1292) ;  /* 0x000000000a087348 */ /* 0x000fea0003c00000 */
[----:B------:R0:W1:Y:S02]  /*05d0*/  SHFL.DOWN P0, R9, R4, R11, R13 ;  /* 0x0800000b04097389 */ /* 0x000064000000000d */
[----:B01----:R-:W-:Y:S05]  /*05e0*/  ENDCOLLECTIVE ;  /* 0x000000000000791b */ /* 0x003fea0003800000 */
.L_x_1292:
[----:B------:R-:W-:Y:S01]  /*05f0*/  IMAD.MOV.U32 R11, RZ, RZ, 0x2 ;  /* 0x00000002ff0b7424 */ /* 0x000fe200078e00ff */
[----:B------:R-:W-:-:S05]  /*0600*/  MOV R7, R9 ;  /* 0x0000000900077202 */ /* 0x000fca0000000f00 */
[----:B------:R-:W-:-:S05]  /*0610*/  IMAD.IADD R7, R6, 0x1, R7 ;  /* 0x0000000106077824 */ /* 0x000fca00078e0207 */
[----:B------:R-:W-:-:S07]  /*0620*/  MOV R4, R7 ;  /* 0x0000000700047202 */ /* 0x000fce0000000f00 */
[----:B------:R-:W-:Y:S05]  /*0630*/  WARPSYNC.COLLECTIVE R10, `(.L_x_1293) ;  /* 0x000000000a087348 */ /* 0x000fea0003c00000 */
[----:B------:R0:W1:Y:S02]  /*0640*/  SHFL.DOWN P0, R9, R4, R11, R13 ;  /* 0x0800000b04097389 */ /* 0x000064000000000d */
[----:B01----:R-:W-:Y:S05]  /*0650*/  ENDCOLLECTIVE ;  /* 0x000000000000791b */ /* 0x003fea0003800000 */
.L_x_1293:
[----:B------:R-:W-:Y:S01]  /*0660*/  IMAD.MOV.U32 R11, RZ, RZ, 0x1 ;  /* 0x00000001ff0b7424 */ /* 0x000fe200078e00ff */
[----:B------:R-:W-:-:S05]  /*0670*/  MOV R8, R9 ;  /* 0x0000000900087202 */ /* 0x000fca0000000f00 */
[----:B------:R-:W-:-:S05]  /*0680*/  IMAD.IADD R8, R7, 0x1, R8 ;  /* 0x0000000107087824 */ /* 0x000fca00078e0208 */
[----:B------:R-:W-:-:S07]  /*0690*/  MOV R4, R8 ;  /* 0x0000000800047202 */ /* 0x000fce0000000f00 */
[----:B------:R-:W-:Y:S05]  /*06a0*/  WARPSYNC.COLLECTIVE R10, `(.L_x_1294) ;  /* 0x000000000a087348 */ /* 0x000fea0003c00000 */
[----:B------:R0:W1:Y:S02]  /*06b0*/  SHFL.DOWN P0, R9, R4, R11, R13 ;  /* 0x0800000b04097389 */ /* 0x000064000000000d */
[----:B01----:R-:W-:Y:S05]  /*06c0*/  ENDCOLLECTIVE ;  /* 0x000000000000791b */ /* 0x003fea0003800000 */
.L_x_1294:
[----:B------:R-:W-:Y:S05]  /*06d0*/  BRA `(.L_x_1295) ;  /* 0xfffffffc00547947 */ /* 0x000fea000383ffff */
.L_x_1296:
        /* <DEDUP_REMOVED lines=10> */
.L_x_1766:


//--------------------- .text._Z7reduce6IiLj512ELb0EEvPT_S1_j --------------------------
	.section	.text._Z7reduce6IiLj512ELb0EEvPT_S1_j,"ax",@progbits
	.align	128
        .global         _Z7reduce6IiLj512ELb0EEvPT_S1_j
        .type           _Z7reduce6IiLj512ELb0EEvPT_S1_j,@function
        .size           _Z7reduce6IiLj512ELb0EEvPT_S1_j,(.L_x_1767 - _Z7reduce6IiLj512ELb0EEvPT_S1_j)
        .other          _Z7reduce6IiLj512ELb0EEvPT_S1_j,@"STO_CUDA_ENTRY STV_DEFAULT"
_Z7reduce6IiLj512ELb0EEvPT_S1_j:
.text._Z7reduce6IiLj512ELb0EEvPT_S1_j:
[----:B------:R-:W-:Y:S01]  /*0000*/  LDC R1, c[0x0][0x37c] ;  /* 0x0000df00ff017b82 */ /* 0x000fe20000000800 */
[----:B------:R-:W0:Y:S01]  /*0010*/  S2R R0, SR_CTAID.X ;  /* 0x0000000000007919 */ /* 0x000e220000002500 */
[----:B------:R-:W1:Y:S01]  /*0020*/  LDCU UR4, c[0x0][0x390] ;  /* 0x00007200ff0477ac */ /* 0x000e620008000800 */
[----:B------:R-:W-:Y:S01]  /*0030*/  BSSY.RECONVERGENT B0, `(.L_x_1297) ;  /* 0x0000017000007945 */ /* 0x000fe20003800200 */
[----:B------:R-:W-:Y:S01]  /*0040*/  IMAD.MOV.U32 R10, RZ, RZ, RZ ;  /* 0x000000ffff0a7224 */ /* 0x000fe200078e00ff */
        /* <DEDUP_REMOVED lines=8> */
[----:B------:R-:W-:-:S07]  /*00d0*/  HFMA2 R10, -RZ, RZ, 0, 0 ;  /* 0x00000000ff0a7431 */ /* 0x000fce00000001ff */
[----:B------:R-:W2:Y:S02]  /*00e0*/  LDC.64 R8, c[0x0][0x380] ;  /* 0x0000e000ff087b82 */ /* 0x000ea40000000a00 */
.L_x_1299:
[C---:B------:R-:W-:Y:S02]  /*00f0*/  VIADD R7, R3.reuse, 0x200 ;  /* 0x0000020003077836 */ /* 0x040fe40000000000 */
        /* <DEDUP_REMOVED lines=10> */
.L_x_1298:
[----:B0-----:R-:W-:Y:S05]  /*01a0*/  BSYNC.RECONVERGENT B0 ;  /* 0x0000000000007941 */ /* 0x001fea0003800200 */
.L_x_1297:
        /* <DEDUP_REMOVED lines=15> */
[----:B--2---:R-:W-:-:S05]  /*02a0*/  @!P1 IADD3 R8, PT, PT, R4, R8, RZ ;  /* 0x0000000804089210 */ /* 0x004fca0007ffe0ff */
[----:B------:R-:W-:Y:S01]  /*02b0*/  @!P1 STS [R3], R8 ;  /* 0x0000000803009388 */ /* 0x000fe20000000800 */
[----:B------:R-:W-:Y:S01]  /*02c0*/  BAR.SYNC.DEFER_BLOCKING 0x0 ;  /* 0x0000000000007b1d */ /* 0x000fe20000010000 */
[----:B------:R-:W-:-:S05]  /*02d0*/  ISETP.GT.U32.AND P1, PT, R2, 0x3f, PT ;  /* 0x0000003f0200780c */ /* 0x000fca0003f24070 */
[----:B------:R-:W2:Y:S02]  /*02e0*/  @!P0 LDS R4, [R3+0x200] ;  /* 0x0002000003048984 */ /* 0x000ea40000000800 */
[----:B--2---:R-:W-:-:S05]  /*02f0*/  @!P0 IMAD.IADD R8, R4, 0x1, R8 ;  /* 0x0000000104088824 */ /* 0x004fca00078e0208 */
[----:B------:R-:W-:Y:S01]  /*0300*/  @!P0 STS [R3], R8 ;  /* 0x0000000803008388 */ /* 0x000fe20000000800 */
[----:B------:R-:W-:Y:S06]  /*0310*/  BAR.SYNC.DEFER_BLOCKING 0x0 ;  /* 0x0000000000007b1d */ /* 0x000fec0000010000 */
[----:B------:R-:W2:Y:S02]  /*0320*/  @!P1 LDS R4, [R3+0x100] ;  /* 0x0001000003049984 */ /* 0x000ea40000000800 */
[----:B--2---:R-:W-:Y:S01]  /*0330*/  @!P1 IADD3 R8, PT, PT, R4, R8, RZ ;  /* 0x0000000804089210 */ /* 0x004fe20007ffe0ff */
        /* <DEDUP_REMOVED lines=9> */
[----:B0-----:R-:W-:Y:S02]  /*03d0*/  IADD3 R4, PT, PT, R3, R8, RZ ;  /* 0x0000000803047210 */ /* 0x001fe40007ffe0ff */
[----:B------:R-:W-:Y:S05]  /*03e0*/  BRA.DIV UR4, `(.L_x_1302) ;  /* 0x0000000204447947 */ /* 0x000fea000b800000 */
[----:B------:R-:W0:Y:S02]  /*03f0*/  SHFL.DOWN PT, R3, R4, 0x10, 0x1f ;  /* 0x0a001f0004037f89 */ /* 0x000e2400000e0000 */
[----:B0-----:R-:W-:-:S05]  /*0400*/  IMAD.IADD R3, R4, 0x1, R3 ;  /* 0x0000000104037824 */ /* 0x001fca00078e0203 */
[----:B------:R-:W0:Y:S02]  /*0410*/  SHFL.DOWN PT, R6, R3, 0x8, 0x1f ;  /* 0x09001f0003067f89 */ /* 0x000e2400000e0000 */
[----:B0-----:R-:W-:-:S05]  /*0420*/  IADD3 R6, PT, PT, R3, R6, RZ ;  /* 0x0000000603067210 */ /* 0x001fca0007ffe0ff */
[----:B------:R-:W0:Y:S02]  /*0430*/  SHFL.DOWN PT, R7, R6, 0x4, 0x1f ;  /* 0x08801f0006077f89 */ /* 0x000e2400000e0000 */
[----:B0-----:R-:W-:-:S05]  /*0440*/  IMAD.IADD R7, R6, 0x1, R7 ;  /* 0x0000000106077824 */ /* 0x001fca00078e0207 */
[----:B------:R-:W0:Y:S02]  /*0450*/  SHFL.DOWN PT, R8, R7, 0x2, 0x1f ;  /* 0x08401f0007087f89 */ /* 0x000e2400000e0000 */
[----:B0-----:R-:W-:-:S05]  /*0460*/  IADD3 R8, PT, PT, R7, R8, RZ ;  /* 0x0000000807087210 */ /* 0x001fca0007ffe0ff */
[----:B------:R0:W1:Y:S02]  /*0470*/  SHFL.DOWN PT, R9, R8, 0x1, 0x1f ;  /* 0x08201f0008097f89 */ /* 0x00006400000e0000 */
.L_x_1308:
[----:B01----:R-:W-:-:S07]  /*0480*/  IMAD.IADD R8, R8, 0x1, R9 ;  /* 0x0000000108087824 */ /* 0x003fce00078e0209 */
.L_x_1301:
[----:B------:R-:W-:Y:S05]  /*0490*/  BSYNC B0 ;  /* 0x0000000000007941 */ /* 0x000fea0003800000 */
.L_x_1300:
[----:B------:R-:W-:-:S13]  /*04a0*/  LOP3.LUT P0, RZ, R5, R2, RZ, 0xfc, !PT ;  /* 0x0000000205ff7212 */ /* 0x000fda000780fcff */
[----:B------:R-:W-:Y:S05]  /*04b0*/  @P0 EXIT ;  /* 0x000000000000094d */ /* 0x000fea0003800000 */
[----:B------:R-:W0:Y:S02]  /*04c0*/  LDC.64 R2, c[0x0][0x388] ;  /* 0x0000e200ff027b82 */ /* 0x000e240000000a00 */
[----:B0-----:R-:W-:-:S05]  /*04d0*/  IMAD.WIDE.U32 R2, R0, 0x4, R2 ;  /* 0x0000000400027825 */ /* 0x001fca00078e0002 */
[----:B------:R-:W-:Y:S01]  /*04e0*/  STG.E desc[UR6][R2.64], R8 ;  /* 0x0000000802007986 */ /* 0x000fe2000c101906 */
[----:B------:R-:W-:Y:S05]  /*04f0*/  EXIT ;  /* 0x000000000000794d */ /* 0x000fea0003800000 */
.L_x_1302:
[----:B------:R-:W-:Y:S02]  /*0500*/  HFMA2 R11, -RZ, RZ, 0, 9.5367431640625e-07 ;  /* 0x00000010ff0b7431 */ /* 0x000fe400000001ff */
[----:B------:R-:W-:Y:S01]  /*0510*/  IMAD.MOV.U32 R13, RZ, RZ, 0x1f ;  /* 0x0000001fff0d7424 */ /* 0x000fe200078e00ff */
[----:B------:R-:W-:-:S07]  /*0520*/  MOV R10, 0xffffffff ;  /* 0xffffffff000a7802 */ /* 0x000fce0000000f00 */
[----:B------:R-:W-:Y:S05]  /*0530*/  WARPSYNC.COLLECTIVE R10, `(.L_x_1303) ;  /* 0x000000000a087348 */ /* 0x000fea0003c00000 */
[----:B------:R0:W1:Y:S02]  /*0540*/  SHFL.DOWN P0, R9, R4, R11, R13 ;  /* 0x0800000b04097389 */ /* 0x000064000000000d */
[----:B01----:R-:W-:Y:S05]  /*0550*/  ENDCOLLECTIVE ;  /* 0x000000000000791b */ /* 0x003fea0003800000 */
.L_x_1303:
[----:B------:R-:W-:Y:S02]  /*0560*/  HFMA2 R11, -RZ, RZ, 0, 4.76837158203125e-07 ;  /* 0x00000008ff0b7431 */ /* 0x000fe400000001ff */
[----:B------:R-:W-:-:S05]  /*0570*/  IMAD.MOV.U32 R3, RZ, RZ, R9 ;  /* 0x000000ffff037224 */ /* 0x000fca00078e0009 */
[----:B------:R-:W-:-:S05]  /*0580*/  IADD3 R3, PT, PT, R4, R3, RZ ;  /* 0x0000000304037210 */ /* 0x000fca0007ffe0ff */
[----:B------:R-:W-:-:S07]  /*0590*/  IMAD.MOV.U32 R4, RZ, RZ, R3 ;  /* 0x000000ffff047224 */ /* 0x000fce00078e0003 */
[----:B------:R-:W-:Y:S05]  /*05a0*/  WARPSYNC.COLLECTIVE R10, `(.L_x_1304) ;  /* 0x000000000a087348 */ /* 0x000fea0003c00000 */
[----:B------:R0:W1:Y:S02]  /*05b0*/  SHFL.DOWN P0, R9, R4, R11, R13 ;  /* 0x0800000b04097389 */ /* 0x000064000000000d */
[----:B01----:R-:W-:Y:S05]  /*05c0*/  ENDCOLLECTIVE ;  /* 0x000000000000791b */ /* 0x003fea0003800000 */
.L_x_1304:
[----:B------:R-:W-:Y:S01]  /*05d0*/  MOV R11, 0x4 ;  /* 0x00000004000b7802 */ /* 0x000fe20000000f00 */
[----:B------:R-:W-:-:S05]  /*05e0*/  IMAD.MOV.U32 R6, RZ, RZ, R9 ;  /* 0x000000ffff067224 */ /* 0x000fca00078e0009 */
[----:B------:R-:W-:-:S05]  /*05f0*/  IADD3 R6, PT, PT, R3, R6, RZ ;  /* 0x0000000603067210 */ /* 0x000fca0007ffe0ff */
[----:B------:R-:W-:-:S07]  /*0600*/  IMAD.MOV.U32 R4, RZ, RZ, R6 ;  /* 0x000000ffff047224 */ /* 0x000fce00078e0006 */
[----:B------:R-:W-:Y:S05]  /*0610*/  WARPSYNC.COLLECTIVE R10, `(.L_x_1305) ;  /* 0x000000000a087348 */ /* 0x000fea0003c00000 */
[----:B------:R0:W1:Y:S02]  /*0620*/  SHFL.DOWN P0, R9, R4, R11, R13 ;  /* 0x0800000b04097389 */ /* 0x000064000000000d */
[----:B01----:R-:W-:Y:S05]  /*0630*/  ENDCOLLECTIVE ;  /* 0x000000000000791b */ /* 0x003fea0003800000 */
.L_x_1305:
[----:B------:R-:W-:Y:S02]  /*0640*/  HFMA2 R11, -RZ, RZ, 0, 1.1920928955078125e-07 ;  /* 0x00000002ff0b7431 */ /* 0x000fe400000001ff */
[----:B------:R-:W-:-:S05]  /*0650*/  IMAD.MOV.U32 R7, RZ, RZ, R9 ;  /* 0x000000ffff077224 */ /* 0x000fca00078e0009 */
[----:B------:R-:W-:-:S05]  /*0660*/  IADD3 R7, PT, PT, R6, R7, RZ ;  /* 0x0000000706077210 */ /* 0x000fca0007ffe0ff */
[----:B------:R-:W-:-:S07]  /*0670*/  IMAD.MOV.U32 R4, RZ, RZ, R7 ;  /* 0x000000ffff047224 */ /* 0x000fce00078e0007 */
[----:B------:R-:W-:Y:S05]  /*0680*/  WARPSYNC.COLLECTIVE R10, `(.L_x_1306) ;  /* 0x000000000a087348 */ /* 0x000fea0003c00000 */
[----:B------:R0:W1:Y:S02]  /*0690*/  SHFL.DOWN P0, R9, R4, R11, R13 ;  /* 0x0800000b04097389 */ /* 0x000064000000000d */
[----:B01----:R-:W-:Y:S05]  /*06a0*/  ENDCOLLECTIVE ;  /* 0x000000000000791b */ /* 0x003fea0003800000 */
.L_x_1306:
[----:B------:R-:W-:Y:S01]  /*06b0*/  MOV R11, 0x1 ;  /* 0x00000001000b7802 */ /* 0x000fe20000000f00 */
[----:B------:R-:W-:-:S05]  /*06c0*/  IMAD.MOV.U32 R8, RZ, RZ, R9 ;  /* 0x000000ffff087224 */ /* 0x000fca00078e0009 */
[----:B------:R-:W-:-:S05]  /*06d0*/  IADD3 R8, PT, PT, R7, R8, RZ ;  /* 0x0000000807087210 */ /* 0x000fca0007ffe0ff */
[----:B------:R-:W-:-:S07]  /*06e0*/  IMAD.MOV.U32 R4, RZ, RZ, R8 ;  /* 0x000000ffff047224 */ /* 0x000fce00078e0008 */
[----:B------:R-:W-:Y:S05]  /*06f0*/  WARPSYNC.COLLECTIVE R10, `(.L_x_1307) ;  /* 0x000000000a087348 */ /* 0x000fea0003c00000 */
[----:B------:R0:W1:Y:S02]  /*0700*/  SHFL.DOWN P0, R9, R4, R11, R13 ;  /* 0x0800000b04097389 */ /* 0x000064000000000d */
[----:B01----:R-:W-:Y:S05]  /*0710*/  ENDCOLLECTIVE ;  /* 0x000000000000791b */ /* 0x003fea0003800000 */
.L_x_1307:
[----:B------:R-:W-:Y:S05]  /*0720*/  BRA `(.L_x_1308) ;  /* 0xfffffffc00547947 */ /* 0x000fea000383ffff */
.L_x_1309:
        /* <DEDUP_REMOVED lines=13> */
.L_x_1767:


//--------------------- .text._Z7reduce6IiLj1ELb1EEvPT_S1_j --------------------------
	.section	.text._Z7reduce6IiLj1ELb1EEvPT_S1_j,"ax",@progbits
	.align	128
        .global         _Z7reduce6IiLj1ELb1EEvPT_S1_j
        .type           _Z7reduce6IiLj1ELb1EEvPT_S1_j,@function
        .size           _Z7reduce6IiLj1ELb1EEvPT_S1_j,(.L_x_1768 - _Z7reduce6IiLj1ELb1EEvPT_S1_j)
        .other          _Z7reduce6IiLj1ELb1EEvPT_S1_j,@"STO_CUDA_ENTRY STV_DEFAULT"
_Z7reduce6IiLj1ELb1EEvPT_S1_j:
.text._Z7reduce6IiLj1ELb1EEvPT_S1_j:
        /* <DEDUP_REMOVED lines=8> */
[----:B-1----:R-:W-:-:S13]  /*0080*/  ISETP.GE.U32.AND P0, PT, R2, UR4, PT ;  /* 0x0000000402007c0c */ /* 0x002fda000bf06070 */
[----:B--2---:R-:W-:Y:S05]  /*0090*/  @P0 BRA `(.L_x_1311) ;  /* 0x0000000000280947 */ /* 0x004fea0003800000 */
[----:B------:R-:W0:Y:S01]  /*00a0*/  LDC R11, c[0x0][0x370] ;  /* 0x0000dc00ff0b7b82 */ /* 0x000e220000000800 */
[----:B------:R-:W-:-:S07]  /*00b0*/  IMAD.MOV.U32 R9, RZ, RZ, RZ ;  /* 0x000000ffff097224 */ /* 0x000fce00078e00ff */
[----:B------:R-:W1:Y:S02]  /*00c0*/  LDC.64 R6, c[0x0][0x380] ;  /* 0x0000e000ff067b82 */ /* 0x000e640000000a00 */
.L_x_1312:
[----:B-1----:R-:W-:-:S05]  /*00d0*/  IMAD.WIDE.U32 R4, R2, 0x4, R6 ;  /* 0x0000000402047825 */ /* 0x002fca00078e0006 */
[----:B------:R-:W2:Y:S04]  /*00e0*/  LDG.E R8, desc[UR6][R4.64] ;  /* 0x0000000604087981 */ /* 0x000ea8000c1e1900 */
[----:B------:R-:W2:Y:S01]  /*00f0*/  LDG.E R10, desc[UR6][R4.64+0x4] ;  /* 0x00000406040a7981 */ /* 0x000ea2000c1e1900 */
[----:B0-----:R-:W-:-:S04]  /*0100*/  LEA R2, R11, R2, 0x1 ;  /* 0x000000020b027211 */ /* 0x001fc800078e08ff */
[----:B------:R-:W-:Y:S02]  /*0110*/  ISETP.GE.U32.AND P0, PT, R2, UR4, PT ;  /* 0x0000000402007c0c */ /* 0x000fe4000bf06070 */
[----:B--2---:R-:W-:-:S11]  /*0120*/  IADD3 R9, PT, PT, R10, R8, R9 ;  /* 0x000000080a097210 */ /* 0x004fd60007ffe009 */
[----:B------:R-:W-:Y:S05]  /*0130*/  @!P0 BRA `(.L_x_1312) ;  /* 0xfffffffc00e48947 */ /* 0x000fea000383ffff */
.L_x_1311:
[----:B------:R-:W-:Y:S05]  /*0140*/  BSYNC.RECONVERGENT B0 ;  /* 0x0000000000007941 */ /* 0x000fea0003800200 */
.L_x_1310:
        /* <DEDUP_REMOVED lines=30> */
.L_x_1321:
[----:B-1----:R-:W-:-:S07]  /*0330*/  IADD3 R9, PT, PT, R7, R8, RZ ;  /* 0x0000000807097210 */ /* 0x002fce0007ffe0ff */
.L_x_1314:
[----:B------:R-:W-:Y:S05]  /*0340*/  BSYNC B0 ;  /* 0x0000000000007941 */ /* 0x000fea0003800000 */
.L_x_1313:
[----:B------:R-:W-:-:S13]  /*0350*/  LOP3.LUT P0, RZ, R4, R3, RZ, 0xfc, !PT ;  /* 0x0000000304ff7212 */ /* 0x000fda000780fcff */
[----:B------:R-:W-:Y:S05]  /*0360*/  @P0 EXIT ;  /* 0x000000000000094d */ /* 0x000fea0003800000 */
[----:B------:R-:W1:Y:S02]  /*0370*/  LDC.64 R2, c[0x0][0x388] ;  /* 0x0000e200ff027b82 */ /* 0x000e640000000a00 */
[----:B-1----:R-:W-:-:S05]  /*0380*/  IMAD.WIDE.U32 R2, R0, 0x4, R2 ;  /* 0x0000000400027825 */ /* 0x002fca00078e0002 */
[----:B------:R-:W-:Y:S01]  /*0390*/  STG.E desc[UR6][R2.64], R9 ;  /* 0x0000000902007986 */ /* 0x000fe2000c101906 */
[----:B------:R-:W-:Y:S05]  /*03a0*/  EXIT ;  /* 0x000000000000794d */ /* 0x000fea0003800000 */
.L_x_1315:
[----:B------:R-:W-:Y:S02]  /*03b0*/  HFMA2 R12, -RZ, RZ, 0, 1.847743988037109375e-06 ;  /* 0x0000001fff0c7431 */ /* 0x000fe400000001ff */
[----:B------:R-:W-:Y:S02]  /*03c0*/  IMAD.MOV.U32 R11, RZ, RZ, 0x10 ;  /* 0x00000010ff0b7424 */ /* 0x000fe400078e00ff */
[----:B------:R-:W-:-:S07]  /*03d0*/  IMAD.MOV.U32 R10, RZ, RZ, -0x1 ;  /* 0xffffffffff0a7424 */ /* 0x000fce00078e00ff */
[----:B------:R-:W-:Y:S05]  /*03e0*/  WARPSYNC.COLLECTIVE R10, `(.L_x_1316) ;  /* 0x000000000a087348 */ /* 0x000fea0003c00000 */
[----:B------:R0:W1:Y:S02]  /*03f0*/  SHFL.DOWN P0, R8, R9, R11, R12 ;  /* 0x0800000b09087389 */ /* 0x000064000000000c */
[----:B01----:R-:W-:Y:S05]  /*0400*/  ENDCOLLECTIVE ;  /* 0x000000000000791b */ /* 0x003fea0003800000 */
.L_x_1316:
[----:B------:R-:W-:Y:S01]  /*0410*/  IMAD.MOV.U32 R11, RZ, RZ, 0x8 ;  /* 0x00000008ff0b7424 */ /* 0x000fe200078e00ff */
[----:B------:R-:W-:-:S05]  /*0420*/  MOV R2, R8 ;  /* 0x0000000800027202 */ /* 0x000fca0000000f00 */
[----:B------:R-:W-:-:S05]  /*0430*/  IMAD.IADD R2, R9, 0x1, R2 ;  /* 0x0000000109027824 */ /* 0x000fca00078e0202 */
[----:B------:R-:W-:-:S07]  /*0440*/  MOV R9, R2 ;  /* 0x0000000200097202 */ /* 0x000fce0000000f00 */
[----:B------:R-:W-:Y:S05]  /*0450*/  WARPSYNC.COLLECTIVE R10, `(.L_x_1317) ;  /* 0x000000000a087348 */ /* 0x000fea0003c00000 */
[----:B------:R0:W1:Y:S02]  /*0460*/  SHFL.DOWN P0, R8, R9, R11, R12 ;  /* 0x0800000b09087389 */ /* 0x000064000000000c */
[----:B01----:R-:W-:Y:S05]  /*0470*/  ENDCOLLECTIVE ;  /* 0x000000000000791b */ /* 0x003fea0003800000 */
.L_x_1317:
[----:B------:R-:W-:Y:S01]  /*0480*/  IMAD.MOV.U32 R11, RZ, RZ, 0x4 ;  /* 0x00000004ff0b7424 */ /* 0x000fe200078e00ff */
[----:B------:R-:W-:-:S05]  /*0490*/  MOV R5, R8 ;  /* 0x0000000800057202 */ /* 0x000fca0000000f00 */
[----:B------:R-:W-:-:S05]  /*04a0*/  IMAD.IADD R5, R2, 0x1, R5 ;  /* 0x0000000102057824 */ /* 0x000fca00078e0205 */
[----:B------:R-:W-:-:S07]  /*04b0*/  MOV R9, R5 ;  /* 0x0000000500097202 */ /* 0x000fce0000000f00 */
[----:B------:R-:W-:Y:S05]  /*04c0*/  WARPSYNC.COLLECTIVE R10, `(.L_x_1318) ;  /* 0x000000000a087348 */ /* 0x000fea0003c00000 */
[----:B------:R0:W1:Y:S02]  /*04d0*/  SHFL.DOWN P0, R8, R9, R11, R12 ;  /* 0x0800000b09087389 */ /* 0x000064000000000c */
[----:B01----:R-:W-:Y:S05]  /*04e0*/  ENDCOLLECTIVE ;  /* 0x000000000000791b */ /* 0x003fea0003800000 */
.L_x_1318:
[----:B------:R-:W-:Y:S01]  /*04f0*/  IMAD.MOV.U32 R11, RZ, RZ, 0x2 ;  /* 0x00000002ff0b7424 */ /* 0x000fe200078e00ff */
[----:B------:R-:W-:-:S05]  /*0500*/  MOV R6, R8 ;  /* 0x0000000800067202 */ /* 0x000fca0000000f00 */
[----:B------:R-:W-:-:S05]  /*0510*/  IMAD.IADD R6, R5, 0x1, R6 ;  /* 0x0000000105067824 */ /* 0x000fca00078e0206 */
[----:B------:R-:W-:-:S07]  /*0520*/  MOV R9, R6 ;  /* 0x0000000600097202 */ /* 0x000fce0000000f00 */
[----:B------:R-:W-:Y:S05]  /*0530*/  WARPSYNC.COLLECTIVE R10, `(.L_x_1319) ;  /* 0x000000000a087348 */ /* 0x000fea0003c00000 */
[----:B------:R0:W1:Y:S02]  /*0540*/  SHFL.DOWN P0, R8, R9, R11, R12 ;  /* 0x0800000b09087389 */ /* 0x000064000000000c */
[----:B01----:R-:W-:Y:S05]  /*0550*/  ENDCOLLECTIVE ;  /* 0x000000000000791b */ /* 0x003fea0003800000 */
.L_x_1319:
[----:B------:R-:W-:Y:S01]  /*0560*/  IMAD.MOV.U32 R11, RZ, RZ, 0x1 ;  /* 0x00000001ff0b7424 */ /* 0x000fe200078e00ff */
[----:B------:R-:W-:-:S05]  /*0570*/  MOV R7, R8 ;  /* 0x0000000800077202 */ /* 0x000fca0000000f00 */
[----:B------:R-:W-:-:S05]  /*0580*/  IMAD.IADD R7, R6, 0x1, R7 ;  /* 0x0000000106077824 */ /* 0x000fca00078e0207 */
[----:B------:R-:W-:-:S07]  /*0590*/  MOV R9, R7 ;  /* 0x0000000700097202 */ /* 0x000fce0000000f00 */
[----:B------:R-:W-:Y:S05]  /*05a0*/  WARPSYNC.COLLECTIVE R10, `(.L_x_1320) ;  /* 0x000000000a087348 */ /* 0x000fea0003c00000 */
[----:B------:R0:W1:Y:S02]  /*05b0*/  SHFL.DOWN P0, R8, R9, R11, R12 ;  /* 0x0800000b09087389 */ /* 0x000064000000000c */
[----:B01----:R-:W-:Y:S05]  /*05c0*/  ENDCOLLECTIVE ;  /* 0x000000000000791b */ /* 0x003fea0003800000 */
.L_x_1320:
[----:B------:R-:W-:Y:S05]  /*05d0*/  BRA `(.L_x_1321) ;  /* 0xfffffffc00547947 */ /* 0x000fea000383ffff */
.L_x_1322:
        /* <DEDUP_REMOVED lines=10> */
.L_x_1768:


//--------------------- .text._Z7reduce6IiLj2ELb1EEvPT_S1_j --------------------------
	.section	.text._Z7reduce6IiLj2ELb1EEvPT_S1_j,"ax",@progbits
	.align	128
        .global         _Z7reduce6IiLj2ELb1EEvPT_S1_j
        .type           _Z7reduce6IiLj2ELb1EEvPT_S1_j,@function
        .size           _Z7reduce6IiLj2ELb1EEvPT_S1_j,(.L_x_1769 - _Z7reduce6IiLj2ELb1EEvPT_S1_j)
        .other          _Z7reduce6IiLj2ELb1EEvPT_S1_j,@"STO_CUDA_ENTRY STV_DEFAULT"
_Z7reduce6IiLj2ELb1EEvPT_S1_j:
.text._Z7reduce6IiLj2ELb1EEvPT_S1_j:
        /* <DEDUP_REMOVED lines=11> */
[----:B------:R-:W-:Y:S01]  /*00b0*/  IMAD.MOV.U32 R11, RZ, RZ, R4 ;  /* 0x000000ffff0b7224 */ /* 0x000fe200078e0004 */
[----:B------:R-:W-:-:S06]  /*00c0*/  MOV R2, RZ ;  /* 0x000000ff00027202 */ /* 0x000fcc0000000f00 */
[----:B------:R-:W1:Y:S02]  /*00d0*/  LDC.64 R8, c[0x0][0x380] ;  /* 0x0000e000ff087b82 */ /* 0x000e640000000a00 */
.L_x_1325:
[C---:B------:R-:W-:Y:S02]  /*00e0*/  VIADD R7, R11.reuse, 0x2 ;  /* 0x000000020b077836 */ /* 0x040fe40000000000 */
[----:B-1----:R-:W-:-:S04]  /*00f0*/  IMAD.WIDE.U32 R4, R11, 0x4, R8 ;  /* 0x000000040b047825 */ /* 0x002fc800078e0008 */
[----:B------:R-:W-:Y:S02]  /*0100*/  IMAD.WIDE.U32 R6, R7, 0x4, R8 ;  /* 0x0000000407067825 */ /* 0x000fe400078e0008 */
[----:B------:R-:W2:Y:S04]  /*0110*/  LDG.E R5, desc[UR6][R4.64] ;  /* 0x0000000604057981 */ /* 0x000ea8000c1e1900 */
[----:B------:R-:W2:Y:S01]  /*0120*/  LDG.E R6, desc[UR6][R6.64] ;  /* 0x0000000606067981 */ /* 0x000ea2000c1e1900 */
[----:B0-----:R-:W-:-:S04]  /*0130*/  LEA R11, R10, R11, 0x2 ;  /* 0x0000000b0a0b7211 */ /* 0x001fc800078e10ff */
[----:B------:R-:W-:Y:S02]  /*0140*/  ISETP.GE.U32.AND P0, PT, R11, UR4, PT ;  /* 0x000000040b007c0c */ /* 0x000fe4000bf06070 */
[----:B--2---:R-:W-:-:S11]  /*0150*/  IADD3 R2, PT, PT, R6, R5, R2 ;  /* 0x0000000506027210 */ /* 0x004fd60007ffe002 */
[----:B------:R-:W-:Y:S05]  /*0160*/  @!P0 BRA `(.L_x_1325) ;  /* 0xfffffffc00dc8947 */ /* 0x000fea000383ffff */
.L_x_1324:
[----:B------:R-:W-:Y:S05]  /*0170*/  BSYNC.RECONVERGENT B0 ;  /* 0x0000000000007941 */ /* 0x000fea0003800200 */
.L_x_1323:
        /* <DEDUP_REMOVED lines=30> */
.L_x_1334:
[----:B-1----:R-:W-:-:S07]  /*0360*/  IADD3 R2, PT, PT, R8, R9, RZ ;  /* 0x0000000908027210 */ /* 0x002fce0007ffe0ff */
.L_x_1327:
[----:B------:R-:W-:Y:S05]  /*0370*/  BSYNC B0 ;  /* 0x0000000000007941 */ /* 0x000fea0003800000 */
.L_x_1326:
[----:B------:R-:W-:-:S13]  /*0380*/  LOP3.LUT P0, RZ, R4, R3, RZ, 0xfc, !PT ;  /* 0x0000000304ff7212 */ /* 0x000fda000780fcff */
[----:B------:R-:W-:Y:S05]  /*0390*/  @P0 EXIT ;  /* 0x000000000000094d */ /* 0x000fea0003800000 */
[----:B------:R-:W1:Y:S02]  /*03a0*/  LDC.64 R4, c[0x0][0x388] ;  /* 0x0000e200ff047b82 */ /* 0x000e640000000a00 */
[----:B-1----:R-:W-:-:S05]  /*03b0*/  IMAD.WIDE.U32 R4, R0, 0x4, R4 ;  /* 0x0000000400047825 */ /* 0x002fca00078e0004 */
[----:B------:R-:W-:Y:S01]  /*03c0*/  STG.E desc[UR6][R4.64], R2 ;  /* 0x0000000204007986 */ /* 0x000fe2000c101906 */
[----:B------:R-:W-:Y:S05]  /*03d0*/  EXIT ;  /* 0x000000000000794d */ /* 0x000fea0003800000 */
.L_x_1328:
[----:B------:R-:W-:Y:S02]  /*03e0*/  HFMA2 R13, -RZ, RZ, 0, 1.847743988037109375e-06 ;  /* 0x0000001fff0d7431 */ /* 0x000fe400000001ff */
[----:B------:R-:W-:Y:S02]  /*03f0*/  IMAD.MOV.U32 R11, RZ, RZ, 0x10 ;  /* 0x00000010ff0b7424 */ /* 0x000fe400078e00ff */
[----:B------:R-:W-:-:S07]  /*0400*/  IMAD.MOV.U32 R10, RZ, RZ, -0x1 ;  /* 0xffffffffff0a7424 */ /* 0x000fce00078e00ff */
[----:B------:R-:W-:Y:S05]  /*0410*/  WARPSYNC.COLLECTIVE R10, `(.L_x_1329) ;  /* 0x000000000a087348 */ /* 0x000fea0003c00000 */
[----:B------:R0:W1:Y:S02]  /*0420*/  SHFL.DOWN P0, R9, R2, R11, R13 ;  /* 0x0800000b02097389 */ /* 0x000064000000000d */
[----:B01----:R-:W-:Y:S05]  /*0430*/  ENDCOLLECTIVE ;  /* 0x000000000000791b */ /* 0x003fea0003800000 */
.L_x_1329:
[----:B------:R-:W-:Y:S01]  /*0440*/  IMAD.MOV.U32 R11, RZ, RZ, 0x8 ;  /* 0x00000008ff0b7424 */ /* 0x000fe200078e00ff */
[----:B------:R-:W-:-:S05]  /*0450*/  MOV R5, R9 ;  /* 0x0000000900057202 */ /* 0x000fca0000000f00 */
[----:B------:R-:W-:-:S05]  /*0460*/  IMAD.IADD R5, R2, 0x1, R5 ;  /* 0x0000000102057824 */ /* 0x000fca00078e0205 */
[----:B------:R-:W-:-:S07]  /*0470*/  MOV R2, R5 ;  /* 0x0000000500027202 */ /* 0x000fce0000000f00 */
[----:B------:R-:W-:Y:S05]  /*0480*/  WARPSYNC.COLLECTIVE R10, `(.L_x_1330) ;  /* 0x000000000a087348 */ /* 0x000fea0003c00000 */
[----:B------:R0:W1:Y:S02]  /*0490*/  SHFL.DOWN P0, R9, R2, R11, R13 ;  /* 0x0800000b02097389 */ /* 0x000064000000000d */
[----:B01----:R-:W-:Y:S05]  /*04a0*/  ENDCOLLECTIVE ;  /* 0x000000000000791b */ /* 0x003fea0003800000 */
.L_x_1330:
[----:B------:R-:W-:Y:S01]  /*04b0*/  IMAD.MOV.U32 R11, RZ, RZ, 0x4 ;  /* 0x00000004ff0b7424 */ /* 0x000fe200078e00ff */
[----:B------:R-:W-:-:S05]  /*04c0*/  MOV R6, R9 ;  /* 0x0000000900067202 */ /* 0x000fca0000000f00 */
[----:B------:R-:W-:-:S05]  /*04d0*/  IMAD.IADD R6, R5, 0x1, R6 ;  /* 0x0000000105067824 */ /* 0x000fca00078e0206 */
[----:B------:R-:W-:-:S07]  /*04e0*/  MOV R2, R6 ;  /* 0x0000000600027202 */ /* 0x000fce0000000f00 */
[----:B------:R-:W-:Y:S05]  /*04f0*/  WARPSYNC.COLLECTIVE R10, `(.L_x_1331) ;  /* 0x000000000a087348 */ /* 0x000fea0003c00000 */
[----:B------:R0:W1:Y:S02]  /*0500*/  SHFL.DOWN P0, R9, R2, R11, R13 ;  /* 0x0800000b02097389 */ /* 0x000064000000000d */
[----:B01----:R-:W-:Y:S05]  /*0510*/  ENDCOLLECTIVE ;  /* 0x000000000000791b */ /* 0x003fea0003800000 */
.L_x_1331:
[----:B------:R-:W-:Y:S01]  /*0520*/  IMAD.MOV.U32 R11, RZ, RZ, 0x2 ;  /* 0x00000002ff0b7424 */ /* 0x000fe200078e00ff */
[----:B------:R-:W-:-:S05]  /*0530*/  MOV R7, R9 ;  /* 0x0000000900077202 */ /* 0x000fca0000000f00 */
[----:B------:R-:W-:-:S05]  /*0540*/  IMAD.IADD R7, R6, 0x1, R7 ;  /* 0x0000000106077824 */ /* 0x000fca00078e0207 */
[----:B------:R-:W-:-:S07]  /*0550*/  MOV R2, R7 ;  /* 0x0000000700027202 */ /* 0x000fce0000000f00 */
[----:B------:R-:W-:Y:S05]  /*0560*/  WARPSYNC.COLLECTIVE R10, `(.L_x_1332) ;  /* 0x000000000a087348 */ /* 0x000fea0003c00000 */
[----:B------:R0:W1:Y:S02]  /*0570*/  SHFL.DOWN P0, R9, R2, R11, R13 ;  /* 0x0800000b02097389 */ /* 0x000064000000000d */
[----:B01----:R-:W-:Y:S05]  /*0580*/  ENDCOLLECTIVE ;  /* 0x000000000000791b */ /* 0x003fea0003800000 */
.L_x_1332:
[----:B------:R-:W-:Y:S01]  /*0590*/  IMAD.MOV.U32 R11, RZ, RZ, 0x1 ;  /* 0x00000001ff0b7424 */ /* 0x000fe200078e00ff */
[----:B------:R-:W-:-:S05]  /*05a0*/  MOV R8, R9 ;  /* 0x0000000900087202 */ /* 0x000fca0000000f00 */
[----:B------:R-:W-:-:S05]  /*05b0*/  IMAD.IADD R8, R7, 0x1, R8 ;  /* 0x0000000107087824 */ /* 0x000fca00078e0208 */
[----:B------:R-:W-:-:S07]  /*05c0*/  MOV R2, R8 ;  /* 0x0000000800027202 */ /* 0x000fce0000000f00 */
[----:B------:R-:W-:Y:S05]  /*05d0*/  WARPSYNC.COLLECTIVE R10, `(.L_x_1333) ;  /* 0x000000000a087348 */ /* 0x000fea0003c00000 */
[----:B------:R0:W1:Y:S02]  /*05e0*/  SHFL.DOWN P0, R9, R2, R11, R13 ;  /* 0x0800000b02097389 */ /* 0x000064000000000d */
[----:B01----:R-:W-:Y:S05]  /*05f0*/  ENDCOLLECTIVE ;  /* 0x000000000000791b */ /* 0x003fea0003800000 */
.L_x_1333:
[----:B------:R-:W-:Y:S05]  /*0600*/  BRA `(.L_x_1334) ;  /* 0xfffffffc00547947 */ /* 0x000fea000383ffff */
.L_x_1335:
        /* <DEDUP_REMOVED lines=15> */
.L_x_1769:


//--------------------- .text._Z7reduce6IiLj4ELb1EEvPT_S1_j --------------------------
	.section	.text._Z7reduce6IiLj4ELb1EEvPT_S1_j,"ax",@progbits
	.align	128
        .global         _Z7reduce6IiLj4ELb1EEvPT_S1_j
        .type           _Z7reduce6IiLj4ELb1EEvPT_S1_j,@function
        .size           _Z7reduce6IiLj4ELb1EEvPT_S1_j,(.L_x_1770 - _Z7reduce6IiLj4ELb1EEvPT_S1_j)
        .other          _Z7reduce6IiLj4ELb1EEvPT_S1_j,@"STO_CUDA_ENTRY STV_DEFAULT"
_Z7reduce6IiLj4ELb1EEvPT_S1_j:
.text._Z7reduce6IiLj4ELb1EEvPT_S1_j:
        /* <DEDUP_REMOVED lines=14> */
.L_x_1338:
        /* <DEDUP_REMOVED lines=9> */
.L_x_1337:
[----:B------:R-:W-:Y:S05]  /*0170*/  BSYNC.RECONVERGENT B0 ;  /* 0x0000000000007941 */ /* 0x000fea0003800200 */
.L_x_1336:
        /* <DEDUP_REMOVED lines=30> */
.L_x_1347:
[----:B-1----:R-:W-:-:S07]  /*0360*/  IADD3 R2, PT, PT, R8, R9, RZ ;  /* 0x0000000908027210 */ /* 0x002fce0007ffe0ff */
.L_x_1340:
[----:B------:R-:W-:Y:S05]  /*0370*/  BSYNC B0 ;  /* 0x0000000000007941 */ /* 0x000fea0003800000 */
.L_x_1339:
[----:B------:R-:W-:-:S13]  /*0380*/  LOP3.LUT P0, RZ, R4, R3, RZ, 0xfc, !PT ;  /* 0x0000000304ff7212 */ /* 0x000fda000780fcff */
[----:B------:R-:W-:Y:S05]  /*0390*/  @P0 EXIT ;  /* 0x000000000000094d */ /* 0x000fea0003800000 */
[----:B------:R-:W1:Y:S02]  /*03a0*/  LDC.64 R4, c[0x0][0x388] ;  /* 0x0000e200ff047b82 */ /* 0x000e640000000a00 */
[----:B-1----:R-:W-:-:S05]  /*03b0*/  IMAD.WIDE.U32 R4, R0, 0x4, R4 ;  /* 0x0000000400047825 */ /* 0x002fca00078e0004 */
[----:B------:R-:W-:Y:S01]  /*03c0*/  STG.E desc[UR6][R4.64], R2 ;  /* 0x0000000204007986 */ /* 0x000fe2000c101906 */
[----:B------:R-:W-:Y:S05]  /*03d0*/  EXIT ;  /* 0x000000000000794d */ /* 0x000fea0003800000 */
.L_x_1341:
[----:B------:R-:W-:Y:S02]  /*03e0*/  HFMA2 R13, -RZ, RZ, 0, 1.847743988037109375e-06 ;  /* 0x0000001fff0d7431 */ /* 0x000fe400000001ff */
[----:B------:R-:W-:Y:S02]  /*03f0*/  IMAD.MOV.U32 R11, RZ, RZ, 0x10 ;  /* 0x00000010ff0b7424 */ /* 0x000fe400078e00ff */
[----:B------:R-:W-:-:S07]  /*0400*/  IMAD.MOV.U32 R10, RZ, RZ, -0x1 ;  /* 0xffffffffff0a7424 */ /* 0x000fce00078e00ff */
[----:B------:R-:W-:Y:S05]  /*0410*/  WARPSYNC.COLLECTIVE R10, `(.L_x_1342) ;  /* 0x000000000a087348 */ /* 0x000fea0003c00000 */
[----:B------:R0:W1:Y:S02]  /*0420*/  SHFL.DOWN P0, R9, R2, R11, R13 ;  /* 0x0800000b02097389 */ /* 0x000064000000000d */
[----:B01----:R-:W-:Y:S05]  /*0430*/  ENDCOLLECTIVE ;  /* 0x000000000000791b */ /* 0x003fea0003800000 */
.L_x_1342:
[----:B------:R-:W-:Y:S01]  /*0440*/  IMAD.MOV.U32 R11, RZ, RZ, 0x8 ;  /* 0x00000008ff0b7424 */ /* 0x000fe200078e00ff */
[----:B------:R-:W-:-:S05]  /*0450*/  MOV R5, R9 ;  /* 0x0000000900057202 */ /* 0x000fca0000000f00 */
[----:B------:R-:W-:-:S05]  /*0460*/  IMAD.IADD R5, R2, 0x1, R5 ;  /* 0x0000000102057824 */ /* 0x000fca00078e0205 */
[----:B------:R-:W-:-:S07]  /*0470*/  MOV R2, R5 ;  /* 0x0000000500027202 */ /* 0x000fce0000000f00 */
[----:B------:R-:W-:Y:S05]  /*0480*/  WARPSYNC.COLLECTIVE R10, `(.L_x_1343) ;  /* 0x000000000a087348 */ /* 0x000fea0003c00000 */
[----:B------:R0:W1:Y:S02]  /*0490*/  SHFL.DOWN P0, R9, R2, R11, R13 ;  /* 0x0800000b02097389 */ /* 0x000064000000000d */
[----:B01----:R-:W-:Y:S05]  /*04a0*/  ENDCOLLECTIVE ;  /* 0x000000000000791b */ /* 0x003fea0003800000 */
.L_x_1343:
[----:B------:R-:W-:Y:S01]  /*04b0*/  IMAD.MOV.U32 R11, RZ, RZ, 0x4 ;  /* 0x00000004ff0b7424 */ /* 0x000fe200078e00ff */
[----:B------:R-:W-:-:S05]  /*04c0*/  MOV R6, R9 ;  /* 0x0000000900067202 */ /* 0x000fca0000000f00 */
[----:B------:R-:W-:-:S05]  /*04d0*/  IMAD.IADD R6, R5, 0x1, R6 ;  /* 0x0000000105067824 */ /* 0x000fca00078e0206 */
[----:B------:R-:W-:-:S07]  /*04e0*/  MOV R2, R6 ;  /* 0x0000000600027202 */ /* 0x000fce0000000f00 */
[----:B------:R-:W-:Y:S05]  /*04f0*/  WARPSYNC.COLLECTIVE R10, `(.L_x_1344) ;  /* 0x000000000a087348 */ /* 0x000fea0003c00000 */
[----:B------:R0:W1:Y:S02]  /*0500*/  SHFL.DOWN P0, R9, R2, R11, R13 ;  /* 0x0800000b02097389 */ /* 0x000064000000000d */
[----:B01----:R-:W-:Y:S05]  /*0510*/  ENDCOLLECTIVE ;  /* 0x000000000000791b */ /* 0x003fea0003800000 */
.L_x_1344:
[----:B------:R-:W-:Y:S01]  /*0520*/  IMAD.MOV.U32 R11, RZ, RZ, 0x2 ;  /* 0x00000002ff0b7424 */ /* 0x000fe200078e00ff */
[----:B------:R-:W-:-:S05]  /*0530*/  MOV R7, R9 ;  /* 0x0000000900077202 */ /* 0x000fca0000000f00 */
[----:B------:R-:W-:-:S05]  /*0540*/  IMAD.IADD R7, R6, 0x1, R7 ;  /* 0x0000000106077824 */ /* 0x000fca00078e0207 */
[----:B------:R-:W-:-:S07]  /*0550*/  MOV R2, R7 ;  /* 0x0000000700027202 */ /* 0x000fce0000000f00 */
[----:B------:R-:W-:Y:S05]  /*0560*/  WARPSYNC.COLLECTIVE R10, `(.L_x_1345) ;  /* 0x000000000a087348 */ /* 0x000fea0003c00000 */
[----:B------:R0:W1:Y:S02]  /*0570*/  SHFL.DOWN P0, R9, R2, R11, R13 ;  /* 0x0800000b02097389 */ /* 0x000064000000000d */
[----:B01----:R-:W-:Y:S05]  /*0580*/  ENDCOLLECTIVE ;  /* 0x000000000000791b */ /* 0x003fea0003800000 */
.L_x_1345:
[----:B------:R-:W-:Y:S01]  /*0590*/  IMAD.MOV.U32 R11, RZ, RZ, 0x1 ;  /* 0x00000001ff0b7424 */ /* 0x000fe200078e00ff */
[----:B------:R-:W-:-:S05]  /*05a0*/  MOV R8, R9 ;  /* 0x0000000900087202 */ /* 0x000fca0000000f00 */
[----:B------:R-:W-:-:S05]  /*05b0*/  IMAD.IADD R8, R7, 0x1, R8 ;  /* 0x0000000107087824 */ /* 0x000fca00078e0208 */
[----:B------:R-:W-:-:S07]  /*05c0*/  MOV R2, R8 ;  /* 0x0000000800027202 */ /* 0x000fce0000000f00 */
[----:B------:R-:W-:Y:S05]  /*05d0*/  WARPSYNC.COLLECTIVE R10, `(.L_x_1346) ;  /* 0x000000000a087348 */ /* 0x000fea0003c00000 */
[----:B------:R0:W1:Y:S02]  /*05e0*/  SHFL.DOWN P0, R9, R2, R11, R13 ;  /* 0x0800000b02097389 */ /* 0x000064000000000d */
[----:B01----:R-:W-:Y:S05]  /*05f0*/  ENDCOLLECTIVE ;  /* 0x000000000000791b */ /* 0x003fea0003800000 */
.L_x_1346:
[----:B------:R-:W-:Y:S05]  /*0600*/  BRA `(.L_x_1347) ;  /* 0xfffffffc00547947 */ /* 0x000fea000383ffff */
.L_x_1348:
        /* <DEDUP_REMOVED lines=15> */
.L_x_1770:


//--------------------- .text._Z7reduce6IiLj8ELb1EEvPT_S1_j --------------------------
	.section	.text._Z7reduce6IiLj8ELb1EEvPT_S1_j,"ax",@progbits
	.align	128
        .global         _Z7reduce6IiLj8ELb1EEvPT_S1_j
        .type           _Z7reduce6IiLj8ELb1EEvPT_S1_j,@function
        .size           _Z7reduce6IiLj8ELb1EEvPT_S1_j,(.L_x_1771 - _Z7reduce6IiLj8ELb1EEvPT_S1_j)
        .other          _Z7reduce6IiLj8ELb1EEvPT_S1_j,@"STO_CUDA_ENTRY STV_DEFAULT"
_Z7reduce6IiLj8ELb1EEvPT_S1_j:
.text._Z7reduce6IiLj8ELb1EEvPT_S1_j:
        /* <DEDUP_REMOVED lines=14> */
.L_x_1351:
        /* <DEDUP_REMOVED lines=9> */
.L_x_1350:
[----:B------:R-:W-:Y:S05]  /*0170*/  BSYNC.RECONVERGENT B0 ;  /* 0x0000000000007941 */ /* 0x000fea0003800200 */
.L_x_1349:
        /* <DEDUP_REMOVED lines=30> */
.L_x_1360:
[----:B-1----:R-:W-:-:S07]  /*0360*/  IADD3 R2, PT, PT, R8, R9, RZ ;  /* 0x0000000908027210 */ /* 0x002fce0007ffe0ff */
.L_x_1353:
[----:B------:R-:W-:Y:S05]  /*0370*/  BSYNC B0 ;  /* 0x0000000000007941 */ /* 0x000fea0003800000 */
.L_x_1352:
[----:B------:R-:W-:-:S13]  /*0380*/  LOP3.LUT P0, RZ, R4, R3, RZ, 0xfc, !PT ;  /* 0x0000000304ff7212 */ /* 0x000fda000780fcff */
[----:B------:R-:W-:Y:S05]  /*0390*/  @P0 EXIT ;  /* 0x000000000000094d */ /* 0x000fea0003800000 */
[----:B------:R-:W1:Y:S02]  /*03a0*/  LDC.64 R4, c[0x0][0x388] ;  /* 0x0000e200ff047b82 */ /* 0x000e640000000a00 */
[----:B-1----:R-:W-:-:S05]  /*03b0*/  IMAD.WIDE.U32 R4, R0, 0x4, R4 ;  /* 0x0000000400047825 */ /* 0x002fca00078e0004 */
[----:B------:R-:W-:Y:S01]  /*03c0*/  STG.E desc[UR6][R4.64], R2 ;  /* 0x0000000204007986 */ /* 0x000fe2000c101906 */
[----:B------:R-:W-:Y:S05]  /*03d0*/  EXIT ;  /* 0x000000000000794d */ /* 0x000fea0003800000 */
.L_x_1354:
[----:B------:R-:W-:Y:S02]  /*03e0*/  HFMA2 R13, -RZ, RZ, 0, 1.847743988037109375e-06 ;  /* 0x0000001fff0d7431 */ /* 0x000fe400000001ff */
[----:B------:R-:W-:Y:S02]  /*03f0*/  IMAD.MOV.U32 R11, RZ, RZ, 0x10 ;  /* 0x00000010ff0b7424 */ /* 0x000fe400078e00ff */
[----:B------:R-:W-:-:S07]  /*0400*/  IMAD.MOV.U32 R10, RZ, RZ, -0x1 ;  /* 0xffffffffff0a7424 */ /* 0x000fce00078e00ff */
[----:B------:R-:W-:Y:S05]  /*0410*/  WARPSYNC.COLLECTIVE R10, `(.L_x_1355) ;  /* 0x000000000a087348 */ /* 0x000fea0003c00000 */
[----:B------:R0:W1:Y:S02]  /*0420*/  SHFL.DOWN P0, R9, R2, R11, R13 ;  /* 0x0800000b02097389 */ /* 0x000064000000000d */
[----:B01----:R-:W-:Y:S05]  /*0430*/  ENDCOLLECTIVE ;  /* 0x000000000000791b */ /* 0x003fea0003800000 */
.L_x_1355:
[----:B------:R-:W-:Y:S01]  /*0440*/  IMAD.MOV.U32 R11, RZ, RZ, 0x8 ;  /* 0x00000008ff0b7424 */ /* 0x000fe200078e00ff */
[----:B------:R-:W-:-:S05]  /*0450*/  MOV R5, R9 ;  /* 0x0000000900057202 */ /* 0x000fca0000000f00 */
[----:B------:R-:W-:-:S05]  /*0460*/  IMAD.IADD R5, R2, 0x1, R5 ;  /* 0x0000000102057824 */ /* 0x000fca00078e0205 */
[----:B------:R-:W-:-:S07]  /*0470*/  MOV R2, R5 ;  /* 0x0000000500027202 */ /* 0x000fce0000000f00 */
[----:B------:R-:W-:Y:S05]  /*0480*/  WARPSYNC.COLLECTIVE R10, `(.L_x_1356) ;  /* 0x000000000a087348 */ /* 0x000fea0003c00000 */
[----:B------:R0:W1:Y:S02]  /*0490*/  SHFL.DOWN P0, R9, R2, R11, R13 ;  /* 0x0800000b02097389 */ /* 0x000064000000000d */
[----:B01----:R-:W-:Y:S05]  /*04a0*/  ENDCOLLECTIVE ;  /* 0x000000000000791b */ /* 0x003fea0003800000 */
.L_x_1356:
[----:B------:R-:W-:Y:S01]  /*04b0*/  IMAD.MOV.U32 R11, RZ, RZ, 0x4 ;  /* 0x00000004ff0b7424 */ /* 0x000fe200078e00ff */
[----:B------:R-:W-:-:S05]  /*04c0*/  MOV R6, R9 ;  /* 0x0000000900067202 */ /* 0x000fca0000000f00 */
[----:B------:R-:W-:-:S05]  /*04d0*/  IMAD.IADD R6, R5, 0x1, R6 ;  /* 0x0000000105067824 */ /* 0x000fca00078e0206 */
[----:B------:R-:W-:-:S07]  /*04e0*/  MOV R2, R6 ;  /* 0x0000000600027202 */ /* 0x000fce0000000f00 */
[----:B------:R-:W-:Y:S05]  /*04f0*/  WARPSYNC.COLLECTIVE R10, `(.L_x_1357) ;  /* 0x000000000a087348 */ /* 0x000fea0003c00000 */
[----:B------:R0:W1:Y:S02]  /*0500*/  SHFL.DOWN P0, R9, R2, R11, R13 ;  /* 0x0800000b02097389 */ /* 0x000064000000000d */
[----:B01----:R-:W-:Y:S05]  /*0510*/  ENDCOLLECTIVE ;  /* 0x000000000000791b */ /* 0x003fea0003800000 */
.L_x_1357:
[----:B------:R-:W-:Y:S01]  /*0520*/  IMAD.MOV.U32 R11, RZ, RZ, 0x2 ;  /* 0x00000002ff0b7424 */ /* 0x000fe200078e00ff */
[----:B------:R-:W-:-:S05]  /*0530*/  MOV R7, R9 ;  /* 0x0000000900077202 */ /* 0x000fca0000000f00 */
[----:B------:R-:W-:-:S05]  /*0540*/  IMAD.IADD R7, R6, 0x1, R7 ;  /* 0x0000000106077824 */ /* 0x000fca00078e0207 */
[----:B------:R-:W-:-:S07]  /*0550*/  MOV R2, R7 ;  /* 0x0000000700027202 */ /* 0x000fce0000000f00 */
[----:B------:R-:W-:Y:S05]  /*0560*/  WARPSYNC.COLLECTIVE R10, `(.L_x_1358) ;  /* 0x000000000a087348 */ /* 0x000fea0003c00000 */
[----:B------:R0:W1:Y:S02]  /*0570*/  SHFL.DOWN P0, R9, R2, R11, R13 ;  /* 0x0800000b02097389 */ /* 0x000064000000000d */
[----:B01----:R-:W-:Y:S05]  /*0580*/  ENDCOLLECTIVE ;  /* 0x000000000000791b */ /* 0x003fea0003800000 */
.L_x_1358:
[----:B------:R-:W-:Y:S01]  /*0590*/  IMAD.MOV.U32 R11, RZ, RZ, 0x1 ;  /* 0x00000001ff0b7424 */ /* 0x000fe200078e00ff */
[----:B------:R-:W-:-:S05]  /*05a0*/  MOV R8, R9 ;  /* 0x0000000900087202 */ /* 0x000fca0000000f00 */
[----:B------:R-:W-:-:S05]  /*05b0*/  IMAD.IADD R8, R7, 0x1, R8 ;  /* 0x0000000107087824 */ /* 0x000fca00078e0208 */
[----:B------:R-:W-:-:S07]  /*05c0*/  MOV R2, R8 ;  /* 0x0000000800027202 */ /* 0x000fce0000000f00 */
[----:B------:R-:W-:Y:S05]  /*05d0*/  WARPSYNC.COLLECTIVE R10, `(.L_x_1359) ;  /* 0x000000000a087348 */ /* 0x000fea0003c00000 */
[----:B------:R0:W1:Y:S02]  /*05e0*/  SHFL.DOWN P0, R9, R2, R11, R13 ;  /* 0x0800000b02097389 */ /* 0x000064000000000d */
[----:B01----:R-:W-:Y:S05]  /*05f0*/  ENDCOLLECTIVE ;  /* 0x000000000000791b */ /* 0x003fea0003800000 */
.L_x_1359:
[----:B------:R-:W-:Y:S05]  /*0600*/  BRA `(.L_x_1360) ;  /* 0xfffffffc00547947 */ /* 0x000fea000383ffff */
.L_x_1361:
        /* <DEDUP_REMOVED lines=15> */
.L_x_1771:


//--------------------- .text._Z7reduce6IiLj16ELb1EEvPT_S1_j --------------------------
	.section	.text._Z7reduce6IiLj16ELb1EEvPT_S1_j,"ax",@progbits
	.align	128
        .global         _Z7reduce6IiLj16ELb1EEvPT_S1_j
        .type           _Z7reduce6IiLj16ELb1EEvPT_S1_j,@function
        .size           _Z7reduce6IiLj16ELb1EEvPT_S1_j,(.L_x_1772 - _Z7reduce6IiLj16ELb1EEvPT_S1_j)
        .other          _Z7reduce6IiLj16ELb1EEvPT_S1_j,@"STO_CUDA_ENTRY STV_DEFAULT"
_Z7reduce6IiLj16ELb1EEvPT_S1_j:
.text._Z7reduce6IiLj16ELb1EEvPT_S1_j:
        /* <DEDUP_REMOVED lines=14> */
.L_x_1364:
        /* <DEDUP_REMOVED lines=9> */
.L_x_1363:
[----:B------:R-:W-:Y:S05]  /*0170*/  BSYNC.RECONVERGENT B0 ;  /* 0x0000000000007941 */ /* 0x000fea0003800200 */
.L_x_1362:
        /* <DEDUP_REMOVED lines=30> */
.L_x_1373:
[----:B-1----:R-:W-:-:S07]  /*0360*/  IADD3 R2, PT, PT, R8, R9, RZ ;  /* 0x0000000908027210 */ /* 0x002fce0007ffe0ff */
.L_x_1366:
[----:B------:R-:W-:Y:S05]  /*0370*/  BSYNC B0 ;  /* 0x0000000000007941 */ /* 0x000fea0003800000 */
.L_x_1365:
[----:B------:R-:W-:-:S13]  /*0380*/  LOP3.LUT P0, RZ, R4, R3, RZ, 0xfc, !PT ;  /* 0x0000000304ff7212 */ /* 0x000fda000780fcff */
[----:B------:R-:W-:Y:S05]  /*0390*/  @P0 EXIT ;  /* 0x000000000000094d */ /* 0x000fea0003800000 */
[----:B------:R-:W1:Y:S02]  /*03a0*/  LDC.64 R4, c[0x0][0x388] ;  /* 0x0000e200ff047b82 */ /* 0x000e640000000a00 */
[----:B-1----:R-:W-:-:S05]  /*03b0*/  IMAD.WIDE.U32 R4, R0, 0x4, R4 ;  /* 0x0000000400047825 */ /* 0x002fca00078e0004 */
[----:B------:R-:W-:Y:S01]  /*03c0*/  STG.E desc[UR6][R4.64], R2 ;  /* 0x0000000204007986 */ /* 0x000fe2000c101906 */
[----:B------:R-:W-:Y:S05]  /*03d0*/  EXIT ;  /* 0x000000000000794d */ /* 0x000fea0003800000 */
.L_x_1367:
[----:B------:R-:W-:Y:S02]  /*03e0*/  HFMA2 R13, -RZ, RZ, 0, 1.847743988037109375e-06 ;  /* 0x0000001fff0d7431 */ /* 0x000fe400000001ff */
[----:B------:R-:W-:Y:S02]  /*03f0*/  IMAD.MOV.U32 R11, RZ, RZ, 0x10 ;  /* 0x00000010ff0b7424 */ /* 0x000fe400078e00ff */
[----:B------:R-:W-:-:S07]  /*0400*/  IMAD.MOV.U32 R10, RZ, RZ, -0x1 ;  /* 0xffffffffff0a7424 */ /* 0x000fce00078e00ff */
[----:B------:R-:W-:Y:S05]  /*0410*/  WARPSYNC.COLLECTIVE R10, `(.L_x_1368) ;  /* 0x000000000a087348 */ /* 0x000fea0003c00000 */
[----:B------:R0:W1:Y:S02]  /*0420*/  SHFL.DOWN P0, R9, R2, R11, R13 ;  /* 0x0800000b02097389 */ /* 0x000064000000000d */
[----:B01----:R-:W-:Y:S05]  /*0430*/  ENDCOLLECTIVE ;  /* 0x000000000000791b */ /* 0x003fea0003800000 */
.L_x_1368:
[----:B------:R-:W-:Y:S01]  /*0440*/  IMAD.MOV.U32 R11, RZ, RZ, 0x8 ;  /* 0x00000008ff0b7424 */ /* 0x000fe200078e00ff */
[----:B------:R-:W-:-:S05]  /*0450*/  MOV R5, R9 ;  /* 0x0000000900057202 */ /* 0x000fca0000000f00 */
[----:B------:R-:W-:-:S05]  /*0460*/  IMAD.IADD R5, R2, 0x1, R5 ;  /* 0x0000000102057824 */ /* 0x000fca00078e0205 */
[----:B------:R-:W-:-:S07]  /*0470*/  MOV R2, R5 ;  /* 0x0000000500027202 */ /* 0x000fce0000000f00 */
[----:B------:R-:W-:Y:S05]  /*0480*/  WARPSYNC.COLLECTIVE R10, `(.L_x_1369) ;  /* 0x000000000a087348 */ /* 0x000fea0003c00000 */
[----:B------:R0:W1:Y:S02]  /*0490*/  SHFL.DOWN P0, R9, R2, R11, R13 ;  /* 0x0800000b02097389 */ /* 0x000064000000000d */
[----:B01----:R-:W-:Y:S05]  /*04a0*/  ENDCOLLECTIVE ;  /* 0x000000000000791b */ /* 0x003fea0003800000 */
.L_x_1369:
[----:B------:R-:W-:Y:S01]  /*04b0*/  IMAD.MOV.U32 R11, RZ, RZ, 0x4 ;  /* 0x00000004ff0b7424 */ /* 0x000fe200078e00ff */
[----:B------:R-:W-:-:S05]  /*04c0*/  MOV R6, R9 ;  /* 0x0000000900067202 */ /* 0x000fca0000000f00 */
[----:B------:R-:W-:-:S05]  /*04d0*/  IMAD.IADD R6, R5, 0x1, R6 ;  /* 0x0000000105067824 */ /* 0x000fca00078e0206 */
[----:B------:R-:W-:-:S07]  /*04e0*/  MOV R2, R6 ;  /* 0x0000000600027202 */ /* 0x000fce0000000f00 */
[----:B------:R-:W-:Y:S05]  /*04f0*/  WARPSYNC.COLLECTIVE R10, `(.L_x_1370) ;  /* 0x000000000a087348 */ /* 0x000fea0003c00000 */
[----:B------:R0:W1:Y:S02]  /*0500*/  SHFL.DOWN P0, R9, R2, R11, R13 ;  /* 0x0800000b02097389 */ /* 0x000064000000000d */
[----:B01----:R-:W-:Y:S05]  /*0510*/  ENDCOLLECTIVE ;  /* 0x000000000000791b */ /* 0x003fea0003800000 */
.L_x_1370:
[----:B------:R-:W-:Y:S01]  /*0520*/  IMAD.MOV.U32 R11, RZ, RZ, 0x2 ;  /* 0x00000002ff0b7424 */ /* 0x000fe200078e00ff */
[----:B------:R-:W-:-:S05]  /*0530*/  MOV R7, R9 ;  /* 0x0000000900077202 */ /* 0x000fca0000000f00 */
[----:B------:R-:W-:-:S05]  /*0540*/  IMAD.IADD R7, R6, 0x1, R7 ;  /* 0x0000000106077824 */ /* 0x000fca00078e0207 */
[----:B------:R-:W-:-:S07]  /*0550*/  MOV R2, R7 ;  /* 0x0000000700027202 */ /* 0x000fce0000000f00 */
[----:B------:R-:W-:Y:S05]  /*0560*/  WARPSYNC.COLLECTIVE R10, `(.L_x_1371) ;  /* 0x000000000a087348 */ /* 0x000fea0003c00000 */
[----:B------:R0:W1:Y:S02]  /*0570*/  SHFL.DOWN P0, R9, R2, R11, R13 ;  /* 0x0800000b02097389 */ /* 0x000064000000000d */
[----:B01----:R-:W-:Y:S05]  /*0580*/  ENDCOLLECTIVE ;  /* 0x000000000000791b */ /* 0x003fea0003800000 */
.L_x_1371:
[----:B------:R-:W-:Y:S01]  /*0590*/  IMAD.MOV.U32 R11, RZ, RZ, 0x1 ;  /* 0x00000001ff0b7424 */ /* 0x000fe200078e00ff */
[----:B------:R-:W-:-:S05]  /*05a0*/  MOV R8, R9 ;  /* 0x0000000900087202 */ /* 0x000fca0000000f00 */
[----:B------:R-:W-:-:S05]  /*05b0*/  IMAD.IADD R8, R7, 0x1, R8 ;  /* 0x0000000107087824 */ /* 0x000fca00078e0208 */
[----:B------:R-:W-:-:S07]  /*05c0*/  MOV R2, R8 ;  /* 0x0000000800027202 */ /* 0x000fce0000000f00 */
[----:B------:R-:W-:Y:S05]  /*05d0*/  WARPSYNC.COLLECTIVE R10, `(.L_x_1372) ;  /* 0x000000000a087348 */ /* 0x000fea0003c00000 */
[----:B------:R0:W1:Y:S02]  /*05e0*/  SHFL.DOWN P0, R9, R2, R11, R13 ;  /* 0x0800000b02097389 */ /* 0x000064000000000d */
[----:B01----:R-:W-:Y:S05]  /*05f0*/  ENDCOLLECTIVE ;  /* 0x000000000000791b */ /* 0x003fea0003800000 */
.L_x_1372:
[----:B------:R-:W-:Y:S05]  /*0600*/  BRA `(.L_x_1373) ;  /* 0xfffffffc00547947 */ /* 0x000fea000383ffff */
.L_x_1374:
        /* <DEDUP_REMOVED lines=15> */
.L_x_1772:


//--------------------- .text._Z7reduce6IiLj32ELb1EEvPT_S1_j --------------------------
	.section	.text._Z7reduce6IiLj32ELb1EEvPT_S1_j,"ax",@progbits
	.align	128
        .global         _Z7reduce6IiLj32ELb1EEvPT_S1_j
        .type           _Z7reduce6IiLj32ELb1EEvPT_S1_j,@function
        .size           _Z7reduce6IiLj32ELb1EEvPT_S1_j,(.L_x_1773 - _Z7reduce6IiLj32ELb1EEvPT_S1_j)
        .other          _Z7reduce6IiLj32ELb1EEvPT_S1_j,@"STO_CUDA_ENTRY STV_DEFAULT"
_Z7reduce6IiLj32ELb1EEvPT_S1_j:
.text._Z7reduce6IiLj32ELb1EEvPT_S1_j:
        /* <DEDUP_REMOVED lines=14> */
.L_x_1377:
        /* <DEDUP_REMOVED lines=9> */
.L_x_1376:
[----:B------:R-:W-:Y:S05]  /*0170*/  BSYNC.RECONVERGENT B0 ;  /* 0x0000000000007941 */ /* 0x000fea0003800200 */
.L_x_1375:
        /* <DEDUP_REMOVED lines=30> */
.L_x_1386:
[----:B-1----:R-:W-:-:S07]  /*0360*/  IADD3 R2, PT, PT, R8, R9, RZ ;  /* 0x0000000908027210 */ /* 0x002fce0007ffe0ff */
.L_x_1379:
[----:B------:R-:W-:Y:S05]  /*0370*/  BSYNC B0 ;  /* 0x0000000000007941 */ /* 0x000fea0003800000 */
.L_x_1378:
[----:B------:R-:W-:-:S13]  /*0380*/  LOP3.LUT P0, RZ, R4, R3, RZ, 0xfc, !PT ;  /* 0x0000000304ff7212 */ /* 0x000fda000780fcff */
[----:B------:R-:W-:Y:S05]  /*0390*/  @P0 EXIT ;  /* 0x000000000000094d */ /* 0x000fea0003800000 */
[----:B------:R-:W1:Y:S02]  /*03a0*/  LDC.64 R4, c[0x0][0x388] ;  /* 0x0000e200ff047b82 */ /* 0x000e640000000a00 */
[----:B-1----:R-:W-:-:S05]  /*03b0*/  IMAD.WIDE.U32 R4, R0, 0x4, R4 ;  /* 0x0000000400047825 */ /* 0x002fca00078e0004 */
[----:B------:R-:W-:Y:S01]  /*03c0*/  STG.E desc[UR6][R4.64], R2 ;  /* 0x0000000204007986 */ /* 0x000fe2000c101906 */
[----:B------:R-:W-:Y:S05]  /*03d0*/  EXIT ;  /* 0x000000000000794d */ /* 0x000fea0003800000 */
.L_x_1380:
[----:B------:R-:W-:Y:S02]  /*03e0*/  HFMA2 R13, -RZ, RZ, 0, 1.847743988037109375e-06 ;  /* 0x0000001fff0d7431 */ /* 0x000fe400000001ff */
[----:B------:R-:W-:Y:S02]  /*03f0*/  IMAD.MOV.U32 R11, RZ, RZ, 0x10 ;  /* 0x00000010ff0b7424 */ /* 0x000fe400078e00ff */
[----:B------:R-:W-:-:S07]  /*0400*/  IMAD.MOV.U32 R10, RZ, RZ, -0x1 ;  /* 0xffffffffff0a7424 */ /* 0x000fce00078e00ff */
[----:B------:R-:W-:Y:S05]  /*0410*/  WARPSYNC.COLLECTIVE R10, `(.L_x_1381) ;  /* 0x000000000a087348 */ /* 0x000fea0003c00000 */
[----:B------:R0:W1:Y:S02]  /*0420*/  SHFL.DOWN P0, R9, R2, R11, R13 ;  /* 0x0800000b02097389 */ /* 0x000064000000000d */
[----:B01----:R-:W-:Y:S05]  /*0430*/  ENDCOLLECTIVE ;  /* 0x000000000000791b */ /* 0x003fea0003800000 */
.L_x_1381:
[----:B------:R-:W-:Y:S01]  /*0440*/  IMAD.MOV.U32 R11, RZ, RZ, 0x8 ;  /* 0x00000008ff0b7424 */ /* 0x000fe200078e00ff */
[----:B------:R-:W-:-:S05]  /*0450*/  MOV R5, R9 ;  /* 0x0000000900057202 */ /* 0x000fca0000000f00 */
[----:B------:R-:W-:-:S05]  /*0460*/  IMAD.IADD R5, R2, 0x1, R5 ;  /* 0x0000000102057824 */ /* 0x000fca00078e0205 */
[----:B------:R-:W-:-:S07]  /*0470*/  MOV R2, R5 ;  /* 0x0000000500027202 */ /* 0x000fce0000000f00 */
[----:B------:R-:W-:Y:S05]  /*0480*/  WARPSYNC.COLLECTIVE R10, `(.L_x_1382) ;  /* 0x000000000a087348 */ /* 0x000fea0003c00000 */
[----:B------:R0:W1:Y:S02]  /*0490*/  SHFL.DOWN P0, R9, R2, R11, R13 ;  /* 0x0800000b02097389 */ /* 0x000064000000000d */
[----:B01----:R-:W-:Y:S05]  /*04a0*/  ENDCOLLECTIVE ;  /* 0x000000000000791b */ /* 0x003fea0003800000 */
.L_x_1382:
[----:B------:R-:W-:Y:S01]  /*04b0*/  IMAD.MOV.U32 R11, RZ, RZ, 0x4 ;  /* 0x00000004ff0b7424 */ /* 0x000fe200078e00ff */
[----:B------:R-:W-:-:S05]  /*04c0*/  MOV R6, R9 ;  /* 0x0000000900067202 */ /* 0x000fca0000000f00 */
[----:B------:R-:W-:-:S05]  /*04d0*/  IMAD.IADD R6, R5, 0x1, R6 ;  /* 0x0000000105067824 */ /* 0x000fca00078e0206 */
[----:B------:R-:W-:-:S07]  /*04e0*/  MOV R2, R6 ;  /* 0x0000000600027202 */ /* 0x000fce0000000f00 */
[----:B------:R-:W-:Y:S05]  /*04f0*/  WARPSYNC.COLLECTIVE R10, `(.L_x_1383) ;  /* 0x000000000a087348 */ /* 0x000fea0003c00000 */
[----:B------:R0:W1:Y:S02]  /*0500*/  SHFL.DOWN P0, R9, R2, R11, R13 ;  /* 0x0800000b02097389 */ /* 0x000064000000000d */
[----:B01----:R-:W-:Y:S05]  /*0510*/  ENDCOLLECTIVE ;  /* 0x000000000000791b */ /* 0x003fea0003800000 */
.L_x_1383:
[----:B------:R-:W-:Y:S01]  /*0520*/  IMAD.MOV.U32 R11, RZ, RZ, 0x2 ;  /* 0x00000002ff0b7424 */ /* 0x000fe200078e00ff */
[----:B------:R-:W-:-:S05]  /*0530*/  MOV R7, R9 ;  /* 0x0000000900077202 */ /* 0x000fca0000000f00 */
[----:B------:R-:W-:-:S05]  /*0540*/  IMAD.IADD R7, R6, 0x1, R7 ;  /* 0x0000000106077824 */ /* 0x000fca00078e0207 */
[----:B------:R-:W-:-:S07]  /*0550*/  MOV R2, R7 ;  /* 0x0000000700027202 */ /* 0x000fce0000000f00 */
[----:B------:R-:W-:Y:S05]  /*0560*/  WARPSYNC.COLLECTIVE R10, `(.L_x_1384) ;  /* 0x000000000a087348 */ /* 0x000fea0003c00000 */
[----:B------:R0:W1:Y:S02]  /*0570*/  SHFL.DOWN P0, R9, R2, R11, R13 ;  /* 0x0800000b02097389 */ /* 0x000064000000000d */
[----:B01----:R-:W-:Y:S05]  /*0580*/  ENDCOLLECTIVE ;  /* 0x000000000000791b */ /* 0x003fea0003800000 */
.L_x_1384:
[----:B------:R-:W-:Y:S01]  /*0590*/  IMAD.MOV.U32 R11, RZ, RZ, 0x1 ;  /* 0x00000001ff0b7424 */ /* 0x000fe200078e00ff */
[----:B------:R-:W-:-:S05]  /*05a0*/  MOV R8, R9 ;  /* 0x0000000900087202 */ /* 0x000fca0000000f00 */
[----:B------:R-:W-:-:S05]  /*05b0*/  IMAD.IADD R8, R7, 0x1, R8 ;  /* 0x0000000107087824 */ /* 0x000fca00078e0208 */
[----:B------:R-:W-:-:S07]  /*05c0*/  MOV R2, R8 ;  /* 0x0000000800027202 */ /* 0x000fce0000000f00 */
[----:B------:R-:W-:Y:S05]  /*05d0*/  WARPSYNC.COLLECTIVE R10, `(.L_x_1385) ;  /* 0x000000000a087348 */ /* 0x000fea0003c00000 */
[----:B------:R0:W1:Y:S02]  /*05e0*/  SHFL.DOWN P0, R9, R2, R11, R13 ;  /* 0x0800000b02097389 */ /* 0x000064000000000d */
[----:B01----:R-:W-:Y:S05]  /*05f0*/  ENDCOLLECTIVE ;  /* 0x000000000000791b */ /* 0x003fea0003800000 */
.L_x_1385:
[----:B------:R-:W-:Y:S05]  /*0600*/  BRA `(.L_x_1386) ;  /* 0xfffffffc00547947 */ /* 0x000fea000383ffff */
.L_x_1387:
        /* <DEDUP_REMOVED lines=15> */
.L_x_1773:


//--------------------- .text._Z7reduce6IiLj64ELb1EEvPT_S1_j --------------------------
	.section	.text._Z7reduce6IiLj64ELb1EEvPT_S1_j,"ax",@progbits
	.align	128
        .global         _Z7reduce6IiLj64ELb1EEvPT_S1_j
        .type           _Z7reduce6IiLj64ELb1EEvPT_S1_j,@function
        .size           _Z7reduce6IiLj64ELb1EEvPT_S1_j,(.L_x_1774 - _Z7reduce6IiLj64ELb1EEvPT_S1_j)
        .other          _Z7reduce6IiLj64ELb1EEvPT_S1_j,@"STO_CUDA_ENTRY STV_DEFAULT"
_Z7reduce6IiLj64ELb1EEvPT_S1_j:
.text._Z7reduce6IiLj64ELb1EEvPT_S1_j:
        /* <DEDUP_REMOVED lines=8> */
[----:B-1----:R-:W-:-:S13]  /*0080*/  ISETP.GE.U32.AND P0, PT, R2, UR4, PT ;  /* 0x0000000402007c0c */ /* 0x002fda000bf06070 */
[----:B--2---:R-:W-:Y:S05]  /*0090*/  @P0 BRA `(.L_x_1389) ;  /* 0x0000000000300947 */ /* 0x004fea0003800000 */
[----:B------:R-:W0:Y:S01]  /*00a0*/  LDC R13, c[0x0][0x370] ;  /* 0x0000dc00ff0d7b82 */ /* 0x000e220000000800 */
[----:B------:R-:W-:-:S07]  /*00b0*/  HFMA2 R11, -RZ, RZ, 0, 0 ;  /* 0x00000000ff0b7431 */ /* 0x000fce00000001ff */
[----:B------:R-:W1:Y:S02]  /*00c0*/  LDC.64 R8, c[0x0][0x380] ;  /* 0x0000e000ff087b82 */ /* 0x000e640000000a00 */
.L_x_1390:
        /* <DEDUP_REMOVED lines=9> */
.L_x_1389:
[----:B------:R-:W-:Y:S05]  /*0160*/  BSYNC.RECONVERGENT B0 ;  /* 0x0000000000007941 */ /* 0x000fea0003800200 */
.L_x_1388:
        /* <DEDUP_REMOVED lines=32> */
.L_x_1399:
[----:B-1----:R-:W-:-:S07]  /*0370*/  IMAD.IADD R11, R7, 0x1, R8 ;  /* 0x00000001070b7824 */ /* 0x002fce00078e0208 */
.L_x_1392:
[----:B------:R-:W-:Y:S05]  /*0380*/  BSYNC B0 ;  /* 0x0000000000007941 */ /* 0x000fea0003800000 */
.L_x_1391:
[----:B------:R-:W-:-:S13]  /*0390*/  LOP3.LUT P0, RZ, R4, R3, RZ, 0xfc, !PT ;  /* 0x0000000304ff7212 */ /* 0x000fda000780fcff */
[----:B------:R-:W-:Y:S05]  /*03a0*/  @P0 EXIT ;  /* 0x000000000000094d */ /* 0x000fea0003800000 */
[----:B------:R-:W1:Y:S02]  /*03b0*/  LDC.64 R2, c[0x0][0x388] ;  /* 0x0000e200ff027b82 */ /* 0x000e640000000a00 */
[----:B-1----:R-:W-:-:S05]  /*03c0*/  IMAD.WIDE.U32 R2, R0, 0x4, R2 ;  /* 0x0000000400027825 */ /* 0x002fca00078e0002 */
[----:B------:R-:W-:Y:S01]  /*03d0*/  STG.E desc[UR6][R2.64], R11 ;  /* 0x0000000b02007986 */ /* 0x000fe2000c101906 */
[----:B------:R-:W-:Y:S05]  /*03e0*/  EXIT ;  /* 0x000000000000794d */ /* 0x000fea0003800000 */
.L_x_1393:
[----:B------:R-:W-:Y:S01]  /*03f0*/  HFMA2 R13, -RZ, RZ, 0, 1.847743988037109375e-06 ;  /* 0x0000001fff0d7431 */ /* 0x000fe200000001ff */
[----:B------:R-:W-:Y:S01]  /*0400*/  MOV R10, R11 ;  /* 0x0000000b000a7202 */ /* 0x000fe20000000f00 */
[----:B------:R-:W-:Y:S02]  /*0410*/  IMAD.MOV.U32 R12, RZ, RZ, 0x10 ;  /* 0x00000010ff0c7424 */ /* 0x000fe400078e00ff */
[----:B------:R-:W-:-:S07]  /*0420*/  IMAD.MOV.U32 R9, RZ, RZ, -0x1 ;  /* 0xffffffffff097424 */ /* 0x000fce00078e00ff */
[----:B------:R-:W-:Y:S05]  /*0430*/  WARPSYNC.COLLECTIVE R9, `(.L_x_1394) ;  /* 0x0000000009087348 */ /* 0x000fea0003c00000 */
[----:B------:R0:W1:Y:S02]  /*0440*/  SHFL.DOWN P0, R8, R10, R12, R13 ;  /* 0x0800000c0a087389 */ /* 0x000064000000000d */
[----:B01----:R-:W-:Y:S05]  /*0450*/  ENDCOLLECTIVE ;  /* 0x000000000000791b */ /* 0x003fea0003800000 */
.L_x_1394:
[----:B------:R-:W-:Y:S01]  /*0460*/  IMAD.MOV.U32 R12, RZ, RZ, 0x8 ;  /* 0x00000008ff0c7424 */ /* 0x000fe200078e00ff */
[----:B------:R-:W-:-:S05]  /*0470*/  MOV R2, R8 ;  /* 0x0000000800027202 */ /* 0x000fca0000000f00 */
[----:B------:R-:W-:-:S05]  /*0480*/  IMAD.IADD R2, R11, 0x1, R2 ;  /* 0x000000010b027824 */ /* 0x000fca00078e0202 */
[----:B------:R-:W-:-:S07]  /*0490*/  MOV R10, R2 ;  /* 0x00000002000a7202 */ /* 0x000fce0000000f00 */
[----:B------:R-:W-:Y:S05]  /*04a0*/  WARPSYNC.COLLECTIVE R9, `(.L_x_1395) ;  /* 0x0000000009087348 */ /* 0x000fea0003c00000 */
[----:B------:R0:W1:Y:S02]  /*04b0*/  SHFL.DOWN P0, R8, R10, R12, R13 ;  /* 0x0800000c0a087389 */ /* 0x000064000000000d */
[----:B01----:R-:W-:Y:S05]  /*04c0*/  ENDCOLLECTIVE ;  /* 0x000000000000791b */ /* 0x003fea0003800000 */
.L_x_1395:
[----:B------:R-:W-:Y:S01]  /*04d0*/  IMAD.MOV.U32 R12, RZ, RZ, 0x4 ;  /* 0x00000004ff0c7424 */ /* 0x000fe200078e00ff */
[----:B------:R-:W-:-:S05]  /*04e0*/  MOV R5, R8 ;  /* 0x0000000800057202 */ /* 0x000fca0000000f00 */
[----:B------:R-:W-:-:S05]  /*04f0*/  IMAD.IADD R5, R2, 0x1, R5 ;  /* 0x0000000102057824 */ /* 0x000fca00078e0205 */
[----:B------:R-:W-:-:S07]  /*0500*/  MOV R10, R5 ;  /* 0x00000005000a7202 */ /* 0x000fce0000000f00 */
[----:B------:R-:W-:Y:S05]  /*0510*/  WARPSYNC.COLLECTIVE R9, `(.L_x_1396) ;  /* 0x0000000009087348 */ /* 0x000fea0003c00000 */
[----:B------:R0:W1:Y:S02]  /*0520*/  SHFL.DOWN P0, R8, R10, R12, R13 ;  /* 0x0800000c0a087389 */ /* 0x000064000000000d */
[----:B01----:R-:W-:Y:S05]  /*0530*/  ENDCOLLECTIVE ;  /* 0x000000000000791b */ /* 0x003fea0003800000 */
.L_x_1396:
[----:B------:R-:W-:Y:S01]  /*0540*/  IMAD.MOV.U32 R12, RZ, RZ, 0x2 ;  /* 0x00000002ff0c7424 */ /* 0x000fe200078e00ff */
[----:B------:R-:W-:-:S05]  /*0550*/  MOV R6, R8 ;  /* 0x0000000800067202 */ /* 0x000fca0000000f00 */
[----:B------:R-:W-:-:S05]  /*0560*/  IMAD.IADD R6, R5, 0x1, R6 ;  /* 0x0000000105067824 */ /* 0x000fca00078e0206 */
[----:B------:R-:W-:-:S07]  /*0570*/  MOV R10, R6 ;  /* 0x00000006000a7202 */ /* 0x000fce0000000f00 */
[----:B------:R-:W-:Y:S05]  /*0580*/  WARPSYNC.COLLECTIVE R9, `(.L_x_1397) ;  /* 0x0000000009087348 */ /* 0x000fea0003c00000 */
[----:B------:R0:W1:Y:S02]  /*0590*/  SHFL.DOWN P0, R8, R10, R12, R13 ;  /* 0x0800000c0a087389 */ /* 0x000064000000000d */
[----:B01----:R-:W-:Y:S05]  /*05a0*/  ENDCOLLECTIVE ;  /* 0x000000000000791b */ /* 0x003fea0003800000 */
.L_x_1397:
[----:B------:R-:W-:Y:S01]  /*05b0*/  HFMA2 R12, -RZ, RZ, 0, 5.9604644775390625e-08 ;  /* 0x00000001ff0c7431 */ /* 0x000fe200000001ff */
[----:B------:R-:W-:-:S05]  /*05c0*/  MOV R7, R8 ;  /* 0x0000000800077202 */ /* 0x000fca0000000f00 */
[----:B------:R-:W-:-:S05]  /*05d0*/  IMAD.IADD R7, R6, 0x1, R7 ;  /* 0x0000000106077824 */ /* 0x000fca00078e0207 */
[----:B------:R-:W-:-:S07]  /*05e0*/  MOV R10, R7 ;  /* 0x00000007000a7202 */ /* 0x000fce0000000f00 */
[----:B------:R-:W-:Y:S05]  /*05f0*/  WARPSYNC.COLLECTIVE R9, `(.L_x_1398) ;  /* 0x0000000009087348 */ /* 0x000fea0003c00000 */
[----:B------:R0:W1:Y:S02]  /*0600*/  SHFL.DOWN P0, R8, R10, R12, R13 ;  /* 0x0800000c0a087389 */ /* 0x000064000000000d */
[----:B01----:R-:W-:Y:S05]  /*0610*/  ENDCOLLECTIVE ;  /* 0x000000000000791b */ /* 0x003fea0003800000 */
.L_x_1398:
[----:B------:R-:W-:Y:S05]  /*0620*/  BRA `(.L_x_1399) ;  /* 0xfffffffc00507947 */ /* 0x000fea000383ffff */
.L_x_1400:
        /* <DEDUP_REMOVED lines=13> */
.L_x_1774:


//--------------------- .text._Z7reduce6IiLj128ELb1EEvPT_S1_j --------------------------
	.section	.text._Z7reduce6IiLj128ELb1EEvPT_S1_j,"ax",@progbits
	.align	128
        .global         _Z7reduce6IiLj128ELb1EEvPT_S1_j
        .type           _Z7reduce6IiLj128ELb1EEvPT_S1_j,@function
        .size           _Z7reduce6IiLj128ELb1EEvPT_S1_j,(.L_x_1775 - _Z7reduce6IiLj128ELb1EEvPT_S1_j)
        .other          _Z7reduce6IiLj128ELb1EEvPT_S1_j,@"STO_CUDA_ENTRY STV_DEFAULT"
_Z7reduce6IiLj128ELb1EEvPT_S1_j:
.text._Z7reduce6IiLj128ELb1EEvPT_S1_j:
        /* <DEDUP_REMOVED lines=13> */
.L_x_1403:
[C---:B------:R-:W-:Y:S01]  /*00d0*/  IADD3 R7, PT, PT, R2.reuse, 0x80, RZ ;  /* 0x0000008002077810 */ /* 0x040fe20007ffe0ff */
[----:B-1----:R-:W-:-:S04]  /*00e0*/  IMAD.WIDE.U32 R4, R2, 0x4, R8 ;  /* 0x0000000402047825 */ /* 0x002fc800078e0008 */
[----:B------:R-:W-:Y:S02]  /*00f0*/  IMAD.WIDE.U32 R6, R7, 0x4, R8 ;  /* 0x0000000407067825 */ /* 0x000fe400078e0008 */
[----:B------:R-:W2:Y:S04]  /*0100*/  LDG.E R4, desc[UR6][R4.64] ;  /* 0x0000000604047981 */ /* 0x000ea8000c1e1900 */
[----:B------:R-:W2:Y:S01]  /*0110*/  LDG.E R6, desc[UR6][R6.64] ;  /* 0x0000000606067981 */ /* 0x000ea2000c1e1900 */
[----:B0-----:R-:W-:-:S05]  /*0120*/  IMAD R2, R13, 0x100, R2 ;  /* 0x000001000d027824 */ /* 0x001fca00078e0202 */
[----:B------:R-:W-:Y:S02]  /*0130*/  ISETP.GE.U32.AND P0, PT, R2, UR4, PT ;  /* 0x0000000402007c0c */ /* 0x000fe4000bf06070 */
[----:B--2---:R-:W-:-:S11]  /*0140*/  IADD3 R11, PT, PT, R6, R4, R11 ;  /* 0x00000004060b7210 */ /* 0x004fd60007ffe00b */
[----:B------:R-:W-:Y:S05]  /*0150*/  @!P0 BRA `(.L_x_1403) ;  /* 0xfffffffc00dc8947 */ /* 0x000fea000383ffff */
.L_x_1402:
[----:B------:R-:W-:Y:S05]  /*0160*/  BSYNC.RECONVERGENT B0 ;  /* 0x0000000000007941 */ /* 0x000fea0003800200 */
.L_x_1401:
        /* <DEDUP_REMOVED lines=36> */
.L_x_1412:
[----:B-1----:R-:W-:-:S07]  /*03b0*/  IMAD.IADD R11, R7, 0x1, R8 ;  /* 0x00000001070b7824 */ /* 0x002fce00078e0208 */
.L_x_1405:
[----:B------:R-:W-:Y:S05]  /*03c0*/  BSYNC B0 ;  /* 0x0000000000007941 */ /* 0x000fea0003800000 */
.L_x_1404:
[----:B------:R-:W-:-:S13]  /*03d0*/  LOP3.LUT P0, RZ, R4, R3, RZ, 0xfc, !PT ;  /* 0x0000000304ff7212 */ /* 0x000fda000780fcff */
[----:B------:R-:W-:Y:S05]  /*03e0*/  @P0 EXIT ;  /* 0x000000000000094d */ /* 0x000fea0003800000 */
[----:B------:R-:W1:Y:S02]  /*03f0*/  LDC.64 R2, c[0x0][0x388] ;  /* 0x0000e200ff027b82 */ /* 0x000e640000000a00 */
[----:B-1----:R-:W-:-:S05]  /*0400*/  IMAD.WIDE.U32 R2, R0, 0x4, R2 ;  /* 0x0000000400027825 */ /* 0x002fca00078e0002 */
[----:B------:R-:W-:Y:S01]  /*0410*/  STG.E desc[UR6][R2.64], R11 ;  /* 0x0000000b02007986 */ /* 0x000fe2000c101906 */
[----:B------:R-:W-:Y:S05]  /*0420*/  EXIT ;  /* 0x000000000000794d */ /* 0x000fea0003800000 */
.L_x_1406:
[----:B------:R-:W-:Y:S01]  /*0430*/  HFMA2 R13, -RZ, RZ, 0, 1.847743988037109375e-06 ;  /* 0x0000001fff0d7431 */ /* 0x000fe200000001ff */
[----:B------:R-:W-:Y:S01]  /*0440*/  MOV R10, R11 ;  /* 0x0000000b000a7202 */ /* 0x000fe20000000f00 */
[----:B------:R-:W-:Y:S02]  /*0450*/  IMAD.MOV.U32 R12, RZ, RZ, 0x10 ;  /* 0x00000010ff0c7424 */ /* 0x000fe400078e00ff */
[----:B------:R-:W-:-:S07]  /*0460*/  IMAD.MOV.U32 R9, RZ, RZ, -0x1 ;  /* 0xffffffffff097424 */ /* 0x000fce00078e00ff */
[----:B------:R-:W-:Y:S05]  /*0470*/  WARPSYNC.COLLECTIVE R9, `(.L_x_1407) ;  /* 0x0000000009087348 */ /* 0x000fea0003c00000 */
[----:B------:R0:W1:Y:S02]  /*0480*/  SHFL.DOWN P0, R8, R10, R12, R13 ;  /* 0x0800000c0a087389 */ /* 0x000064000000000d */
[----:B01----:R-:W-:Y:S05]  /*0490*/  ENDCOLLECTIVE ;  /* 0x000000000000791b */ /* 0x003fea0003800000 */
.L_x_1407:
[----:B------:R-:W-:Y:S01]  /*04a0*/  IMAD.MOV.U32 R12, RZ, RZ, 0x8 ;  /* 0x00000008ff0c7424 */ /* 0x000fe200078e00ff */
[----:B------:R-:W-:-:S05]  /*04b0*/  MOV R2, R8 ;  /* 0x0000000800027202 */ /* 0x000fca0000000f00 */
[----:B------:R-:W-:-:S05]  /*04c0*/  IMAD.IADD R2, R11, 0x1, R2 ;  /* 0x000000010b027824 */ /* 0x000fca00078e0202 */
[----:B------:R-:W-:-:S07]  /*04d0*/  MOV R10, R2 ;  /* 0x00000002000a7202 */ /* 0x000fce0000000f00 */
[----:B------:R-:W-:Y:S05]  /*04e0*/  WARPSYNC.COLLECTIVE R9, `(.L_x_1408) ;  /* 0x0000000009087348 */ /* 0x000fea0003c00000 */
[----:B------:R0:W1:Y:S02]  /*04f0*/  SHFL.DOWN P0, R8, R10, R12, R13 ;  /* 0x0800000c0a087389 */ /* 0x000064000000000d */
[----:B01----:R-:W-:Y:S05]  /*0500*/  ENDCOLLECTIVE ;  /* 0x000000000000791b */ /* 0x003fea0003800000 */
.L_x_1408:
[----:B------:R-:W-:Y:S01]  /*0510*/  IMAD.MOV.U32 R12, RZ, RZ, 0x4 ;  /* 0x00000004ff0c7424 */ /* 0x000fe200078e00ff */
[----:B------:R-:W-:-:S05]  /*0520*/  MOV R5, R8 ;  /* 0x0000000800057202 */ /* 0x000fca0000000f00 */
[----:B------:R-:W-:-:S05]  /*0530*/  IMAD.IADD R5, R2, 0x1, R5 ;  /* 0x0000000102057824 */ /* 0x000fca00078e0205 */
[----:B------:R-:W-:-:S07]  /*0540*/  MOV R10, R5 ;  /* 0x00000005000a7202 */ /* 0x000fce0000000f00 */
[----:B------:R-:W-:Y:S05]  /*0550*/  WARPSYNC.COLLECTIVE R9, `(.L_x_1409) ;  /* 0x0000000009087348 */ /* 0x000fea0003c00000 */
[----:B------:R0:W1:Y:S02]  /*0560*/  SHFL.DOWN P0, R8, R10, R12, R13 ;  /* 0x0800000c0a087389 */ /* 0x000064000000000d */
[----:B01----:R-:W-:Y:S05]  /*0570*/  ENDCOLLECTIVE ;  /* 0x000000000000791b */ /* 0x003fea0003800000 */
.L_x_1409:
[----:B------:R-:W-:Y:S01]  /*0580*/  IMAD.MOV.U32 R12, RZ, RZ, 0x2 ;  /* 0x00000002ff0c7424 */ /* 0x000fe200078e00ff */
[----:B------:R-:W-:-:S05]  /*0590*/  MOV R6, R8 ;  /* 0x0000000800067202 */ /* 0x000fca0000000f00 */
[----:B------:R-:W-:-:S05]  /*05a0*/  IMAD.IADD R6, R5, 0x1, R6 ;  /* 0x0000000105067824 */ /* 0x000fca00078e0206 */
[----:B------:R-:W-:-:S07]  /*05b0*/  MOV R10, R6 ;  /* 0x00000006000a7202 */ /* 0x000fce0000000f00 */
[----:B------:R-:W-:Y:S05]  /*05c0*/  WARPSYNC.COLLECTIVE R9, `(.L_x_1410) ;  /* 0x0000000009087348 */ /* 0x000fea0003c00000 */
[----:B------:R0:W1:Y:S02]  /*05d0*/  SHFL.DOWN P0, R8, R10, R12, R13 ;  /* 0x0800000c0a087389 */ /* 0x000064000000000d */
[----:B01----:R-:W-:Y:S05]  /*05e0*/  ENDCOLLECTIVE ;  /* 0x000000000000791b */ /* 0x003fea0003800000 */
.L_x_1410:
[----:B------:R-:W-:Y:S01]  /*05f0*/  IMAD.MOV.U32 R12, RZ, RZ, 0x1 ;  /* 0x00000001ff0c7424 */ /* 0x000fe200078e00ff */
[----:B------:R-:W-:-:S05]  /*0600*/  MOV R7, R8 ;  /* 0x0000000800077202 */ /* 0x000fca0000000f00 */
[----:B------:R-:W-:-:S05]  /*0610*/  IMAD.IADD R7, R6, 0x1, R7 ;  /* 0x0000000106077824 */ /* 0x000fca00078e0207 */
[----:B------:R-:W-:-:S07]  /*0620*/  MOV R10, R7 ;  /* 0x00000007000a7202 */ /* 0x000fce0000000f00 */
[----:B------:R-:W-:Y:S05]  /*0630*/  WARPSYNC.COLLECTIVE R9, `(.L_x_1411) ;  /* 0x0000000009087348 */ /* 0x000fea0003c00000 */
[----:B------:R0:W1:Y:S02]  /*0640*/  SHFL.DOWN P0, R8, R10, R12, R13 ;  /* 0x0800000c0a087389 */ /* 0x000064000000000d */
[----:B01----:R-:W-:Y:S05]  /*0650*/  ENDCOLLECTIVE ;  /* 0x000000000000791b */ /* 0x003fea0003800000 */
.L_x_1411:
[----:B------:R-:W-:Y:S05]  /*0660*/  BRA `(.L_x_1412) ;  /* 0xfffffffc00507947 */ /* 0x000fea000383ffff */
.L_x_1413:
        /* <DEDUP_REMOVED lines=9> */
.L_x_1775:


//--------------------- .text._Z7reduce6IiLj256ELb1EEvPT_S1_j --------------------------
	.section	.text._Z7reduce6IiLj256ELb1EEvPT_S1_j,"ax",@progbits
	.align	128
        .global         _Z7reduce6IiLj256ELb1EEvPT_S1_j
        .type           _Z7reduce6IiLj256ELb1EEvPT_S1_j,@function
        .size           _Z7reduce6IiLj256ELb1EEvPT_S1_j,(.L_x_1776 - _Z7reduce6IiLj256ELb1EEvPT_S1_j)
        .other          _Z7reduce6IiLj256ELb1EEvPT_S1_j,@"STO_CUDA_ENTRY STV_DEFAULT"
_Z7reduce6IiLj256ELb1EEvPT_S1_j:
.text._Z7reduce6IiLj256ELb1EEvPT_S1_j:
        /* <DEDUP_REMOVED lines=13> */
.L_x_1416:
        /* <DEDUP_REMOVED lines=9> */
.L_x_1415:
[----:B------:R-:W-:Y:S05]  /*0160*/  BSYNC.RECONVERGENT B0 ;  /* 0x0000000000007941 */ /* 0x000fea0003800200 */
.L_x_1414:
        /* <DEDUP_REMOVED lines=40> */
.L_x_1425:
[----:B-1----:R-:W-:-:S07]  /*03f0*/  IMAD.IADD R11, R7, 0x1, R8 ;  /* 0x00000001070b7824 */ /* 0x002fce00078e0208 */
.L_x_1418:
[----:B------:R-:W-:Y:S05]  /*0400*/  BSYNC B0 ;  /* 0x0000000000007941 */ /* 0x000fea0003800000 */
.L_x_1417:
[----:B------:R-:W-:-:S13]  /*0410*/  LOP3.LUT P0, RZ, R4, R3, RZ, 0xfc, !PT ;  /* 0x0000000304ff7212 */ /* 0x000fda000780fcff */
[----:B------:R-:W-:Y:S05]  /*0420*/  @P0 EXIT ;  /* 0x000000000000094d */ /* 0x000fea0003800000 */
[----:B------:R-:W1:Y:S02]  /*0430*/  LDC.64 R2, c[0x0][0x388] ;  /* 0x0000e200ff027b82 */ /* 0x000e640000000a00 */
[----:B-1----:R-:W-:-:S05]  /*0440*/  IMAD.WIDE.U32 R2, R0, 0x4, R2 ;  /* 0x0000000400027825 */ /* 0x002fca00078e0002 */
[----:B------:R-:W-:Y:S01]  /*0450*/  STG.E desc[UR6][R2.64], R11 ;  /* 0x0000000b02007986 */ /* 0x000fe2000c101906 */
[----:B------:R-:W-:Y:S05]  /*0460*/  EXIT ;  /* 0x000000000000794d */ /* 0x000fea0003800000 */
.L_x_1419:
[----:B------:R-:W-:Y:S01]  /*0470*/  HFMA2 R13, -RZ, RZ, 0, 1.847743988037109375e-06 ;  /* 0x0000001fff0d7431 */ /* 0x000fe200000001ff */
[----:B------:R-:W-:Y:S01]  /*0480*/  MOV R10, R11 ;  /* 0x0000000b000a7202 */ /* 0x000fe20000000f00 */
[----:B------:R-:W-:Y:S02]  /*0490*/  IMAD.MOV.U32 R12, RZ, RZ, 0x10 ;  /* 0x00000010ff0c7424 */ /* 0x000fe400078e00ff */
[----:B------:R-:W-:-:S07]  /*04a0*/  IMAD.MOV.U32 R9, RZ, RZ, -0x1 ;  /* 0xffffffffff097424 */ /* 0x000fce00078e00ff */
[----:B------:R-:W-:Y:S05]  /*04b0*/  WARPSYNC.COLLECTIVE R9, `(.L_x_1420) ;  /* 0x0000000009087348 */ /* 0x000fea0003c00000 */
[----:B------:R0:W1:Y:S02]  /*04c0*/  SHFL.DOWN P0, R8, R10, R12, R13 ;  /* 0x0800000c0a087389 */ /* 0x000064000000000d */
[----:B01----:R-:W-:Y:S05]  /*04d0*/  ENDCOLLECTIVE ;  /* 0x000000000000791b */ /* 0x003fea0003800000 */
.L_x_1420:
[----:B------:R-:W-:Y:S01]  /*04e0*/  IMAD.MOV.U32 R12, RZ, RZ, 0x8 ;  /* 0x00000008ff0c7424 */ /* 0x000fe200078e00ff */
[----:B------:R-:W-:-:S05]  /*04f0*/  MOV R2, R8 ;  /* 0x0000000800027202 */ /* 0x000fca0000000f00 */
[----:B------:R-:W-:-:S05]  /*0500*/  IMAD.IADD R2, R11, 0x1, R2 ;  /* 0x000000010b027824 */ /* 0x000fca00078e0202 */
[----:B------:R-:W-:-:S07]  /*0510*/  MOV R10, R2 ;  /* 0x00000002000a7202 */ /* 0x000fce0000000f00 */
[----:B------:R-:W-:Y:S05]  /*0520*/  WARPSYNC.COLLECTIVE R9, `(.L_x_1421) ;  /* 0x0000000009087348 */ /* 0x000fea0003c00000 */
[----:B------:R0:W1:Y:S02]  /*0530*/  SHFL.DOWN P0, R8, R10, R12, R13 ;  /* 0x0800000c0a087389 */ /* 0x000064000000000d */
[----:B01----:R-:W-:Y:S05]  /*0540*/  ENDCOLLECTIVE ;  /* 0x000000000000791b */ /* 0x003fea0003800000 */
.L_x_1421:
[----:B------:R-:W-:Y:S01]  /*0550*/  IMAD.MOV.U32 R12, RZ, RZ, 0x4 ;  /* 0x00000004ff0c7424 */ /* 0x000fe200078e00ff */
[----:B------:R-:W-:-:S05]  /*0560*/  MOV R5, R8 ;  /* 0x0000000800057202 */ /* 0x000fca0000000f00 */
[----:B------:R-:W-:-:S05]  /*0570*/  IMAD.IADD R5, R2, 0x1, R5 ;  /* 0x0000000102057824 */ /* 0x000fca00078e0205 */
[----:B------:R-:W-:-:S07]  /*0580*/  MOV R10, R5 ;  /* 0x00000005000a7202 */ /* 0x000fce0000000f00 */
[----:B------:R-:W-:Y:S05]  /*0590*/  WARPSYNC.COLLECTIVE R9, `(.L_x_1422) ;  /* 0x0000000009087348 */ /* 0x000fea0003c00000 */
[----:B------:R0:W1:Y:S02]  /*05a0*/  SHFL.DOWN P0, R8, R10, R12, R13 ;  /* 0x0800000c0a087389 */ /* 0x000064000000000d */
[----:B01----:R-:W-:Y:S05]  /*05b0*/  ENDCOLLECTIVE ;  /* 0x000000000000791b */ /* 0x003fea0003800000 */
.L_x_1422:
[----:B------:R-:W-:Y:S01]  /*05c0*/  IMAD.MOV.U32 R12, RZ, RZ, 0x2 ;  /* 0x00000002ff0c7424 */ /* 0x000fe200078e00ff */
[----:B------:R-:W-:-:S05]  /*05d0*/  MOV R6, R8 ;  /* 0x0000000800067202 */ /* 0x000fca0000000f00 */
[----:B------:R-:W-:-:S05]  /*05e0*/  IMAD.IADD R6, R5, 0x1, R6 ;  /* 0x0000000105067824 */ /* 0x000fca00078e0206 */
[----:B------:R-:W-:-:S07]  /*05f0*/  MOV R10, R6 ;  /* 0x00000006000a7202 */ /* 0x000fce0000000f00 */
[----:B------:R-:W-:Y:S05]  /*0600*/  WARPSYNC.COLLECTIVE R9, `(.L_x_1423) ;  /* 0x0000000009087348 */ /* 0x000fea0003c00000 */
[----:B------:R0:W1:Y:S02]  /*0610*/  SHFL.DOWN P0, R8, R10, R12, R13 ;  /* 0x0800000c0a087389 */ /* 0x000064000000000d */
[----:B01----:R-:W-:Y:S05]  /*0620*/  ENDCOLLECTIVE ;  /* 0x000000000000791b */ /* 0x003fea0003800000 */
.L_x_1423:
[----:B------:R-:W-:Y:S01]  /*0630*/  IMAD.MOV.U32 R12, RZ, RZ, 0x1 ;  /* 0x00000001ff0c7424 */ /* 0x000fe200078e00ff */
[----:B------:R-:W-:-:S05]  /*0640*/  MOV R7, R8 ;  /* 0x0000000800077202 */ /* 0x000fca0000000f00 */
[----:B------:R-:W-:-:S05]  /*0650*/  IMAD.IADD R7, R6, 0x1, R7 ;  /* 0x0000000106077824 */ /* 0x000fca00078e0207 */
[----:B------:R-:W-:-:S07]  /*0660*/  MOV R10, R7 ;  /* 0x00000007000a7202 */ /* 0x000fce0000000f00 */
[----:B------:R-:W-:Y:S05]  /*0670*/  WARPSYNC.COLLECTIVE R9, `(.L_x_1424) ;  /* 0x0000000009087348 */ /* 0x000fea0003c00000 */
[----:B------:R0:W1:Y:S02]  /*0680*/  SHFL.DOWN P0, R8, R10, R12, R13 ;  /* 0x0800000c0a087389 */ /* 0x000064000000000d */
[----:B01----:R-:W-:Y:S05]  /*0690*/  ENDCOLLECTIVE ;  /* 0x000000000000791b */ /* 0x003fea0003800000 */
.L_x_1424:
[----:B------:R-:W-:Y:S05]  /*06a0*/  BRA `(.L_x_1425) ;  /* 0xfffffffc00507947 */ /* 0x000fea000383ffff */
.L_x_1426:
        /* <DEDUP_REMOVED lines=13> */
.L_x_1776:


//--------------------- .text._Z7reduce6IiLj512ELb1EEvPT_S1_j --------------------------
	.section	.text._Z7reduce6IiLj512ELb1EEvPT_S1_j,"ax",@progbits
	.align	128
        .global         _Z7reduce6IiLj512ELb1EEvPT_S1_j
        .type           _Z7reduce6IiLj512ELb1EEvPT_S1_j,@function
        .size           _Z7reduce6IiLj512ELb1EEvPT_S1_j,(.L_x_1777 - _Z7reduce6IiLj512ELb1EEvPT_S1_j)
        .other          _Z7reduce6IiLj512ELb1EEvPT_S1_j,@"STO_CUDA_ENTRY STV_DEFAULT"
_Z7reduce6IiLj512ELb1EEvPT_S1_j:
.text._Z7reduce6IiLj512ELb1EEvPT_S1_j:
        /* <DEDUP_REMOVED lines=9> */
[----:B-1----:R-:W-:-:S13]  /*0090*/  ISETP.GE.U32.AND P0, PT, R3, UR4, PT ;  /* 0x0000000403007c0c */ /* 0x002fda000bf06070 */
[----:B---3--:R-:W-:Y:S05]  /*00a0*/  @P0 BRA `(.L_x_1428) ;  /* 0x0000000000300947 */ /* 0x008fea0003800000 */
[----:B------:R-:W0:Y:S01]  /*00b0*/  LDC R10, c[0x0][0x370] ;  /* 0x0000dc00ff0a7b82 */ /* 0x000e220000000800 */
[----:B------:R-:W-:-:S07]  /*00c0*/  HFMA2 R11, -RZ, RZ, 0, 0 ;  /* 0x00000000ff0b7431 */ /* 0x000fce00000001ff */
[----:B------:R-:W1:Y:S02]  /*00d0*/  LDC.64 R8, c[0x0][0x380] ;  /* 0x0000e000ff087b82 */ /* 0x000e640000000a00 */
.L_x_1429:
[C---:B------:R-:W-:Y:S02]  /*00e0*/  VIADD R7, R3.reuse, 0x200 ;  /* 0x0000020003077836 */ /* 0x040fe40000000000 */
        /* <DEDUP_REMOVED lines=8> */
.L_x_1428:
[----:B------:R-:W-:Y:S05]  /*0170*/  BSYNC.RECONVERGENT B0 ;  /* 0x0000000000007941 */ /* 0x000fea0003800200 */
.L_x_1427:
        /* <DEDUP_REMOVED lines=16> */
[----:B------:R-:W-:Y:S02]  /*0280*/  IADD3 R5, PT, PT, R3, R2, RZ ;  /* 0x0000000203057210 */ /* 0x000fe40007ffe0ff */
[----:B--2---:R-:W-:-:S05]  /*0290*/  @!P1 IADD3 R11, PT, PT, R11, R6, RZ ;  /* 0x000000060b0b9210 */ /* 0x004fca0007ffe0ff */
[----:B------:R-:W-:Y:S01]  /*02a0*/  @!P1 STS [R4], R11 ;  /* 0x0000000b04009388 */ /* 0x000fe20000000800 */
[----:B------:R-:W-:Y:S01]  /*02b0*/  BAR.SYNC.DEFER_BLOCKING 0x0 ;  /* 0x0000000000007b1d */ /* 0x000fe20000010000 */
[----:B------:R-:W-:-:S05]  /*02c0*/  ISETP.GT.U32.AND P1, PT, R2, 0x3f, PT ;  /* 0x0000003f0200780c */ /* 0x000fca0003f24070 */
[----:B------:R-:W0:Y:S02]  /*02d0*/  @!P0 LDS R6, [R4+0x200] ;  /* 0x0002000004068984 */ /* 0x000e240000000800 */
[----:B0-----:R-:W-:-:S05]  /*02e0*/  @!P0 IMAD.IADD R11, R11, 0x1, R6 ;  /* 0x000000010b0b8824 */ /* 0x001fca00078e0206 */
[----:B------:R-:W-:Y:S01]  /*02f0*/  @!P0 STS [R4], R11 ;  /* 0x0000000b04008388 */ /* 0x000fe20000000800 */
[----:B------:R-:W-:Y:S01]  /*0300*/  BAR.SYNC.DEFER_BLOCKING 0x0 ;  /* 0x0000000000007b1d */ /* 0x000fe20000010000 */
[----:B------:R-:W-:-:S05]  /*0310*/  ISETP.GT.U32.AND P0, PT, R5, 0x1f, PT ;  /* 0x0000001f0500780c */ /* 0x000fca0003f04070 */
[----:B------:R-:W0:Y:S02]  /*0320*/  @!P1 LDS R6, [R4+0x100] ;  /* 0x0001000004069984 */ /* 0x000e240000000800 */
[----:B0-----:R-:W-:-:S05]  /*0330*/  @!P1 IMAD.IADD R11, R11, 0x1, R6 ;  /* 0x000000010b0b9824 */ /* 0x001fca00078e0206 */
[----:B------:R0:W-:Y:S01]  /*0340*/  @!P1 STS [R4], R11 ;  /* 0x0000000b04009388 */ /* 0x0001e20000000800 */
[----:B------:R-:W-:Y:S06]  /*0350*/  BAR.SYNC.DEFER_BLOCKING 0x0 ;  /* 0x0000000000007b1d */ /* 0x000fec0000010000 */
[----:B------:R-:W-:Y:S05]  /*0360*/  @P0 BRA `(.L_x_1431) ;  /* 0x0000000000380947 */ /* 0x000fea0003800000 */
[----:B0-----:R-:W0:Y:S01]  /*0370*/  LDS R4, [R4+0x80] ;  /* 0x0000800004047984 */ /* 0x001e220000000800 */
        /* <DEDUP_REMOVED lines=12> */
.L_x_1438:
[----:B-1----:R-:W-:-:S07]  /*0440*/  IADD3 R11, PT, PT, R7, R8, RZ ;  /* 0x00000008070b7210 */ /* 0x002fce0007ffe0ff */
.L_x_1431:
[----:B------:R-:W-:Y:S05]  /*0450*/  BSYNC B0 ;  /* 0x0000000000007941 */ /* 0x000fea0003800000 */
.L_x_1430:
[----:B------:R-:W-:-:S13]  /*0460*/  LOP3.LUT P0, RZ, R3, R2, RZ, 0xfc, !PT ;  /* 0x0000000203ff7212 */ /* 0x000fda000780fcff */
[----:B------:R-:W-:Y:S05]  /*0470*/  @P0 EXIT ;  /* 0x000000000000094d */ /* 0x000fea0003800000 */
[----:B------:R-:W1:Y:S02]  /*0480*/  LDC.64 R2, c[0x0][0x388] ;  /* 0x0000e200ff027b82 */ /* 0x000e640000000a00 */
[----:B-1----:R-:W-:-:S05]  /*0490*/  IMAD.WIDE.U32 R2, R0, 0x4, R2 ;  /* 0x0000000400027825 */ /* 0x002fca00078e0002 */
[----:B------:R-:W-:Y:S01]  /*04a0*/  STG.E desc[UR6][R2.64], R11 ;  /* 0x0000000b02007986 */ /* 0x000fe2000c101906 */
[----:B------:R-:W-:Y:S05]  /*04b0*/  EXIT ;  /* 0x000000000000794d */ /* 0x000fea0003800000 */
.L_x_1432:
[----:B------:R-:W-:Y:S02]  /*04c0*/  HFMA2 R12, -RZ, RZ, 0, 9.5367431640625e-07 ;  /* 0x00000010ff0c7431 */ /* 0x000fe400000001ff */
[----:B------:R-:W-:Y:S01]  /*04d0*/  IMAD.MOV.U32 R10, RZ, RZ, R11 ;  /* 0x000000ffff0a7224 */ /* 0x000fe200078e000b */
[----:B------:R-:W-:Y:S01]  /*04e0*/  MOV R9, 0xffffffff ;  /* 0xffffffff00097802 */ /* 0x000fe20000000f00 */
[----:B------:R-:W-:-:S07]  /*04f0*/  IMAD.MOV.U32 R13, RZ, RZ, 0x1f ;  /* 0x0000001fff0d7424 */ /* 0x000fce00078e00ff */
[----:B------:R-:W-:Y:S05]  /*0500*/  WARPSYNC.COLLECTIVE R9, `(.L_x_1433) ;  /* 0x0000000009087348 */ /* 0x000fea0003c00000 */
[----:B------:R0:W1:Y:S02]  /*0510*/  SHFL.DOWN P0, R8, R10, R12, R13 ;  /* 0x0800000c0a087389 */ /* 0x000064000000000d */
[----:B01----:R-:W-:Y:S05]  /*0520*/  ENDCOLLECTIVE ;  /* 0x000000000000791b */ /* 0x003fea0003800000 */
.L_x_1433:
[----:B------:R-:W-:Y:S02]  /*0530*/  HFMA2 R12, -RZ, RZ, 0, 4.76837158203125e-07 ;  /* 0x00000008ff0c7431 */ /* 0x000fe400000001ff */
[----:B------:R-:W-:-:S05]  /*0540*/  IMAD.MOV.U32 R4, RZ, RZ, R8 ;  /* 0x000000ffff047224 */ /* 0x000fca00078e0008 */
[----:B------:R-:W-:-:S05]  /*0550*/  IADD3 R4, PT, PT, R11, R4, RZ ;  /* 0x000000040b047210 */ /* 0x000fca0007ffe0ff */
[----:B------:R-:W-:-:S07]  /*0560*/  IMAD.MOV.U32 R10, RZ, RZ, R4 ;  /* 0x000000ffff0a7224 */ /* 0x000fce00078e0004 */
[----:B------:R-:W-:Y:S05]  /*0570*/  WARPSYNC.COLLECTIVE R9, `(.L_x_1434) ;  /* 0x0000000009087348 */ /* 0x000fea0003c00000 */
[----:B------:R0:W1:Y:S02]  /*0580*/  SHFL.DOWN P0, R8, R10, R12, R13 ;  /* 0x0800000c0a087389 */ /* 0x000064000000000d */
[----:B01----:R-:W-:Y:S05]  /*0590*/  ENDCOLLECTIVE ;  /* 0x000000000000791b */ /* 0x003fea0003800000 */
.L_x_1434:
[----:B------:R-:W-:Y:S01]  /*05a0*/  MOV R12, 0x4 ;  /* 0x00000004000c7802 */ /* 0x000fe20000000f00 */
[----:B------:R-:W-:-:S05]  /*05b0*/  IMAD.MOV.U32 R5, RZ, RZ, R8 ;  /* 0x000000ffff057224 */ /* 0x000fca00078e0008 */
[----:B------:R-:W-:-:S05]  /*05c0*/  IADD3 R5, PT, PT, R4, R5, RZ ;  /* 0x0000000504057210 */ /* 0x000fca0007ffe0ff */
[----:B------:R-:W-:-:S07]  /*05d0*/  IMAD.MOV.U32 R10, RZ, RZ, R5 ;  /* 0x000000ffff0a7224 */ /* 0x000fce00078e0005 */
[----:B------:R-:W-:Y:S05]  /*05e0*/  WARPSYNC.COLLECTIVE R9, `(.L_x_1435) ;  /* 0x0000000009087348 */ /* 0x000fea0003c00000 */
[----:B------:R0:W1:Y:S02]  /*05f0*/  SHFL.DOWN P0, R8, R10, R12, R13 ;  /* 0x0800000c0a087389 */ /* 0x000064000000000d */
[----:B01----:R-:W-:Y:S05]  /*0600*/  ENDCOLLECTIVE ;  /* 0x000000000000791b */ /* 0x003fea0003800000 */
.L_x_1435:
[----:B------:R-:W-:Y:S02]  /*0610*/  HFMA2 R12, -RZ, RZ, 0, 1.1920928955078125e-07 ;  /* 0x00000002ff0c7431 */ /* 0x000fe400000001ff */
[----:B------:R-:W-:-:S05]  /*0620*/  IMAD.MOV.U32 R6, RZ, RZ, R8 ;  /* 0x000000ffff067224 */ /* 0x000fca00078e0008 */
[----:B------:R-:W-:-:S05]  /*0630*/  IADD3 R6, PT, PT, R5, R6, RZ ;  /* 0x0000000605067210 */ /* 0x000fca0007ffe0ff */
[----:B------:R-:W-:-:S07]  /*0640*/  IMAD.MOV.U32 R10, RZ, RZ, R6 ;  /* 0x000000ffff0a7224 */ /* 0x000fce00078e0006 */
[----:B------:R-:W-:Y:S05]  /*0650*/  WARPSYNC.COLLECTIVE R9, `(.L_x_1436) ;  /* 0x0000000009087348 */ /* 0x000fea0003c00000 */
[----:B------:R0:W1:Y:S02]  /*0660*/  SHFL.DOWN P0, R8, R10, R12, R13 ;  /* 0x0800000c0a087389 */ /* 0x000064000000000d */
[----:B01----:R-:W-:Y:S05]  /*0670*/  ENDCOLLECTIVE ;  /* 0x000000000000791b */ /* 0x003fea0003800000 */
.L_x_1436:
[----:B------:R-:W-:Y:S01]  /*0680*/  MOV R12, 0x1 ;  /* 0x00000001000c7802 */ /* 0x000fe20000000f00 */
[----:B------:R-:W-:-:S05]  /*0690*/  IMAD.MOV.U32 R7, RZ, RZ, R8 ;  /* 0x000000ffff077224 */ /* 0x000fca00078e0008 */
[----:B------:R-:W-:-:S05]  /*06a0*/  IADD3 R7, PT, PT, R6, R7, RZ ;  /* 0x0000000706077210 */ /* 0x000fca0007ffe0ff */
[----:B------:R-:W-:-:S07]  /*06b0*/  IMAD.MOV.U32 R10, RZ, RZ, R7 ;  /* 0x000000ffff0a7224 */ /* 0x000fce00078e0007 */
[----:B------:R-:W-:Y:S05]  /*06c0*/  WARPSYNC.COLLECTIVE R9, `(.L_x_1437) ;  /* 0x0000000009087348 */ /* 0x000fea0003c00000 */
[----:B------:R0:W1:Y:S02]  /*06d0*/  SHFL.DOWN P0, R8, R10, R12, R13 ;  /* 0x0800000c0a087389 */ /* 0x000064000000000d */
[----:B01----:R-:W-:Y:S05]  /*06e0*/  ENDCOLLECTIVE ;  /* 0x000000000000791b */ /* 0x003fea0003800000 */
.L_x_1437:
[----:B------:R-:W-:Y:S05]  /*06f0*/  BRA `(.L_x_1438) ;  /* 0xfffffffc00507947 */ /* 0x000fea000383ffff */
.L_x_1439:
        /* <DEDUP_REMOVED lines=16> */
.L_x_1777:


//--------------------- .text._Z7reduce5IiLj1EEvPT_S1_j --------------------------
	.section	.text._Z7reduce5IiLj1EEvPT_S1_j,"ax",@progbits
	.align	128
        .global         _Z7reduce5IiLj1EEvPT_S1_j
        .type           _Z7reduce5IiLj1EEvPT_S1_j,@function
        .size           _Z7reduce5IiLj1EEvPT_S1_j,(.L_x_1778 - _Z7reduce5IiLj1EEvPT_S1_j)
        .other          _Z7reduce5IiLj1EEvPT_S1_j,@"STO_CUDA_ENTRY STV_DEFAULT"
_Z7reduce5IiLj1EEvPT_S1_j:
.text._Z7reduce5IiLj1EEvPT_S1_j:
[----:B------:R-:W-:Y:S01]  /*0000*/  LDC R1, c[0x0][0x37c] ;  /* 0x0000df00ff017b82 */ /* 0x000fe20000000800 */
[----:B------:R-:W0:Y:S01]  /*0010*/  S2R R3, SR_TID.X ;  /* 0x0000000000037919 */ /* 0x000e220000002100 */
[----:B------:R-:W1:Y:S01]  /*0020*/  LDCU UR4, c[0x0][0x390] ;  /* 0x00007200ff0477ac */ /* 0x000e620008000800 */
[----:B------:R-:W0:Y:S01]  /*0030*/  S2R R0, SR_CTAID.X ;  /* 0x0000000000007919 */ /* 0x000e220000002500 */
[----:B------:R-:W2:Y:S01]  /*0040*/  LDCU.64 UR6, c[0x0][0x358] ;  /* 0x00006b00ff0677ac */ /* 0x000ea20008000a00 */
[----:B0-----:R-:W-:-:S04]  /*0050*/  LEA R9, R0, R3, 0x1 ;  /* 0x0000000300097211 */ /* 0x001fc800078e08ff */
[C---:B------:R-:W-:Y:S02]  /*0060*/  IADD3 R11, PT, PT, R9.reuse, 0x1, RZ ;  /* 0x00000001090b7810 */ /* 0x040fe40007ffe0ff */
[----:B-1----:R-:W-:Y:S02]  /*0070*/  ISETP.GE.U32.AND P0, PT, R9, UR4, PT ;  /* 0x0000000409007c0c */ /* 0x002fe4000bf06070 */
[----:B------:R-:W-:-:S11]  /*0080*/  ISETP.GE.U32.AND P1, PT, R11, UR4, PT ;  /* 0x000000040b007c0c */ /* 0x000fd6000bf26070 */
[----:B------:R-:W0:Y:S08]  /*0090*/  @!P0 LDC.64 R4, c[0x0][0x380] ;  /* 0x0000e000ff048b82 */ /* 0x000e300000000a00 */
[----:B------:R-:W1:Y:S01]  /*00a0*/  @!P1 LDC.64 R6, c[0x0][0x380] ;  /* 0x0000e000ff069b82 */ /* 0x000e620000000a00 */
[----:B0-----:R-:W-:-:S04]  /*00b0*/  @!P0 IMAD.WIDE.U32 R4, R9, 0x4, R4 ;  /* 0x0000000409048825 */ /* 0x001fc800078e0004 */
[----:B------:R-:W-:Y:S02]  /*00c0*/  IMAD.MOV.U32 R9, RZ, RZ, RZ ;  /* 0x000000ffff097224 */ /* 0x000fe400078e00ff */
        /* <DEDUP_REMOVED lines=15> */
[----:B------:R-:W-:Y:S02]  /*01c0*/  ISETP.GT.U32.AND P0, PT, R5, 0x1f, PT ;  /* 0x0000001f0500780c */ /* 0x000fe40003f04070 */
[----:B--2---:R-:W-:-:S05]  /*01d0*/  @!P1 IADD3 R9, PT, PT, R9, R6, RZ ;  /* 0x0000000609099210 */ /* 0x004fca0007ffe0ff */
        /* <DEDUP_REMOVED lines=17> */
.L_x_1448:
[----:B-1----:R-:W-:-:S07]  /*02f0*/  IADD3 R9, PT, PT, R7, R8, RZ ;  /* 0x0000000807097210 */ /* 0x002fce0007ffe0ff */
.L_x_1441:
[----:B------:R-:W-:Y:S05]  /*0300*/  BSYNC B0 ;  /* 0x0000000000007941 */ /* 0x000fea0003800000 */
.L_x_1440:
[----:B------:R-:W-:-:S13]  /*0310*/  LOP3.LUT P0, RZ, R4, R3, RZ, 0xfc, !PT ;  /* 0x0000000304ff7212 */ /* 0x000fda000780fcff */
[----:B------:R-:W-:Y:S05]  /*0320*/  @P0 EXIT ;  /* 0x000000000000094d */ /* 0x000fea0003800000 */
[----:B------:R-:W1:Y:S02]  /*0330*/  LDC.64 R2, c[0x0][0x388] ;  /* 0x0000e200ff027b82 */ /* 0x000e640000000a00 */
[----:B-1----:R-:W-:-:S05]  /*0340*/  IMAD.WIDE.U32 R2, R0, 0x4, R2 ;  /* 0x0000000400027825 */ /* 0x002fca00078e0002 */
[----:B------:R-:W-:Y:S01]  /*0350*/  STG.E desc[UR6][R2.64], R9 ;  /* 0x0000000902007986 */ /* 0x000fe2000c101906 */
[----:B------:R-:W-:Y:S05]  /*0360*/  EXIT ;  /* 0x000000000000794d */ /* 0x000fea0003800000 */
.L_x_1442:
[----:B------:R-:W-:Y:S02]  /*0370*/  HFMA2 R12, -RZ, RZ, 0, 1.847743988037109375e-06 ;  /* 0x0000001fff0c7431 */ /* 0x000fe400000001ff */
[----:B------:R-:W-:Y:S02]  /*0380*/  IMAD.MOV.U32 R11, RZ, RZ, 0x10 ;  /* 0x00000010ff0b7424 */ /* 0x000fe400078e00ff */
[----:B------:R-:W-:-:S07]  /*0390*/  IMAD.MOV.U32 R10, RZ, RZ, -0x1 ;  /* 0xffffffffff0a7424 */ /* 0x000fce00078e00ff */
[----:B------:R-:W-:Y:S05]  /*03a0*/  WARPSYNC.COLLECTIVE R10, `(.L_x_1443) ;  /* 0x000000000a087348 */ /* 0x000fea0003c00000 */
[----:B------:R0:W1:Y:S02]  /*03b0*/  SHFL.DOWN P0, R8, R9, R11, R12 ;  /* 0x0800000b09087389 */ /* 0x000064000000000c */
[----:B01----:R-:W-:Y:S05]  /*03c0*/  ENDCOLLECTIVE ;  /* 0x000000000000791b */ /* 0x003fea0003800000 */
.L_x_1443:
[----:B------:R-:W-:Y:S01]  /*03d0*/  IMAD.MOV.U32 R11, RZ, RZ, 0x8 ;  /* 0x00000008ff0b7424 */ /* 0x000fe200078e00ff */
[----:B------:R-:W-:-:S05]  /*03e0*/  MOV R2, R8 ;  /* 0x0000000800027202 */ /* 0x000fca0000000f00 */
[----:B------:R-:W-:-:S05]  /*03f0*/  IMAD.IADD R2, R9, 0x1, R2 ;  /* 0x0000000109027824 */ /* 0x000fca00078e0202 */
[----:B------:R-:W-:-:S07]  /*0400*/  MOV R9, R2 ;  /* 0x0000000200097202 */ /* 0x000fce0000000f00 */
[----:B------:R-:W-:Y:S05]  /*0410*/  WARPSYNC.COLLECTIVE R10, `(.L_x_1444) ;  /* 0x000000000a087348 */ /* 0x000fea0003c00000 */
[----:B------:R0:W1:Y:S02]  /*0420*/  SHFL.DOWN P0, R8, R9, R11, R12 ;  /* 0x0800000b09087389 */ /* 0x000064000000000c */
[----:B01----:R-:W-:Y:S05]  /*0430*/  ENDCOLLECTIVE ;  /* 0x000000000000791b */ /* 0x003fea0003800000 */
.L_x_1444:
[----:B------:R-:W-:Y:S01]  /*0440*/  IMAD.MOV.U32 R11, RZ, RZ, 0x4 ;  /* 0x00000004ff0b7424 */ /* 0x000fe200078e00ff */
[----:B------:R-:W-:-:S05]  /*0450*/  MOV R5, R8 ;  /* 0x0000000800057202 */ /* 0x000fca0000000f00 */
[----:B------:R-:W-:-:S05]  /*0460*/  IMAD.IADD R5, R2, 0x1, R5 ;  /* 0x0000000102057824 */ /* 0x000fca00078e0205 */
[----:B------:R-:W-:-:S07]  /*0470*/  MOV R9, R5 ;  /* 0x0000000500097202 */ /* 0x000fce0000000f00 */
[----:B------:R-:W-:Y:S05]  /*0480*/  WARPSYNC.COLLECTIVE R10, `(.L_x_1445) ;  /* 0x000000000a087348 */ /* 0x000fea0003c00000 */
[----:B------:R0:W1:Y:S02]  /*0490*/  SHFL.DOWN P0, R8, R9, R11, R12 ;  /* 0x0800000b09087389 */ /* 0x000064000000000c */
[----:B01----:R-:W-:Y:S05]  /*04a0*/  ENDCOLLECTIVE ;  /* 0x000000000000791b */ /* 0x003fea0003800000 */
.L_x_1445:
[----:B------:R-:W-:Y:S01]  /*04b0*/  IMAD.MOV.U32 R11, RZ, RZ, 0x2 ;  /* 0x00000002ff0b7424 */ /* 0x000fe200078e00ff */
[----:B------:R-:W-:-:S05]  /*04c0*/  MOV R6, R8 ;  /* 0x0000000800067202 */ /* 0x000fca0000000f00 */
[----:B------:R-:W-:-:S05]  /*04d0*/  IMAD.IADD R6, R5, 0x1, R6 ;  /* 0x0000000105067824 */ /* 0x000fca00078e0206 */
[----:B------:R-:W-:-:S07]  /*04e0*/  MOV R9, R6 ;  /* 0x0000000600097202 */ /* 0x000fce0000000f00 */
[----:B------:R-:W-:Y:S05]  /*04f0*/  WARPSYNC.COLLECTIVE R10, `(.L_x_1446) ;  /* 0x000000000a087348 */ /* 0x000fea0003c00000 */
[----:B------:R0:W1:Y:S02]  /*0500*/  SHFL.DOWN P0, R8, R9, R11, R12 ;  /* 0x0800000b09087389 */ /* 0x000064000000000c */
[----:B01----:R-:W-:Y:S05]  /*0510*/  ENDCOLLECTIVE ;  /* 0x000000000000791b */ /* 0x003fea0003800000 */
.L_x_1446:
[----:B------:R-:W-:Y:S01]  /*0520*/  IMAD.MOV.U32 R11, RZ, RZ, 0x1 ;  /* 0x00000001ff0b7424 */ /* 0x000fe200078e00ff */
[----:B------:R-:W-:-:S05]  /*0530*/  MOV R7, R8 ;  /* 0x0000000800077202 */ /* 0x000fca0000000f00 */
[----:B------:R-:W-:-:S05]  /*0540*/  IMAD.IADD R7, R6, 0x1, R7 ;  /* 0x0000000106077824 */ /* 0x000fca00078e0207 */
[----:B------:R-:W-:-:S07]  /*0550*/  MOV R9, R7 ;  /* 0x0000000700097202 */ /* 0x000fce0000000f00 */
[----:B------:R-:W-:Y:S05]  /*0560*/  WARPSYNC.COLLECTIVE R10, `(.L_x_1447) ;  /* 0x000000000a087348 */ /* 0x000fea0003c00000 */
[----:B------:R0:W1:Y:S02]  /*0570*/  SHFL.DOWN P0, R8, R9, R11, R12 ;  /* 0x0800000b09087389 */ /* 0x000064000000000c */
[----:B01----:R-:W-:Y:S05]  /*0580*/  ENDCOLLECTIVE ;  /* 0x000000000000791b */ /* 0x003fea0003800000 */
.L_x_1447:
[----:B------:R-:W-:Y:S05]  /*0590*/  BRA `(.L_x_1448) ;  /* 0xfffffffc00547947 */ /* 0x000fea000383ffff */
.L_x_1449:
        /* <DEDUP_REMOVED lines=14> */
.L_x_1778:


//--------------------- .text._Z7reduce5IiLj2EEvPT_S1_j --------------------------
	.section	.text._Z7reduce5IiLj2EEvPT_S1_j,"ax",@progbits
	.align	128
        .global         _Z7reduce5IiLj2EEvPT_S1_j
        .type           _Z7reduce5IiLj2EEvPT_S1_j,@function
        .size           _Z7reduce5IiLj2EEvPT_S1_j,(.L_x_1779 - _Z7reduce5IiLj2EEvPT_S1_j)
        .other          _Z7reduce5IiLj2EEvPT_S1_j,@"STO_CUDA_ENTRY STV_DEFAULT"
_Z7reduce5IiLj2EEvPT_S1_j:
.text._Z7reduce5IiLj2EEvPT_S1_j:
        /* <DEDUP_REMOVED lines=47> */
.L_x_1458:
[----:B-1----:R-:W-:-:S07]  /*02f0*/  IADD3 R9, PT, PT, R7, R8, RZ ;  /* 0x0000000807097210 */ /* 0x002fce0007ffe0ff */
.L_x_1451:
[----:B------:R-:W-:Y:S05]  /*0300*/  BSYNC B0 ;  /* 0x0000000000007941 */ /* 0x000fea0003800000 */
.L_x_1450:
[----:B------:R-:W-:-:S13]  /*0310*/  LOP3.LUT P0, RZ, R4, R3, RZ, 0xfc, !PT ;  /* 0x0000000304ff7212 */ /* 0x000fda000780fcff */
[----:B------:R-:W-:Y:S05]  /*0320*/  @P0 EXIT ;  /* 0x000000000000094d */ /* 0x000fea0003800000 */
[----:B------:R-:W1:Y:S02]  /*0330*/  LDC.64 R2, c[0x0][0x388] ;  /* 0x0000e200ff027b82 */ /* 0x000e640000000a00 */
[----:B-1----:R-:W-:-:S05]  /*0340*/  IMAD.WIDE.U32 R2, R0, 0x4, R2 ;  /* 0x0000000400027825 */ /* 0x002fca00078e0002 */
[----:B------:R-:W-:Y:S01]  /*0350*/  STG.E desc[UR6][R2.64], R9 ;  /* 0x0000000902007986 */ /* 0x000fe2000c101906 */
[----:B------:R-:W-:Y:S05]  /*0360*/  EXIT ;  /* 0x000000000000794d */ /* 0x000fea0003800000 */
.L_x_1452:
[----:B------:R-:W-:Y:S02]  /*0370*/  HFMA2 R12, -RZ, RZ, 0, 1.847743988037109375e-06 ;  /* 0x0000001fff0c7431 */ /* 0x000fe400000001ff */
[----:B------:R-:W-:Y:S02]  /*0380*/  IMAD.MOV.U32 R11, RZ, RZ, 0x10 ;  /* 0x00000010ff0b7424 */ /* 0x000fe400078e00ff */
[----:B------:R-:W-:-:S07]  /*0390*/  IMAD.MOV.U32 R10, RZ, RZ, -0x1 ;  /* 0xffffffffff0a7424 */ /* 0x000fce00078e00ff */
[----:B------:R-:W-:Y:S05]  /*03a0*/  WARPSYNC.COLLECTIVE R10, `(.L_x_1453) ;  /* 0x000000000a087348 */ /* 0x000fea0003c00000 */
[----:B------:R0:W1:Y:S02]  /*03b0*/  SHFL.DOWN P0, R8, R9, R11, R12 ;  /* 0x0800000b09087389 */ /* 0x000064000000000c */
[----:B01----:R-:W-:Y:S05]  /*03c0*/  ENDCOLLECTIVE ;  /* 0x000000000000791b */ /* 0x003fea0003800000 */
.L_x_1453:
[----:B------:R-:W-:Y:S01]  /*03d0*/  IMAD.MOV.U32 R11, RZ, RZ, 0x8 ;  /* 0x00000008ff0b7424 */ /* 0x000fe200078e00ff */
[----:B------:R-:W-:-:S05]  /*03e0*/  MOV R2, R8 ;  /* 0x0000000800027202 */ /* 0x000fca0000000f00 */
[----:B------:R-:W-:-:S05]  /*03f0*/  IMAD.IADD R2, R9, 0x1, R2 ;  /* 0x0000000109027824 */ /* 0x000fca00078e0202 */
[----:B------:R-:W-:-:S07]  /*0400*/  MOV R9, R2 ;  /* 0x0000000200097202 */ /* 0x000fce0000000f00 */
[----:B------:R-:W-:Y:S05]  /*0410*/  WARPSYNC.COLLECTIVE R10, `(.L_x_1454) ;  /* 0x000000000a087348 */ /* 0x000fea0003c00000 */
[----:B------:R0:W1:Y:S02]  /*0420*/  SHFL.DOWN P0, R8, R9, R11, R12 ;  /* 0x0800000b09087389 */ /* 0x000064000000000c */
[----:B01----:R-:W-:Y:S05]  /*0430*/  ENDCOLLECTIVE ;  /* 0x000000000000791b */ /* 0x003fea0003800000 */
.L_x_1454:
[----:B------:R-:W-:Y:S01]  /*0440*/  IMAD.MOV.U32 R11, RZ, RZ, 0x4 ;  /* 0x00000004ff0b7424 */ /* 0x000fe200078e00ff */
[----:B------:R-:W-:-:S05]  /*0450*/  MOV R5, R8 ;  /* 0x0000000800057202 */ /* 0x000fca0000000f00 */
[----:B------:R-:W-:-:S05]  /*0460*/  IMAD.IADD R5, R2, 0x1, R5 ;  /* 0x0000000102057824 */ /* 0x000fca00078e0205 */
[----:B------:R-:W-:-:S07]  /*0470*/  MOV R9, R5 ;  /* 0x0000000500097202 */ /* 0x000fce0000000f00 */
[----:B------:R-:W-:Y:S05]  /*0480*/  WARPSYNC.COLLECTIVE R10, `(.L_x_1455) ;  /* 0x000000000a087348 */ /* 0x000fea0003c00000 */
[----:B------:R0:W1:Y:S02]  /*0490*/  SHFL.DOWN P0, R8, R9, R11, R12 ;  /* 0x0800000b09087389 */ /* 0x000064000000000c */
[----:B01----:R-:W-:Y:S05]  /*04a0*/  ENDCOLLECTIVE ;  /* 0x000000000000791b */ /* 0x003fea0003800000 */
.L_x_1455:
[----:B------:R-:W-:Y:S01]  /*04b0*/  IMAD.MOV.U32 R11, RZ, RZ, 0x2 ;  /* 0x00000002ff0b7424 */ /* 0x000fe200078e00ff */
[----:B------:R-:W-:-:S05]  /*04c0*/  MOV R6, R8 ;  /* 0x0000000800067202 */ /* 0x000fca0000000f00 */
[----:B------:R-:W-:-:S05]  /*04d0*/  IMAD.IADD R6, R5, 0x1, R6 ;  /* 0x0000000105067824 */ /* 0x000fca00078e0206 */
[----:B------:R-:W-:-:S07]  /*04e0*/  MOV R9, R6 ;  /* 0x0000000600097202 */ /* 0x000fce0000000f00 */
[----:B------:R-:W-:Y:S05]  /*04f0*/  WARPSYNC.COLLECTIVE R10, `(.L_x_1456) ;  /* 0x000000000a087348 */ /* 0x000fea0003c00000 */
[----:B------:R0:W1:Y:S02]  /*0500*/  SHFL.DOWN P0, R8, R9, R11, R12 ;  /* 0x0800000b09087389 */ /* 0x000064000000000c */
[----:B01----:R-:W-:Y:S05]  /*0510*/  ENDCOLLECTIVE ;  /* 0x000000000000791b */ /* 0x003fea0003800000 */
.L_x_1456:
[----:B------:R-:W-:Y:S01]  /*0520*/  IMAD.MOV.U32 R11, RZ, RZ, 0x1 ;  /* 0x00000001ff0b7424 */ /* 0x000fe200078e00ff */
[----:B------:R-:W-:-:S05]  /*0530*/  MOV R7, R8 ;  /* 0x0000000800077202 */ /* 0x000fca0000000f00 */
[----:B------:R-:W-:-:S05]  /*0540*/  IMAD.IADD R7, R6, 0x1, R7 ;  /* 0x0000000106077824 */ /* 0x000fca00078e0207 */
[----:B------:R-:W-:-:S07]  /*0550*/  MOV R9, R7 ;  /* 0x0000000700097202 */ /* 0x000fce0000000f00 */
[----:B------:R-:W-:Y:S05]  /*0560*/  WARPSYNC.COLLECTIVE R10, `(.L_x_1457) ;  /* 0x000000000a087348 */ /* 0x000fea0003c00000 */
[----:B------:R0:W1:Y:S02]  /*0570*/  SHFL.DOWN P0, R8, R9, R11, R12 ;  /* 0x0800000b09087389 */ /* 0x000064000000000c */
[----:B01----:R-:W-:Y:S05]  /*0580*/  ENDCOLLECTIVE ;  /* 0x000000000000791b */ /* 0x003fea0003800000 */
.L_x_1457:
[----:B------:R-:W-:Y:S05]  /*0590*/  BRA `(.L_x_1458) ;  /* 0xfffffffc00547947 */ /* 0x000fea000383ffff */
.L_x_1459:
        /* <DEDUP_REMOVED lines=14> */
.L_x_1779:


//--------------------- .text._Z7reduce5IiLj4EEvPT_S1_j --------------------------
	.section	.text._Z7reduce5IiLj4EEvPT_S1_j,"ax",@progbits
	.align	128
        .global         _Z7reduce5IiLj4EEvPT_S1_j
        .type           _Z7reduce5IiLj4EEvPT_S1_j,@function
        .size           _Z7reduce5IiLj4EEvPT_S1_j,(.L_x_1780 - _Z7reduce5IiLj4EEvPT_S1_j)
        .other          _Z7reduce5IiLj4EEvPT_S1_j,@"STO_CUDA_ENTRY STV_DEFAULT"
_Z7reduce5IiLj4EEvPT_S1_j:
.text._Z7reduce5IiLj4EEvPT_S1_j:
        /* <DEDUP_REMOVED lines=47> */
.L_x_1468:
[----:B-1----:R-:W-:-:S07]  /*02f0*/  IADD3 R9, PT, PT, R7, R8, RZ ;  /* 0x0000000807097210 */ /* 0x002fce0007ffe0ff */
.L_x_1461:
[----:B------:R-:W-:Y:S05]  /*0300*/  BSYNC B0 ;  /* 0x0000000000007941 */ /* 0x000fea0003800000 */
.L_x_1460:
[----:B------:R-:W-:-:S13]  /*0310*/  LOP3.LUT P0, RZ, R4, R3, RZ, 0xfc, !PT ;  /* 0x0000000304ff7212 */ /* 0x000fda000780fcff */
[----:B------:R-:W-:Y:S05]  /*0320*/  @P0 EXIT ;  /* 0x000000000000094d */ /* 0x000fea0003800000 */
[----:B------:R-:W1:Y:S02]  /*0330*/  LDC.64 R2, c[0x0][0x388] ;  /* 0x0000e200ff027b82 */ /* 0x000e640000000a00 */
[----:B-1----:R-:W-:-:S05]  /*0340*/  IMAD.WIDE.U32 R2, R0, 0x4, R2 ;  /* 0x0000000400027825 */ /* 0x002fca00078e0002 */
[----:B------:R-:W-:Y:S01]  /*0350*/  STG.E desc[UR6][R2.64], R9 ;  /* 0x0000000902007986 */ /* 0x000fe2000c101906 */
[----:B------:R-:W-:Y:S05]  /*0360*/  EXIT ;  /* 0x000000000000794d */ /* 0x000fea0003800000 */
.L_x_1462:
[----:B------:R-:W-:Y:S02]  /*0370*/  HFMA2 R12, -RZ, RZ, 0, 1.847743988037109375e-06 ;  /* 0x0000001fff0c7431 */ /* 0x000fe400000001ff */
[----:B------:R-:W-:Y:S02]  /*0380*/  IMAD.MOV.U32 R11, RZ, RZ, 0x10 ;  /* 0x00000010ff0b7424 */ /* 0x000fe400078e00ff */
[----:B------:R-:W-:-:S07]  /*0390*/  IMAD.MOV.U32 R10, RZ, RZ, -0x1 ;  /* 0xffffffffff0a7424 */ /* 0x000fce00078e00ff */
[----:B------:R-:W-:Y:S05]  /*03a0*/  WARPSYNC.COLLECTIVE R10, `(.L_x_1463) ;  /* 0x000000000a087348 */ /* 0x000fea0003c00000 */
[----:B------:R0:W1:Y:S02]  /*03b0*/  SHFL.DOWN P0, R8, R9, R11, R12 ;  /* 0x0800000b09087389 */ /* 0x000064000000000c */
[----:B01----:R-:W-:Y:S05]  /*03c0*/  ENDCOLLECTIVE ;  /* 0x000000000000791b */ /* 0x003fea0003800000 */
.L_x_1463:
[----:B------:R-:W-:Y:S01]  /*03d0*/  IMAD.MOV.U32 R11, RZ, RZ, 0x8 ;  /* 0x00000008ff0b7424 */ /* 0x000fe200078e00ff */
[----:B------:R-:W-:-:S05]  /*03e0*/  MOV R2, R8 ;  /* 0x0000000800027202 */ /* 0x000fca0000000f00 */
[----:B------:R-:W-:-:S05]  /*03f0*/  IMAD.IADD R2, R9, 0x1, R2 ;  /* 0x0000000109027824 */ /* 0x000fca00078e0202 */
[----:B------:R-:W-:-:S07]  /*0400*/  MOV R9, R2 ;  /* 0x0000000200097202 */ /* 0x000fce0000000f00 */
[----:B------:R-:W-:Y:S05]  /*0410*/  WARPSYNC.COLLECTIVE R10, `(.L_x_1464) ;  /* 0x000000000a087348 */ /* 0x000fea0003c00000 */
[----:B------:R0:W1:Y:S02]  /*0420*/  SHFL.DOWN P0, R8, R9, R11, R12 ;  /* 0x0800000b09087389 */ /* 0x000064000000000c */
[----:B01----:R-:W-:Y:S05]  /*0430*/  ENDCOLLECTIVE ;  /* 0x000000000000791b */ /* 0x003fea0003800000 */
.L_x_1464:
[----:B------:R-:W-:Y:S01]  /*0440*/  IMAD.MOV.U32 R11, RZ, RZ, 0x4 ;  /* 0x00000004ff0b7424 */ /* 0x000fe200078e00ff */
[----:B------:R-:W-:-:S05]  /*0450*/  MOV R5, R8 ;  /* 0x0000000800057202 */ /* 0x000fca0000000f00 */
[----:B------:R-:W-:-:S05]  /*0460*/  IMAD.IADD R5, R2, 0x1, R5 ;  /* 0x0000000102057824 */ /* 0x000fca00078e0205 */
[----:B------:R-:W-:-:S07]  /*0470*/  MOV R9, R5 ;  /* 0x0000000500097202 */ /* 0x000fce0000000f00 */
[----:B------:R-:W-:Y:S05]  /*0480*/  WARPSYNC.COLLECTIVE R10, `(.L_x_1465) ;  /* 0x000000000a087348 */ /* 0x000fea0003c00000 */
[----:B------:R0:W1:Y:S02]  /*0490*/  SHFL.DOWN P0, R8, R9, R11, R12 ;  /* 0x0800000b09087389 */ /* 0x000064000000000c */
[----:B01----:R-:W-:Y:S05]  /*04a0*/  ENDCOLLECTIVE ;  /* 0x000000000000791b */ /* 0x003fea0003800000 */
.L_x_1465:
[----:B------:R-:W-:Y:S01]  /*04b0*/  IMAD.MOV.U32 R11, RZ, RZ, 0x2 ;  /* 0x00000002ff0b7424 */ /* 0x000fe200078e00ff */
[----:B------:R-:W-:-:S05]  /*04c0*/  MOV R6, R8 ;  /* 0x0000000800067202 */ /* 0x000fca0000000f00 */
[----:B------:R-:W-:-:S05]  /*04d0*/  IMAD.IADD R6, R5, 0x1, R6 ;  /* 0x0000000105067824 */ /* 0x000fca00078e0206 */
[----:B------:R-:W-:-:S07]  /*04e0*/  MOV R9, R6 ;  /* 0x0000000600097202 */ /* 0x000fce0000000f00 */
[----:B------:R-:W-:Y:S05]  /*04f0*/  WARPSYNC.COLLECTIVE R10, `(.L_x_1466) ;  /* 0x000000000a087348 */ /* 0x000fea0003c00000 */
[----:B------:R0:W1:Y:S02]  /*0500*/  SHFL.DOWN P0, R8, R9, R11, R12 ;  /* 0x0800000b09087389 */ /* 0x000064000000000c */
[----:B01----:R-:W-:Y:S05]  /*0510*/  ENDCOLLECTIVE ;  /* 0x000000000000791b */ /* 0x003fea0003800000 */
.L_x_1466:
[----:B------:R-:W-:Y:S01]  /*0520*/  IMAD.MOV.U32 R11, RZ, RZ, 0x1 ;  /* 0x00000001ff0b7424 */ /* 0x000fe200078e00ff */
[----:B------:R-:W-:-:S05]  /*0530*/  MOV R7, R8 ;  /* 0x0000000800077202 */ /* 0x000fca0000000f00 */
[----:B------:R-:W-:-:S05]  /*0540*/  IMAD.IADD R7, R6, 0x1, R7 ;  /* 0x0000000106077824 */ /* 0x000fca00078e0207 */
[----:B------:R-:W-:-:S07]  /*0550*/  MOV R9, R7 ;  /* 0x0000000700097202 */ /* 0x000fce0000000f00 */
[----:B------:R-:W-:Y:S05]  /*0560*/  WARPSYNC.COLLECTIVE R10, `(.L_x_1467) ;  /* 0x000000000a087348 */ /* 0x000fea0003c00000 */
[----:B------:R0:W1:Y:S02]  /*0570*/  SHFL.DOWN P0, R8, R9, R11, R12 ;  /* 0x0800000b09087389 */ /* 0x000064000000000c */
[----:B01----:R-:W-:Y:S05]  /*0580*/  ENDCOLLECTIVE ;  /* 0x000000000000791b */ /* 0x003fea0003800000 */
.L_x_1467:
[----:B------:R-:W-:Y:S05]  /*0590*/  BRA `(.L_x_1468) ;  /* 0xfffffffc00547947 */ /* 0x000fea000383ffff */
.L_x_1469:
        /* <DEDUP_REMOVED lines=14> */
.L_x_1780:


//--------------------- .text._Z7reduce5IiLj8EEvPT_S1_j --------------------------
	.section	.text._Z7reduce5IiLj8EEvPT_S1_j,"ax",@progbits
	.align	128
        .global         _Z7reduce5IiLj8EEvPT_S1_j
        .type           _Z7reduce5IiLj8EEvPT_S1_j,@function
        .size           _Z7reduce5IiLj8EEvPT_S1_j,(.L_x_1781 - _Z7reduce5IiLj8EEvPT_S1_j)
        .other          _Z7reduce5IiLj8EEvPT_S1_j,@"STO_CUDA_ENTRY STV_DEFAULT"
_Z7reduce5IiLj8EEvPT_S1_j:
.text._Z7reduce5IiLj8EEvPT_S1_j:
        /* <DEDUP_REMOVED lines=47> */
.L_x_1478:
[----:B-1----:R-:W-:-:S07]  /*02f0*/  IADD3 R9, PT, PT, R7, R8, RZ ;  /* 0x0000000807097210 */ /* 0x002fce0007ffe0ff */
.L_x_1471:
[----:B------:R-:W-:Y:S05]  /*0300*/  BSYNC B0 ;  /* 0x0000000000007941 */ /* 0x000fea0003800000 */
.L_x_1470:
[----:B------:R-:W-:-:S13]  /*0310*/  LOP3.LUT P0, RZ, R4, R3, RZ, 0xfc, !PT ;  /* 0x0000000304ff7212 */ /* 0x000fda000780fcff */
[----:B------:R-:W-:Y:S05]  /*0320*/  @P0 EXIT ;  /* 0x000000000000094d */ /* 0x000fea0003800000 */
[----:B------:R-:W1:Y:S02]  /*0330*/  LDC.64 R2, c[0x0][0x388] ;  /* 0x0000e200ff027b82 */ /* 0x000e640000000a00 */
[----:B-1----:R-:W-:-:S05]  /*0340*/  IMAD.WIDE.U32 R2, R0, 0x4, R2 ;  /* 0x0000000400027825 */ /* 0x002fca00078e0002 */
[----:B------:R-:W-:Y:S01]  /*0350*/  STG.E desc[UR6][R2.64], R9 ;  /* 0x0000000902007986 */ /* 0x000fe2000c101906 */
[----:B------:R-:W-:Y:S05]  /*0360*/  EXIT ;  /* 0x000000000000794d */ /* 0x000fea0003800000 */
.L_x_1472:
[----:B------:R-:W-:Y:S02]  /*0370*/  HFMA2 R12, -RZ, RZ, 0, 1.847743988037109375e-06 ;  /* 0x0000001fff0c7431 */ /* 0x000fe400000001ff */
[----:B------:R-:W-:Y:S02]  /*0380*/  IMAD.MOV.U32 R11, RZ, RZ, 0x10 ;  /* 0x00000010ff0b7424 */ /* 0x000fe400078e00ff */
[----:B------:R-:W-:-:S07]  /*0390*/  IMAD.MOV.U32 R10, RZ, RZ, -0x1 ;  /* 0xffffffffff0a7424 */ /* 0x000fce00078e00ff */
[----:B------:R-:W-:Y:S05]  /*03a0*/  WARPSYNC.COLLECTIVE R10, `(.L_x_1473) ;  /* 0x000000000a087348 */ /* 0x000fea0003c00000 */
[----:B------:R0:W1:Y:S02]  /*03b0*/  SHFL.DOWN P0, R8, R9, R11, R12 ;  /* 0x0800000b09087389 */ /* 0x000064000000000c */
[----:B01----:R-:W-:Y:S05]  /*03c0*/  ENDCOLLECTIVE ;  /* 0x000000000000791b */ /* 0x003fea0003800000 */
.L_x_1473:
[----:B------:R-:W-:Y:S01]  /*03d0*/  IMAD.MOV.U32 R11, RZ, RZ, 0x8 ;  /* 0x00000008ff0b7424 */ /* 0x000fe200078e00ff */
[----:B------:R-:W-:-:S05]  /*03e0*/  MOV R2, R8 ;  /* 0x0000000800027202 */ /* 0x000fca0000000f00 */
[----:B------:R-:W-:-:S05]  /*03f0*/  IMAD.IADD R2, R9, 0x1, R2 ;  /* 0x0000000109027824 */ /* 0x000fca00078e0202 */
[----:B------:R-:W-:-:S07]  /*0400*/  MOV R9, R2 ;  /* 0x0000000200097202 */ /* 0x000fce0000000f00 */
[----:B------:R-:W-:Y:S05]  /*0410*/  WARPSYNC.COLLECTIVE R10, `(.L_x_1474) ;  /* 0x000000000a087348 */ /* 0x000fea0003c00000 */
[----:B------:R0:W1:Y:S02]  /*0420*/  SHFL.DOWN P0, R8, R9, R11, R12 ;  /* 0x0800000b09087389 */ /* 0x000064000000000c */
[----:B01----:R-:W-:Y:S05]  /*0430*/  ENDCOLLECTIVE ;  /* 0x000000000000791b */ /* 0x003fea0003800000 */
.L_x_1474:
[----:B------:R-:W-:Y:S01]  /*0440*/  IMAD.MOV.U32 R11, RZ, RZ, 0x4 ;  /* 0x00000004ff0b7424 */ /* 0x000fe200078e00ff */
[----:B------:R-:W-:-:S05]  /*0450*/  MOV R5, R8 ;  /* 0x0000000800057202 */ /* 0x000fca0000000f00 */
[----:B------:R-:W-:-:S05]  /*0460*/  IMAD.IADD R5, R2, 0x1, R5 ;  /* 0x0000000102057824 */ /* 0x000fca00078e0205 */
[----:B------:R-:W-:-:S07]  /*0470*/  MOV R9, R5 ;  /* 0x0000000500097202 */ /* 0x000fce0000000f00 */
[----:B------:R-:W-:Y:S05]  /*0480*/  WARPSYNC.COLLECTIVE R10, `(.L_x_1475) ;  /* 0x000000000a087348 */ /* 0x000fea0003c00000 */
[----:B------:R0:W1:Y:S02]  /*0490*/  SHFL.DOWN P0, R8, R9, R11, R12 ;  /* 0x0800000b09087389 */ /* 0x000064000000000c */
[----:B01----:R-:W-:Y:S05]  /*04a0*/  ENDCOLLECTIVE ;  /* 0x000000000000791b */ /* 0x003fea0003800000 */
.L_x_1475:
[----:B------:R-:W-:Y:S01]  /*04b0*/  IMAD.MOV.U32 R11, RZ, RZ, 0x2 ;  /* 0x00000002ff0b7424 */ /* 0x000fe200078e00ff */
[----:B------:R-:W-:-:S05]  /*04c0*/  MOV R6, R8 ;  /* 0x0000000800067202 */ /* 0x000fca0000000f00 */
[----:B------:R-:W-:-:S05]  /*04d0*/  IMAD.IADD R6, R5, 0x1, R6 ;  /* 0x0000000105067824 */ /* 0x000fca00078e0206 */
[----:B------:R-:W-:-:S07]  /*04e0*/  MOV R9, R6 ;  /* 0x0000000600097202 */ /* 0x000fce0000000f00 */
[----:B------:R-:W-:Y:S05]  /*04f0*/  WARPSYNC.COLLECTIVE R10, `(.L_x_1476) ;  /* 0x000000000a087348 */ /* 0x000fea0003c00000 */
[----:B------:R0:W1:Y:S02]  /*0500*/  SHFL.DOWN P0, R8, R9, R11, R12 ;  /* 0x0800000b09087389 */ /* 0x000064000000000c */
[----:B01----:R-:W-:Y:S05]  /*0510*/  ENDCOLLECTIVE ;  /* 0x000000000000791b */ /* 0x003fea0003800000 */
.L_x_1476:
[----:B------:R-:W-:Y:S01]  /*0520*/  IMAD.MOV.U32 R11, RZ, RZ, 0x1 ;  /* 0x00000001ff0b7424 */ /* 0x000fe200078e00ff */
[----:B------:R-:W-:-:S05]  /*0530*/  MOV R7, R8 ;  /* 0x0000000800077202 */ /* 0x000fca0000000f00 */
[----:B------:R-:W-:-:S05]  /*0540*/  IMAD.IADD R7, R6, 0x1, R7 ;  /* 0x0000000106077824 */ /* 0x000fca00078e0207 */
[----:B------:R-:W-:-:S07]  /*0550*/  MOV R9, R7 ;  /* 0x0000000700097202 */ /* 0x000fce0000000f00 */
[----:B------:R-:W-:Y:S05]  /*0560*/  WARPSYNC.COLLECTIVE R10, `(.L_x_1477) ;  /* 0x000000000a087348 */ /* 0x000fea0003c00000 */
[----:B------:R0:W1:Y:S02]  /*0570*/  SHFL.DOWN P0, R8, R9, R11, R12 ;  /* 0x0800000b09087389 */ /* 0x000064000000000c */
[----:B01----:R-:W-:Y:S05]  /*0580*/  ENDCOLLECTIVE ;  /* 0x000000000000791b */ /* 0x003fea0003800000 */
.L_x_1477:
[----:B------:R-:W-:Y:S05]  /*0590*/  BRA `(.L_x_1478) ;  /* 0xfffffffc00547947 */ /* 0x000fea000383ffff */
.L_x_1479:
        /* <DEDUP_REMOVED lines=14> */
.L_x_1781:


//--------------------- .text._Z7reduce5IiLj16EEvPT_S1_j --------------------------
	.section	.text._Z7reduce5IiLj16EEvPT_S1_j,"ax",@progbits
	.align	128
        .global         _Z7reduce5IiLj16EEvPT_S1_j
        .type           _Z7reduce5IiLj16EEvPT_S1_j,@function
        .size           _Z7reduce5IiLj16EEvPT_S1_j,(.L_x_1782 - _Z7reduce5IiLj16EEvPT_S1_j)
        .other          _Z7reduce5IiLj16EEvPT_S1_j,@"STO_CUDA_ENTRY STV_DEFAULT"
_Z7reduce5IiLj16EEvPT_S1_j:
.text._Z7reduce5IiLj16EEvPT_S1_j:
        /* <DEDUP_REMOVED lines=47> */
.L_x_1488:
[----:B-1----:R-:W-:-:S07]  /*02f0*/  IADD3 R9, PT, PT, R7, R8, RZ ;  /* 0x0000000807097210 */ /* 0x002fce0007ffe0ff */
.L_x_1481:
[----:B------:R-:W-:Y:S05]  /*0300*/  BSYNC B0 ;  /* 0x0000000000007941 */ /* 0x000fea0003800000 */
.L_x_1480:
[----:B------:R-:W-:-:S13]  /*0310*/  LOP3.LUT P0, RZ, R4, R3, RZ, 0xfc, !PT ;  /* 0x0000000304ff7212 */ /* 0x000fda000780fcff */
[----:B------:R-:W-:Y:S05]  /*0320*/  @P0 EXIT ;  /* 0x000000000000094d */ /* 0x000fea0003800000 */
[----:B------:R-:W1:Y:S02]  /*0330*/  LDC.64 R2, c[0x0][0x388] ;  /* 0x0000e200ff027b82 */ /* 0x000e640000000a00 */
[----:B-1----:R-:W-:-:S05]  /*0340*/  IMAD.WIDE.U32 R2, R0, 0x4, R2 ;  /* 0x0000000400027825 */ /* 0x002fca00078e0002 */
[----:B------:R-:W-:Y:S01]  /*0350*/  STG.E desc[UR6][R2.64], R9 ;  /* 0x0000000902007986 */ /* 0x000fe2000c101906 */
[----:B------:R-:W-:Y:S05]  /*0360*/  EXIT ;  /* 0x000000000000794d */ /* 0x000fea0003800000 */
.L_x_1482:
[----:B------:R-:W-:Y:S02]  /*0370*/  HFMA2 R12, -RZ, RZ, 0, 1.847743988037109375e-06 ;  /* 0x0000001fff0c7431 */ /* 0x000fe400000001ff */
[----:B------:R-:W-:Y:S02]  /*0380*/  IMAD.MOV.U32 R11, RZ, RZ, 0x10 ;  /* 0x00000010ff0b7424 */ /* 0x000fe400078e00ff */
[----:B------:R-:W-:-:S07]  /*0390*/  IMAD.MOV.U32 R10, RZ, RZ, -0x1 ;  /* 0xffffffffff0a7424 */ /* 0x000fce00078e00ff */
[----:B------:R-:W-:Y:S05]  /*03a0*/  WARPSYNC.COLLECTIVE R10, `(.L_x_1483) ;  /* 0x000000000a087348 */ /* 0x000fea0003c00000 */
[----:B------:R0:W1:Y:S02]  /*03b0*/  SHFL.DOWN P0, R8, R9, R11, R12 ;  /* 0x0800000b09087389 */ /* 0x000064000000000c */
[----:B01----:R-:W-:Y:S05]  /*03c0*/  ENDCOLLECTIVE ;  /* 0x000000000000791b */ /* 0x003fea0003800000 */
.L_x_1483:
[----:B------:R-:W-:Y:S01]  /*03d0*/  IMAD.MOV.U32 R11, RZ, RZ, 0x8 ;  /* 0x00000008ff0b7424 */ /* 0x000fe200078e00ff */
[----:B------:R-:W-:-:S05]  /*03e0*/  MOV R2, R8 ;  /* 0x0000000800027202 */ /* 0x000fca0000000f00 */
[----:B------:R-:W-:-:S05]  /*03f0*/  IMAD.IADD R2, R9, 0x1, R2 ;  /* 0x0000000109027824 */ /* 0x000fca00078e0202 */
[----:B------:R-:W-:-:S07]  /*0400*/  MOV R9, R2 ;  /* 0x0000000200097202 */ /* 0x000fce0000000f00 */
[----:B------:R-:W-:Y:S05]  /*0410*/  WARPSYNC.COLLECTIVE R10, `(.L_x_1484) ;  /* 0x000000000a087348 */ /* 0x000fea0003c00000 */
[----:B------:R0:W1:Y:S02]  /*0420*/  SHFL.DOWN P0, R8, R9, R11, R12 ;  /* 0x0800000b09087389 */ /* 0x000064000000000c */
[----:B01----:R-:W-:Y:S05]  /*0430*/  ENDCOLLECTIVE ;  /* 0x000000000000791b */ /* 0x003fea0003800000 */
.L_x_1484:
[----:B------:R-:W-:Y:S01]  /*0440*/  IMAD.MOV.U32 R11, RZ, RZ, 0x4 ;  /* 0x00000004ff0b7424 */ /* 0x000fe200078e00ff */
[----:B------:R-:W-:-:S05]  /*0450*/  MOV R5, R8 ;  /* 0x0000000800057202 */ /* 0x000fca0000000f00 */
[----:B------:R-:W-:-:S05]  /*0460*/  IMAD.IADD R5, R2, 0x1, R5 ;  /* 0x0000000102057824 */ /* 0x000fca00078e0205 */
[----:B------:R-:W-:-:S07]  /*0470*/  MOV R9, R5 ;  /* 0x0000000500097202 */ /* 0x000fce0000000f00 */
[----:B------:R-:W-:Y:S05]  /*0480*/  WARPSYNC.COLLECTIVE R10, `(.L_x_1485) ;  /* 0x000000000a087348 */ /* 0x000fea0003c00000 */
[----:B------:R0:W1:Y:S02]  /*0490*/  SHFL.DOWN P0, R8, R9, R11, R12 ;  /* 0x0800000b09087389 */ /* 0x000064000000000c */
[----:B01----:R-:W-:Y:S05]  /*04a0*/  ENDCOLLECTIVE ;  /* 0x000000000000791b */ /* 0x003fea0003800000 */
.L_x_1485:
[----:B------:R-:W-:Y:S01]  /*04b0*/  IMAD.MOV.U32 R11, RZ, RZ, 0x2 ;  /* 0x00000002ff0b7424 */ /* 0x000fe200078e00ff */
[----:B------:R-:W-:-:S05]  /*04c0*/  MOV R6, R8 ;  /* 0x0000000800067202 */ /* 0x000fca0000000f00 */
[----:B------:R-:W-:-:S05]  /*04d0*/  IMAD.IADD R6, R5, 0x1, R6 ;  /* 0x0000000105067824 */ /* 0x000fca00078e0206 */
[----:B------:R-:W-:-:S07]  /*04e0*/  MOV R9, R6 ;  /* 0x0000000600097202 */ /* 0x000fce0000000f00 */
[----:B------:R-:W-:Y:S05]  /*04f0*/  WARPSYNC.COLLECTIVE R10, `(.L_x_1486) ;  /* 0x000000000a087348 */ /* 0x000fea0003c00000 */
[----:B------:R0:W1:Y:S02]  /*0500*/  SHFL.DOWN P0, R8, R9, R11, R12 ;  /* 0x0800000b09087389 */ /* 0x000064000000000c */
[----:B01----:R-:W-:Y:S05]  /*0510*/  ENDCOLLECTIVE ;  /* 0x000000000000791b */ /* 0x003fea0003800000 */
.L_x_1486:
[----:B------:R-:W-:Y:S01]  /*0520*/  IMAD.MOV.U32 R11, RZ, RZ, 0x1 ;  /* 0x00000001ff0b7424 */ /* 0x000fe200078e00ff */
[----:B------:R-:W-:-:S05]  /*0530*/  MOV R7, R8 ;  /* 0x0000000800077202 */ /* 0x000fca0000000f00 */
[----:B------:R-:W-:-:S05]  /*0540*/  IMAD.IADD R7, R6, 0x1, R7 ;  /* 0x0000000106077824 */ /* 0x000fca00078e0207 */
[----:B------:R-:W-:-:S07]  /*0550*/  MOV R9, R7 ;  /* 0x0000000700097202 */ /* 0x000fce0000000f00 */
[----:B------:R-:W-:Y:S05]  /*0560*/  WARPSYNC.COLLECTIVE R10, `(.L_x_1487) ;  /* 0x000000000a087348 */ /* 0x000fea0003c00000 */
[----:B------:R0:W1:Y:S02]  /*0570*/  SHFL.DOWN P0, R8, R9, R11, R12 ;  /* 0x0800000b09087389 */ /* 0x000064000000000c */
[----:B01----:R-:W-:Y:S05]  /*0580*/  ENDCOLLECTIVE ;  /* 0x000000000000791b */ /* 0x003fea0003800000 */
.L_x_1487:
[----:B------:R-:W-:Y:S05]  /*0590*/  BRA `(.L_x_1488) ;  /* 0xfffffffc00547947 */ /* 0x000fea000383ffff */
.L_x_1489:
        /* <DEDUP_REMOVED lines=14> */
.L_x_1782:


//--------------------- .text._Z7reduce5IiLj32EEvPT_S1_j --------------------------
	.section	.text._Z7reduce5IiLj32EEvPT_S1_j,"ax",@progbits
	.align	128
        .global         _Z7reduce5IiLj32EEvPT_S1_j
        .type           _Z7reduce5IiLj32EEvPT_S1_j,@function
        .size           _Z7reduce5IiLj32EEvPT_S1_j,(.L_x_1783 - _Z7reduce5IiLj32EEvPT_S1_j)
        .other          _Z7reduce5IiLj32EEvPT_S1_j,@"STO_CUDA_ENTRY STV_DEFAULT"
_Z7reduce5IiLj32EEvPT_S1_j:
.text._Z7reduce5IiLj32EEvPT_S1_j:
        /* <DEDUP_REMOVED lines=47> */
.L_x_1498:
[----:B-1----:R-:W-:-:S07]  /*02f0*/  IADD3 R9, PT, PT, R7, R8, RZ ;  /* 0x0000000807097210 */ /* 0x002fce0007ffe0ff */
.L_x_1491:
[----:B------:R-:W-:Y:S05]  /*0300*/  BSYNC B0 ;  /* 0x0000000000007941 */ /* 0x000fea0003800000 */
.L_x_1490:
[----:B------:R-:W-:-:S13]  /*0310*/  LOP3.LUT P0, RZ, R4, R3, RZ, 0xfc, !PT ;  /* 0x0000000304ff7212 */ /* 0x000fda000780fcff */
[----:B------:R-:W-:Y:S05]  /*0320*/  @P0 EXIT ;  /* 0x000000000000094d */ /* 0x000fea0003800000 */
[----:B------:R-:W1:Y:S02]  /*0330*/  LDC.64 R2, c[0x0][0x388] ;  /* 0x0000e200ff027b82 */ /* 0x000e640000000a00 */
[----:B-1----:R-:W-:-:S05]  /*0340*/  IMAD.WIDE.U32 R2, R0, 0x4, R2 ;  /* 0x0000000400027825 */ /* 0x002fca00078e0002 */
[----:B------:R-:W-:Y:S01]  /*0350*/  STG.E desc[UR6][R2.64], R9 ;  /* 0x0000000902007986 */ /* 0x000fe2000c101906 */
[----:B------:R-:W-:Y:S05]  /*0360*/  EXIT ;  /* 0x000000000000794d */ /* 0x000fea0003800000 */
.L_x_1492:
[----:B------:R-:W-:Y:S02]  /*0370*/  HFMA2 R12, -RZ, RZ, 0, 1.847743988037109375e-06 ;  /* 0x0000001fff0c7431 */ /* 0x000fe400000001ff */
[----:B------:R-:W-:Y:S02]  /*0380*/  IMAD.MOV.U32 R11, RZ, RZ, 0x10 ;  /* 0x00000010ff0b7424 */ /* 0x000fe400078e00ff */
[----:B------:R-:W-:-:S07]  /*0390*/  IMAD.MOV.U32 R10, RZ, RZ, -0x1 ;  /* 0xffffffffff0a7424 */ /* 0x000fce00078e00ff */
[----:B------:R-:W-:Y:S05]  /*03a0*/  WARPSYNC.COLLECTIVE R10, `(.L_x_1493) ;  /* 0x000000000a087348 */ /* 0x000fea0003c00000 */
[----:B------:R0:W1:Y:S02]  /*03b0*/  SHFL.DOWN P0, R8, R9, R11, R12 ;  /* 0x0800000b09087389 */ /* 0x000064000000000c */
[----:B01----:R-:W-:Y:S05]  /*03c0*/  ENDCOLLECTIVE ;  /* 0x000000000000791b */ /* 0x003fea0003800000 */
.L_x_1493:
[----:B------:R-:W-:Y:S01]  /*03d0*/  IMAD.MOV.U32 R11, RZ, RZ, 0x8 ;  /* 0x00000008ff0b7424 */ /* 0x000fe200078e00ff */
[----:B------:R-:W-:-:S05]  /*03e0*/  MOV R2, R8 ;  /* 0x0000000800027202 */ /* 0x000fca0000000f00 */
[----:B------:R-:W-:-:S05]  /*03f0*/  IMAD.IADD R2, R9, 0x1, R2 ;  /* 0x0000000109027824 */ /* 0x000fca00078e0202 */
[----:B------:R-:W-:-:S07]  /*0400*/  MOV R9, R2 ;  /* 0x0000000200097202 */ /* 0x000fce0000000f00 */
[----:B------:R-:W-:Y:S05]  /*0410*/  WARPSYNC.COLLECTIVE R10, `(.L_x_1494) ;  /* 0x000000000a087348 */ /* 0x000fea0003c00000 */
[----:B------:R0:W1:Y:S02]  /*0420*/  SHFL.DOWN P0, R8, R9, R11, R12 ;  /* 0x0800000b09087389 */ /* 0x000064000000000c */
[----:B01----:R-:W-:Y:S05]  /*0430*/  ENDCOLLECTIVE ;  /* 0x000000000000791b */ /* 0x003fea0003800000 */
.L_x_1494:
[----:B------:R-:W-:Y:S01]  /*0440*/  IMAD.MOV.U32 R11, RZ, RZ, 0x4 ;  /* 0x00000004ff0b7424 */ /* 0x000fe200078e00ff */
[----:B------:R-:W-:-:S05]  /*0450*/  MOV R5, R8 ;  /* 0x0000000800057202 */ /* 0x000fca0000000f00 */
[----:B------:R-:W-:-:S05]  /*0460*/  IMAD.IADD R5, R2, 0x1, R5 ;  /* 0x0000000102057824 */ /* 0x000fca00078e0205 */
[----:B------:R-:W-:-:S07]  /*0470*/  MOV R9, R5 ;  /* 0x0000000500097202 */ /* 0x000fce0000000f00 */
[----:B------:R-:W-:Y:S05]  /*0480*/  WARPSYNC.COLLECTIVE R10, `(.L_x_1495) ;  /* 0x000000000a087348 */ /* 0x000fea0003c00000 */
[----:B------:R0:W1:Y:S02]  /*0490*/  SHFL.DOWN P0, R8, R9, R11, R12 ;  /* 0x0800000b09087389 */ /* 0x000064000000000c */
[----:B01----:R-:W-:Y:S05]  /*04a0*/  ENDCOLLECTIVE ;  /* 0x000000000000791b */ /* 0x003fea0003800000 */
.L_x_1495:
[----:B------:R-:W-:Y:S01]  /*04b0*/  IMAD.MOV.U32 R11, RZ, RZ, 0x2 ;  /* 0x00000002ff0b7424 */ /* 0x000fe200078e00ff */
[----:B------:R-:W-:-:S05]  /*04c0*/  MOV R6, R8 ;  /* 0x0000000800067202 */ /* 0x000fca0000000f00 */
[----:B------:R-:W-:-:S05]  /*04d0*/  IMAD.IADD R6, R5, 0x1, R6 ;  /* 0x0000000105067824 */ /* 0x000fca00078e0206 */
[----:B------:R-:W-:-:S07]  /*04e0*/  MOV R9, R6 ;  /* 0x0000000600097202 */ /* 0x000fce0000000f00 */
[----:B------:R-:W-:Y:S05]  /*04f0*/  WARPSYNC.COLLECTIVE R10, `(.L_x_1496) ;  /* 0x000000000a087348 */ /* 0x000fea0003c00000 */
[----:B------:R0:W1:Y:S02]  /*0500*/  SHFL.DOWN P0, R8, R9, R11, R12 ;  /* 0x0800000b09087389 */ /* 0x000064000000000c */
[----:B01----:R-:W-:Y:S05]  /*0510*/  ENDCOLLECTIVE ;  /* 0x000000000000791b */ /* 0x003fea0003800000 */
.L_x_1496:
[----:B------:R-:W-:Y:S01]  /*0520*/  IMAD.MOV.U32 R11, RZ, RZ, 0x1 ;  /* 0x00000001ff0b7424 */ /* 0x000fe200078e00ff */
[----:B------:R-:W-:-:S05]  /*0530*/  MOV R7, R8 ;  /* 0x0000000800077202 */ /* 0x000fca0000000f00 */
[----:B------:R-:W-:-:S05]  /*0540*/  IMAD.IADD R7, R6, 0x1, R7 ;  /* 0x0000000106077824 */ /* 0x000fca00078e0207 */
[----:B------:R-:W-:-:S07]  /*0550*/  MOV R9, R7 ;  /* 0x0000000700097202 */ /* 0x000fce0000000f00 */
[----:B------:R-:W-:Y:S05]  /*0560*/  WARPSYNC.COLLECTIVE R10, `(.L_x_1497) ;  /* 0x000000000a087348 */ /* 0x000fea0003c00000 */
[----:B------:R0:W1:Y:S02]  /*0570*/  SHFL.DOWN P0, R8, R9, R11, R12 ;  /* 0x0800000b09087389 */ /* 0x000064000000000c */
[----:B01----:R-:W-:Y:S05]  /*0580*/  ENDCOLLECTIVE ;  /* 0x000000000000791b */ /* 0x003fea0003800000 */
.L_x_1497:
[----:B------:R-:W-:Y:S05]  /*0590*/  BRA `(.L_x_1498) ;  /* 0xfffffffc00547947 */ /* 0x000fea000383ffff */
.L_x_1499:
        /* <DEDUP_REMOVED lines=14> */
.L_x_1783:


//--------------------- .text._Z7reduce5IiLj64EEvPT_S1_j --------------------------
	.section	.text._Z7reduce5IiLj64EEvPT_S1_j,"ax",@progbits
	.align	128
        .global         _Z7reduce5IiLj64EEvPT_S1_j
        .type           _Z7reduce5IiLj64EEvPT_S1_j,@function
        .size           _Z7reduce5IiLj64EEvPT_S1_j,(.L_x_1784 - _Z7reduce5IiLj64EEvPT_S1_j)
        .other          _Z7reduce5IiLj64EEvPT_S1_j,@"STO_CUDA_ENTRY STV_DEFAULT"
_Z7reduce5IiLj64EEvPT_S1_j:
.text._Z7reduce5IiLj64EEvPT_S1_j:
        /* <DEDUP_REMOVED lines=26> */
[----:B-1----:R-:W-:-:S05]  /*01a0*/  IMAD R4, R4, UR8, RZ ;  /* 0x0000000804047c24 */ /* 0x002fca000f8e02ff */
[----:B------:R-:W-:-:S04]  /*01b0*/  IADD3 R5, PT, PT, R4, R3, RZ ;  /* 0x0000000304057210 */ /* 0x000fc80007ffe0ff */
[----:B------:R-:W-:Y:S01]  /*01c0*/  ISETP.GT.U32.AND P0, PT, R5, 0x1f, PT ;  /* 0x0000001f0500780c */ /* 0x000fe20003f04070 */
[----:B--2---:R-:W-:-:S05]  /*01d0*/  @!P1 IMAD.IADD R9, R9, 0x1, R6 ;  /* 0x0000000109099824 */ /* 0x004fca00078e0206 */
        /* <DEDUP_REMOVED lines=19> */
.L_x_1508:
[----:B-1----:R-:W-:-:S07]  /*0310*/  IADD3 R9, PT, PT, R7, R8, RZ ;  /* 0x0000000807097210 */ /* 0x002fce0007ffe0ff */
.L_x_1501:
[----:B------:R-:W-:Y:S05]  /*0320*/  BSYNC B0 ;  /* 0x0000000000007941 */ /* 0x000fea0003800000 */
.L_x_1500:
[----:B------:R-:W-:-:S13]  /*0330*/  LOP3.LUT P0, RZ, R4, R3, RZ, 0xfc, !PT ;  /* 0x0000000304ff7212 */ /* 0x000fda000780fcff */
[----:B------:R-:W-:Y:S05]  /*0340*/  @P0 EXIT ;  /* 0x000000000000094d */ /* 0x000fea0003800000 */
[----:B------:R-:W1:Y:S02]  /*0350*/  LDC.64 R2, c[0x0][0x388] ;  /* 0x0000e200ff027b82 */ /* 0x000e640000000a00 */
[----:B-1----:R-:W-:-:S05]  /*0360*/  IMAD.WIDE.U32 R2, R0, 0x4, R2 ;  /* 0x0000000400027825 */ /* 0x002fca00078e0002 */
[----:B------:R-:W-:Y:S01]  /*0370*/  STG.E desc[UR6][R2.64], R9 ;  /* 0x0000000902007986 */ /* 0x000fe2000c101906 */
[----:B------:R-:W-:Y:S05]  /*0380*/  EXIT ;  /* 0x000000000000794d */ /* 0x000fea0003800000 */
.L_x_1502:
[----:B------:R-:W-:Y:S01]  /*0390*/  IMAD.MOV.U32 R11, RZ, RZ, 0x10 ;  /* 0x00000010ff0b7424 */ /* 0x000fe200078e00ff */
[----:B------:R-:W-:Y:S01]  /*03a0*/  MOV R12, 0x1f ;  /* 0x0000001f000c7802 */ /* 0x000fe20000000f00 */
[----:B------:R-:W-:-:S07]  /*03b0*/  IMAD.MOV.U32 R10, RZ, RZ, -0x1 ;  /* 0xffffffffff0a7424 */ /* 0x000fce00078e00ff */
[----:B------:R-:W-:Y:S05]  /*03c0*/  WARPSYNC.COLLECTIVE R10, `(.L_x_1503) ;  /* 0x000000000a087348 */ /* 0x000fea0003c00000 */
[----:B------:R0:W1:Y:S02]  /*03d0*/  SHFL.DOWN P0, R8, R9, R11, R12 ;  /* 0x0800000b09087389 */ /* 0x000064000000000c */
[----:B01----:R-:W-:Y:S05]  /*03e0*/  ENDCOLLECTIVE ;  /* 0x000000000000791b */ /* 0x003fea0003800000 */
.L_x_1503:
[----:B------:R-:W-:Y:S01]  /*03f0*/  IMAD.MOV.U32 R11, RZ, RZ, 0x8 ;  /* 0x00000008ff0b7424 */ /* 0x000fe200078e00ff */
[----:B------:R-:W-:-:S05]  /*0400*/  MOV R2, R8 ;  /* 0x0000000800027202 */ /* 0x000fca0000000f00 */
[----:B------:R-:W-:-:S05]  /*0410*/  IMAD.IADD R2, R9, 0x1, R2 ;  /* 0x0000000109027824 */ /* 0x000fca00078e0202 */
[----:B------:R-:W-:-:S07]  /*0420*/  MOV R9, R2 ;  /* 0x0000000200097202 */ /* 0x000fce0000000f00 */
[----:B------:R-:W-:Y:S05]  /*0430*/  WARPSYNC.COLLECTIVE R10, `(.L_x_1504) ;  /* 0x000000000a087348 */ /* 0x000fea0003c00000 */
[----:B------:R0:W1:Y:S02]  /*0440*/  SHFL.DOWN P0, R8, R9, R11, R12 ;  /* 0x0800000b09087389 */ /* 0x000064000000000c */
[----:B01----:R-:W-:Y:S05]  /*0450*/  ENDCOLLECTIVE ;  /* 0x000000000000791b */ /* 0x003fea0003800000 */
.L_x_1504:
[----:B------:R-:W-:Y:S01]  /*0460*/  IMAD.MOV.U32 R11, RZ, RZ, 0x4 ;  /* 0x00000004ff0b7424 */ /* 0x000fe200078e00ff */
[----:B------:R-:W-:-:S05]  /*0470*/  MOV R5, R8 ;  /* 0x0000000800057202 */ /* 0x000fca0000000f00 */
[----:B------:R-:W-:-:S05]  /*0480*/  IMAD.IADD R5, R2, 0x1, R5 ;  /* 0x0000000102057824 */ /* 0x000fca00078e0205 */
[----:B------:R-:W-:-:S07]  /*0490*/  MOV R9, R5 ;  /* 0x0000000500097202 */ /* 0x000fce0000000f00 */
[----:B------:R-:W-:Y:S05]  /*04a0*/  WARPSYNC.COLLECTIVE R10, `(.L_x_1505) ;  /* 0x000000000a087348 */ /* 0x000fea0003c00000 */
[----:B------:R0:W1:Y:S02]  /*04b0*/  SHFL.DOWN P0, R8, R9, R11, R12 ;  /* 0x0800000b09087389 */ /* 0x000064000000000c */
[----:B01----:R-:W-:Y:S05]  /*04c0*/  ENDCOLLECTIVE ;  /* 0x000000000000791b */ /* 0x003fea0003800000 */
.L_x_1505:
[----:B------:R-:W-:Y:S01]  /*04d0*/  IMAD.MOV.U32 R11, RZ, RZ, 0x2 ;  /* 0x00000002ff0b7424 */ /* 0x000fe200078e00ff */
[----:B------:R-:W-:-:S05]  /*04e0*/  MOV R6, R8 ;  /* 0x0000000800067202 */ /* 0x000fca0000000f00 */
[----:B------:R-:W-:-:S05]  /*04f0*/  IMAD.IADD R6, R5, 0x1, R6 ;  /* 0x0000000105067824 */ /* 0x000fca00078e0206 */
[----:B------:R-:W-:-:S07]  /*0500*/  MOV R9, R6 ;  /* 0x0000000600097202 */ /* 0x000fce0000000f00 */
[----:B------:R-:W-:Y:S05]  /*0510*/  WARPSYNC.COLLECTIVE R10, `(.L_x_1506) ;  /* 0x000000000a087348 */ /* 0x000fea0003c00000 */
[----:B------:R0:W1:Y:S02]  /*0520*/  SHFL.DOWN P0, R8, R9, R11, R12 ;  /* 0x0800000b09087389 */ /* 0x000064000000000c */
[----:B01----:R-:W-:Y:S05]  /*0530*/  ENDCOLLECTIVE ;  /* 0x000000000000791b */ /* 0x003fea0003800000 */
.L_x_1506:
[----:B------:R-:W-:Y:S01]  /*0540*/  HFMA2 R11, -RZ, RZ, 0, 5.9604644775390625e-08 ;  /* 0x00000001ff0b7431 */ /* 0x000fe200000001ff */
[----:B------:R-:W-:-:S05]  /*0550*/  MOV R7, R8 ;  /* 0x0000000800077202 */ /* 0x000fca0000000f00 */
[----:B------:R-:W-:-:S05]  /*0560*/  IMAD.IADD R7, R6, 0x1, R7 ;  /* 0x0000000106077824 */ /* 0x000fca00078e0207 */
[----:B------:R-:W-:-:S07]  /*0570*/  MOV R9, R7 ;  /* 0x0000000700097202 */ /* 0x000fce0000000f00 */
[----:B------:R-:W-:Y:S05]  /*0580*/  WARPSYNC.COLLECTIVE R10, `(.L_x_1507) ;  /* 0x000000000a087348 */ /* 0x000fea0003c00000 */
[----:B------:R0:W1:Y:S02]  /*0590*/  SHFL.DOWN P0, R8, R9, R11, R12 ;  /* 0x0800000b09087389 */ /* 0x000064000000000c */
[----:B01----:R-:W-:Y:S05]  /*05a0*/  ENDCOLLECTIVE ;  /* 0x000000000000791b */ /* 0x003fea0003800000 */
.L_x_1507:
[----:B------:R-:W-:Y:S05]  /*05b0*/  BRA `(.L_x_1508) ;  /* 0xfffffffc00547947 */ /* 0x000fea000383ffff */
.L_x_1509:
        /* <DEDUP_REMOVED lines=12> */
.L_x_1784:


//--------------------- .text._Z7reduce5IiLj128EEvPT_S1_j --------------------------
	.section	.text._Z7reduce5IiLj128EEvPT_S1_j,"ax",@progbits
	.align	128
        .global         _Z7reduce5IiLj128EEvPT_S1_j
        .type           _Z7reduce5IiLj128EEvPT_S1_j,@function
        .size           _Z7reduce5IiLj128EEvPT_S1_j,(.L_x_1785 - _Z7reduce5IiLj128EEvPT_S1_j)
        .other          _Z7reduce5IiLj128EEvPT_S1_j,@"STO_CUDA_ENTRY STV_DEFAULT"
_Z7reduce5IiLj128EEvPT_S1_j:
.text._Z7reduce5IiLj128EEvPT_S1_j:
[----:B------:R-:W-:Y:S01]  /*0000*/  LDC R1, c[0x0][0x37c] ;  /* 0x0000df00ff017b82 */ /* 0x000fe20000000800 */
[----:B------:R-:W0:Y:S01]  /*0010*/  S2R R3, SR_TID.X ;  /* 0x0000000000037919 */ /* 0x000e220000002100 */
[----:B------:R-:W1:Y:S01]  /*0020*/  LDCU UR4, c[0x0][0x390] ;  /* 0x00007200ff0477ac */ /* 0x000e620008000800 */
[----:B------:R-:W0:Y:S01]  /*0030*/  S2R R0, SR_CTAID.X ;  /* 0x0000000000007919 */ /* 0x000e220000002500 */
[----:B------:R-:W2:Y:S01]  /*0040*/  LDCU.64 UR6, c[0x0][0x358] ;  /* 0x00006b00ff0677ac */ /* 0x000ea20008000a00 */
[----:B0-----:R-:W-:-:S05]  /*0050*/  IMAD R9, R0, 0x100, R3 ;  /* 0x0000010000097824 */ /* 0x001fca00078e0203 */
        /* <DEDUP_REMOVED lines=19> */
[----:B--2---:R-:W-:Y:S02]  /*0190*/  @!P1 IADD3 R9, PT, PT, R9, R6, RZ ;  /* 0x0000000609099210 */ /* 0x004fe40007ffe0ff */
[----:B------:R-:W0:Y:S03]  /*01a0*/  S2R R6, SR_TID.Z ;  /* 0x0000000000067919 */ /* 0x000e260000002300 */
[----:B------:R-:W-:Y:S01]  /*01b0*/  STS [R2], R9 ;  /* 0x0000000902007388 */ /* 0x000fe20000000800 */
[----:B------:R-:W-:Y:S08]  /*01c0*/  BAR.SYNC.DEFER_BLOCKING 0x0 ;  /* 0x0000000000007b1d */ /* 0x000ff00000010000 */
[----:B------:R-:W-:Y:S08]  /*01d0*/  BAR.SYNC.DEFER_BLOCKING 0x0 ;  /* 0x0000000000007b1d */ /* 0x000ff00000010000 */
[----:B------:R-:W-:Y:S06]  /*01e0*/  BAR.SYNC.DEFER_BLOCKING 0x0 ;  /* 0x0000000000007b1d */ /* 0x000fec0000010000 */
[----:B------:R-:W2:Y:S02]  /*01f0*/  @!P0 LDS R4, [R2+0x100] ;  /* 0x0001000002048984 */ /* 0x000ea40000000800 */
[----:B--2---:R-:W-:-:S02]  /*0200*/  @!P0 IMAD.IADD R9, R9, 0x1, R4 ;  /* 0x0000000109098824 */ /* 0x004fc400078e0204 */
[----:B0-----:R-:W-:-:S03]  /*0210*/  IMAD R4, R6, UR5, R5 ;  /* 0x0000000506047c24 */ /* 0x001fc6000f8e0205 */
[----:B------:R0:W-:Y:S01]  /*0220*/  @!P0 STS [R2], R9 ;  /* 0x0000000902008388 */ /* 0x0001e20000000800 */
[----:B-1----:R-:W-:-:S05]  /*0230*/  IMAD R4, R4, UR4, RZ ;  /* 0x0000000404047c24 */ /* 0x002fca000f8e02ff */
[----:B------:R-:W-:Y:S01]  /*0240*/  IADD3 R5, PT, PT, R4, R3, RZ ;  /* 0x0000000304057210 */ /* 0x000fe20007ffe0ff */
[----:B------:R-:W-:Y:S03]  /*0250*/  BAR.SYNC.DEFER_BLOCKING 0x0 ;  /* 0x0000000000007b1d */ /* 0x000fe60000010000 */
[----:B------:R-:W-:-:S13]  /*0260*/  ISETP.GT.U32.AND P0, PT, R5, 0x1f, PT ;  /* 0x0000001f0500780c */ /* 0x000fda0003f04070 */
        /* <DEDUP_REMOVED lines=14> */
.L_x_1518:
[----:B-1----:R-:W-:-:S07]  /*0350*/  IADD3 R9, PT, PT, R7, R8, RZ ;  /* 0x0000000807097210 */ /* 0x002fce0007ffe0ff */
.L_x_1511:
[----:B------:R-:W-:Y:S05]  /*0360*/  BSYNC B0 ;  /* 0x0000000000007941 */ /* 0x000fea0003800000 */
.L_x_1510:
[----:B------:R-:W-:-:S13]  /*0370*/  LOP3.LUT P0, RZ, R4, R3, RZ, 0xfc, !PT ;  /* 0x0000000304ff7212 */ /* 0x000fda000780fcff */
[----:B------:R-:W-:Y:S05]  /*0380*/  @P0 EXIT ;  /* 0x000000000000094d */ /* 0x000fea0003800000 */
[----:B------:R-:W1:Y:S02]  /*0390*/  LDC.64 R2, c[0x0][0x388] ;  /* 0x0000e200ff027b82 */ /* 0x000e640000000a00 */
[----:B-1----:R-:W-:-:S05]  /*03a0*/  IMAD.WIDE.U32 R2, R0, 0x4, R2 ;  /* 0x0000000400027825 */ /* 0x002fca00078e0002 */
[----:B------:R-:W-:Y:S01]  /*03b0*/  STG.E desc[UR6][R2.64], R9 ;  /* 0x0000000902007986 */ /* 0x000fe2000c101906 */
[----:B------:R-:W-:Y:S05]  /*03c0*/  EXIT ;  /* 0x000000000000794d */ /* 0x000fea0003800000 */
.L_x_1512:
[----:B------:R-:W-:Y:S02]  /*03d0*/  HFMA2 R12, -RZ, RZ, 0, 1.847743988037109375e-06 ;  /* 0x0000001fff0c7431 */ /* 0x000fe400000001ff */
[----:B------:R-:W-:Y:S02]  /*03e0*/  IMAD.MOV.U32 R11, RZ, RZ, 0x10 ;  /* 0x00000010ff0b7424 */ /* 0x000fe400078e00ff */
[----:B------:R-:W-:-:S07]  /*03f0*/  IMAD.MOV.U32 R10, RZ, RZ, -0x1 ;  /* 0xffffffffff0a7424 */ /* 0x000fce00078e00ff */
[----:B------:R-:W-:Y:S05]  /*0400*/  WARPSYNC.COLLECTIVE R10, `(.L_x_1513) ;  /* 0x000000000a087348 */ /* 0x000fea0003c00000 */
[----:B------:R0:W1:Y:S02]  /*0410*/  SHFL.DOWN P0, R8, R9, R11, R12 ;  /* 0x0800000b09087389 */ /* 0x000064000000000c */
[----:B01----:R-:W-:Y:S05]  /*0420*/  ENDCOLLECTIVE ;  /* 0x000000000000791b */ /* 0x003fea0003800000 */
.L_x_1513:
[----:B------:R-:W-:Y:S01]  /*0430*/  IMAD.MOV.U32 R11, RZ, RZ, 0x8 ;  /* 0x00000008ff0b7424 */ /* 0x000fe200078e00ff */
[----:B------:R-:W-:-:S05]  /*0440*/  MOV R2, R8 ;  /* 0x0000000800027202 */ /* 0x000fca0000000f00 */
[----:B------:R-:W-:-:S05]  /*0450*/  IMAD.IADD R2, R9, 0x1, R2 ;  /* 0x0000000109027824 */ /* 0x000fca00078e0202 */
[----:B------:R-:W-:-:S07]  /*0460*/  MOV R9, R2 ;  /* 0x0000000200097202 */ /* 0x000fce0000000f00 */
[----:B------:R-:W-:Y:S05]  /*0470*/  WARPSYNC.COLLECTIVE R10, `(.L_x_1514) ;  /* 0x000000000a087348 */ /* 0x000fea0003c00000 */
[----:B------:R0:W1:Y:S02]  /*0480*/  SHFL.DOWN P0, R8, R9, R11, R12 ;  /* 0x0800000b09087389 */ /* 0x000064000000000c */
[----:B01----:R-:W-:Y:S05]  /*0490*/  ENDCOLLECTIVE ;  /* 0x000000000000791b */ /* 0x003fea0003800000 */
.L_x_1514:
[----:B------:R-:W-:Y:S01]  /*04a0*/  IMAD.MOV.U32 R11, RZ, RZ, 0x4 ;  /* 0x00000004ff0b7424 */ /* 0x000fe200078e00ff */
[----:B------:R-:W-:-:S05]  /*04b0*/  MOV R5, R8 ;  /* 0x0000000800057202 */ /* 0x000fca0000000f00 */
[----:B------:R-:W-:-:S05]  /*04c0*/  IMAD.IADD R5, R2, 0x1, R5 ;  /* 0x0000000102057824 */ /* 0x000fca00078e0205 */
[----:B------:R-:W-:-:S07]  /*04d0*/  MOV R9, R5 ;  /* 0x0000000500097202 */ /* 0x000fce0000000f00 */
[----:B------:R-:W-:Y:S05]  /*04e0*/  WARPSYNC.COLLECTIVE R10, `(.L_x_1515) ;  /* 0x000000000a087348 */ /* 0x000fea0003c00000 */
[----:B------:R0:W1:Y:S02]  /*04f0*/  SHFL.DOWN P0, R8, R9, R11, R12 ;  /* 0x0800000b09087389 */ /* 0x000064000000000c */
[----:B01----:R-:W-:Y:S05]  /*0500*/  ENDCOLLECTIVE ;  /* 0x000000000000791b */ /* 0x003fea0003800000 */
.L_x_1515:
[----:B------:R-:W-:Y:S01]  /*0510*/  IMAD.MOV.U32 R11, RZ, RZ, 0x2 ;  /* 0x00000002ff0b7424 */ /* 0x000fe200078e00ff */
[----:B------:R-:W-:-:S05]  /*0520*/  MOV R6, R8 ;  /* 0x0000000800067202 */ /* 0x000fca0000000f00 */
[----:B------:R-:W-:-:S05]  /*0530*/  IMAD.IADD R6, R5, 0x1, R6 ;  /* 0x0000000105067824 */ /* 0x000fca00078e0206 */
[----:B------:R-:W-:-:S07]  /*0540*/  MOV R9, R6 ;  /* 0x0000000600097202 */ /* 0x000fce0000000f00 */
[----:B------:R-:W-:Y:S05]  /*0550*/  WARPSYNC.COLLECTIVE R10, `(.L_x_1516) ;  /* 0x000000000a087348 */ /* 0x000fea0003c00000 */
[----:B------:R0:W1:Y:S02]  /*0560*/  SHFL.DOWN P0, R8, R9, R11, R12 ;  /* 0x0800000b09087389 */ /* 0x000064000000000c */
[----:B01----:R-:W-:Y:S05]  /*0570*/  ENDCOLLECTIVE ;  /* 0x000000000000791b */ /* 0x003fea0003800000 */
.L_x_1516:
[----:B------:R-:W-:Y:S01]  /*0580*/  IMAD.MOV.U32 R11, RZ, RZ, 0x1 ;  /* 0x00000001ff0b7424 */ /* 0x000fe200078e00ff */
[----:B------:R-:W-:-:S05]  /*0590*/  MOV R7, R8 ;  /* 0x0000000800077202 */ /* 0x000fca0000000f00 */
[----:B------:R-:W-:-:S05]  /*05a0*/  IMAD.IADD R7, R6, 0x1, R7 ;  /* 0x0000000106077824 */ /* 0x000fca00078e0207 */
[----:B------:R-:W-:-:S07]  /*05b0*/  MOV R9, R7 ;  /* 0x0000000700097202 */ /* 0x000fce0000000f00 */
[----:B------:R-:W-:Y:S05]  /*05c0*/  WARPSYNC.COLLECTIVE R10, `(.L_x_1517) ;  /* 0x000000000a087348 */ /* 0x000fea0003c00000 */
[----:B------:R0:W1:Y:S02]  /*05d0*/  SHFL.DOWN P0, R8, R9, R11, R12 ;  /* 0x0800000b09087389 */ /* 0x000064000000000c */
[----:B01----:R-:W-:Y:S05]  /*05e0*/  ENDCOLLECTIVE ;  /* 0x000000000000791b */ /* 0x003fea0003800000 */
.L_x_1517:
[----:B------:R-:W-:Y:S05]  /*05f0*/  BRA `(.L_x_1518) ;  /* 0xfffffffc00547947 */ /* 0x000fea000383ffff */
.L_x_1519:
        /* <DEDUP_REMOVED lines=16> */
.L_x_1785:


//--------------------- .text._Z7reduce5IiLj256EEvPT_S1_j --------------------------
	.section	.text._Z7reduce5IiLj256EEvPT_S1_j,"ax",@progbits
	.align	128
        .global         _Z7reduce5IiLj256EEvPT_S1_j
        .type           _Z7reduce5IiLj256EEvPT_S1_j,@function
        .size           _Z7reduce5IiLj256EEvPT_S1_j,(.L_x_1786 - _Z7reduce5IiLj256EEvPT_S1_j)
        .other          _Z7reduce5IiLj256EEvPT_S1_j,@"STO_CUDA_ENTRY STV_DEFAULT"
_Z7reduce5IiLj256EEvPT_S1_j:
.text._Z7reduce5IiLj256EEvPT_S1_j:
        /* <DEDUP_REMOVED lines=25> */
[----:B--2---:R-:W-:Y:S01]  /*0190*/  @!P1 IMAD.IADD R9, R9, 0x1, R6 ;  /* 0x0000000109099824 */ /* 0x004fe200078e0206 */
[----:B------:R-:W-:Y:S01]  /*01a0*/  ISETP.GT.U32.AND P1, PT, R3, 0x3f, PT ;  /* 0x0000003f0300780c */ /* 0x000fe20003f24070 */
[----:B------:R-:W0:Y:S03]  /*01b0*/  S2R R6, SR_TID.Z ;  /* 0x0000000000067919 */ /* 0x000e260000002300 */
[----:B------:R-:W-:Y:S01]  /*01c0*/  STS [R2], R9 ;  /* 0x0000000902007388 */ /* 0x000fe20000000800 */
        /* <DEDUP_REMOVED lines=28> */
.L_x_1528:
[----:B-1----:R-:W-:-:S07]  /*0390*/  IADD3 R9, PT, PT, R7, R8, RZ ;  /* 0x0000000807097210 */ /* 0x002fce0007ffe0ff */
.L_x_1521:
[----:B------:R-:W-:Y:S05]  /*03a0*/  BSYNC B0 ;  /* 0x0000000000007941 */ /* 0x000fea0003800000 */
.L_x_1520:
[----:B------:R-:W-:-:S13]  /*03b0*/  LOP3.LUT P0, RZ, R4, R3, RZ, 0xfc, !PT ;  /* 0x0000000304ff7212 */ /* 0x000fda000780fcff */
[----:B------:R-:W-:Y:S05]  /*03c0*/  @P0 EXIT ;  /* 0x000000000000094d */ /* 0x000fea0003800000 */
[----:B------:R-:W1:Y:S02]  /*03d0*/  LDC.64 R2, c[0x0][0x388] ;  /* 0x0000e200ff027b82 */ /* 0x000e640000000a00 */
[----:B-1----:R-:W-:-:S05]  /*03e0*/  IMAD.WIDE.U32 R2, R0, 0x4, R2 ;  /* 0x0000000400027825 */ /* 0x002fca00078e0002 */
[----:B------:R-:W-:Y:S01]  /*03f0*/  STG.E desc[UR6][R2.64], R9 ;  /* 0x0000000902007986 */ /* 0x000fe2000c101906 */
[----:B------:R-:W-:Y:S05]  /*0400*/  EXIT ;  /* 0x000000000000794d */ /* 0x000fea0003800000 */
.L_x_1522:
[----:B------:R-:W-:Y:S01]  /*0410*/  IMAD.MOV.U32 R11, RZ, RZ, 0x10 ;  /* 0x00000010ff0b7424 */ /* 0x000fe200078e00ff */
[----:B------:R-:W-:Y:S01]  /*0420*/  MOV R12, 0x1f ;  /* 0x0000001f000c7802 */ /* 0x000fe20000000f00 */
[----:B------:R-:W-:-:S07]  /*0430*/  IMAD.MOV.U32 R10, RZ, RZ, -0x1 ;  /* 0xffffffffff0a7424 */ /* 0x000fce00078e00ff */
[----:B------:R-:W-:Y:S05]  /*0440*/  WARPSYNC.COLLECTIVE R10, `(.L_x_1523) ;  /* 0x000000000a087348 */ /* 0x000fea0003c00000 */
[----:B------:R0:W1:Y:S02]  /*0450*/  SHFL.DOWN P0, R8, R9, R11, R12 ;  /* 0x0800000b09087389 */ /* 0x000064000000000c */
[----:B01----:R-:W-:Y:S05]  /*0460*/  ENDCOLLECTIVE ;  /* 0x000000000000791b */ /* 0x003fea0003800000 */
.L_x_1523:
[----:B------:R-:W-:Y:S01]  /*0470*/  IMAD.MOV.U32 R11, RZ, RZ, 0x8 ;  /* 0x00000008ff0b7424 */ /* 0x000fe200078e00ff */
[----:B------:R-:W-:-:S05]  /*0480*/  MOV R2, R8 ;  /* 0x0000000800027202 */ /* 0x000fca0000000f00 */
[----:B------:R-:W-:-:S05]  /*0490*/  IMAD.IADD R2, R9, 0x1, R2 ;  /* 0x0000000109027824 */ /* 0x000fca00078e0202 */
[----:B------:R-:W-:-:S07]  /*04a0*/  MOV R9, R2 ;  /* 0x0000000200097202 */ /* 0x000fce0000000f00 */
[----:B------:R-:W-:Y:S05]  /*04b0*/  WARPSYNC.COLLECTIVE R10, `(.L_x_1524) ;  /* 0x000000000a087348 */ /* 0x000fea0003c00000 */
[----:B------:R0:W1:Y:S02]  /*04c0*/  SHFL.DOWN P0, R8, R9, R11, R12 ;  /* 0x0800000b09087389 */ /* 0x000064000000000c */
[----:B01----:R-:W-:Y:S05]  /*04d0*/  ENDCOLLECTIVE ;  /* 0x000000000000791b */ /* 0x003fea0003800000 */
.L_x_1524:
[----:B------:R-:W-:Y:S01]  /*04e0*/  IMAD.MOV.U32 R11, RZ, RZ, 0x4 ;  /* 0x00000004ff0b7424 */ /* 0x000fe200078e00ff */
[----:B------:R-:W-:-:S05]  /*04f0*/  MOV R5, R8 ;  /* 0x0000000800057202 */ /* 0x000fca0000000f00 */
[----:B------:R-:W-:-:S05]  /*0500*/  IMAD.IADD R5, R2, 0x1, R5 ;  /* 0x0000000102057824 */ /* 0x000fca00078e0205 */
[----:B------:R-:W-:-:S07]  /*0510*/  MOV R9, R5 ;  /* 0x0000000500097202 */ /* 0x000fce0000000f00 */
[----:B------:R-:W-:Y:S05]  /*0520*/  WARPSYNC.COLLECTIVE R10, `(.L_x_1525) ;  /* 0x000000000a087348 */ /* 0x000fea0003c00000 */
[----:B------:R0:W1:Y:S02]  /*0530*/  SHFL.DOWN P0, R8, R9, R11, R12 ;  /* 0x0800000b09087389 */ /* 0x000064000000000c */
[----:B01----:R-:W-:Y:S05]  /*0540*/  ENDCOLLECTIVE ;  /* 0x000000000000791b */ /* 0x003fea0003800000 */
.L_x_1525:
[----:B------:R-:W-:Y:S01]  /*0550*/  IMAD.MOV.U32 R11, RZ, RZ, 0x2 ;  /* 0x00000002ff0b7424 */ /* 0x000fe200078e00ff */
[----:B------:R-:W-:-:S05]  /*0560*/  MOV R6, R8 ;  /* 0x0000000800067202 */ /* 0x000fca0000000f00 */
[----:B------:R-:W-:-:S05]  /*0570*/  IMAD.IADD R6, R5, 0x1, R6 ;  /* 0x0000000105067824 */ /* 0x000fca00078e0206 */
[----:B------:R-:W-:-:S07]  /*0580*/  MOV R9, R6 ;  /* 0x0000000600097202 */ /* 0x000fce0000000f00 */
[----:B------:R-:W-:Y:S05]  /*0590*/  WARPSYNC.COLLECTIVE R10, `(.L_x_1526) ;  /* 0x000000000a087348 */ /* 0x000fea0003c00000 */
[----:B------:R0:W1:Y:S02]  /*05a0*/  SHFL.DOWN P0, R8, R9, R11, R12 ;  /* 0x0800000b09087389 */ /* 0x000064000000000c */
[----:B01----:R-:W-:Y:S05]  /*05b0*/  ENDCOLLECTIVE ;  /* 0x000000000000791b */ /* 0x003fea0003800000 */
.L_x_1526:
[----:B------:R-:W-:Y:S01]  /*05c0*/  IMAD.MOV.U32 R11, RZ, RZ, 0x1 ;  /* 0x00000001ff0b7424 */ /* 0x000fe200078e00ff */
[----:B------:R-:W-:-:S05]  /*05d0*/  MOV R7, R8 ;  /* 0x0000000800077202 */ /* 0x000fca0000000f00 */
[----:B------:R-:W-:-:S05]  /*05e0*/  IMAD.IADD R7, R6, 0x1, R7 ;  /* 0x0000000106077824 */ /* 0x000fca00078e0207 */
[----:B------:R-:W-:-:S07]  /*05f0*/  MOV R9, R7 ;  /* 0x0000000700097202 */ /* 0x000fce0000000f00 */
[----:B------:R-:W-:Y:S05]  /*0600*/  WARPSYNC.COLLECTIVE R10, `(.L_x_1527) ;  /* 0x000000000a087348 */ /* 0x000fea0003c00000 */
[----:B------:R0:W1:Y:S02]  /*0610*/  SHFL.DOWN P0, R8, R9, R11, R12 ;  /* 0x0800000b09087389 */ /* 0x000064000000000c */
[----:B01----:R-:W-:Y:S05]  /*0620*/  ENDCOLLECTIVE ;  /* 0x000000000000791b */ /* 0x003fea0003800000 */
.L_x_1527:
[----:B------:R-:W-:Y:S05]  /*0630*/  BRA `(.L_x_1528) ;  /* 0xfffffffc00547947 */ /* 0x000fea000383ffff */
.L_x_1529:
        /* <DEDUP_REMOVED lines=12> */
.L_x_1786:


//--------------------- .text._Z7reduce5IiLj512EEvPT_S1_j --------------------------
	.section	.text._Z7reduce5IiLj512EEvPT_S1_j,"ax",@progbits
	.align	128
        .global         _Z7reduce5IiLj512EEvPT_S1_j
        .type           _Z7reduce5IiLj512EEvPT_S1_j,@function
        .size           _Z7reduce5IiLj512EEvPT_S1_j,(.L_x_1787 - _Z7reduce5IiLj512EEvPT_S1_j)
        .other          _Z7reduce5IiLj512EEvPT_S1_j,@"STO_CUDA_ENTRY STV_DEFAULT"
_Z7reduce5IiLj512EEvPT_S1_j:
.text._Z7reduce5IiLj512EEvPT_S1_j:
[----:B------:R-:W-:Y:S01]  /*0000*/  LDC R1, c[0x0][0x37c] ;  /* 0x0000df00ff017b82 */ /* 0x000fe20000000800 */
[----:B------:R-:W0:Y:S01]  /*0010*/  S2R R0, SR_CTAID.X ;  /* 0x0000000000007919 */ /* 0x000e220000002500 */
[----:B------:R-:W1:Y:S01]  /*0020*/  LDCU UR4, c[0x0][0x390] ;  /* 0x00007200ff0477ac */ /* 0x000e620008000800 */
[----:B------:R-:W-:Y:S01]  /*0030*/  HFMA2 R9, -RZ, RZ, 0, 0 ;  /* 0x00000000ff097431 */ /* 0x000fe200000001ff */
        /* <DEDUP_REMOVED lines=22> */
[----:B--2---:R-:W-:-:S05]  /*01a0*/  @!P1 IMAD.IADD R9, R9, 0x1, R6 ;  /* 0x0000000109099824 */ /* 0x004fca00078e0206 */
[----:B------:R-:W-:Y:S01]  /*01b0*/  STS [R8], R9 ;  /* 0x0000000908007388 */ /* 0x000fe20000000800 */
[----:B------:R-:W-:Y:S06]  /*01c0*/  BAR.SYNC.DEFER_BLOCKING 0x0 ;  /* 0x0000000000007b1d */ /* 0x000fec0000010000 */
[----:B------:R-:W2:Y:S01]  /*01d0*/  @!P0 LDS R10, [R8+0x400] ;  /* 0x00040000080a8984 */ /* 0x000ea20000000800 */
[----:B------:R-:W-:Y:S02]  /*01e0*/  ISETP.GT.U32.AND P1, PT, R2, 0x7f, PT ;  /* 0x0000007f0200780c */ /* 0x000fe40003f24070 */
[----:B--2---:R-:W-:-:S05]  /*01f0*/  @!P0 IADD3 R9, PT, PT, R9, R10, RZ ;  /* 0x0000000a09098210 */ /* 0x004fca0007ffe0ff */
[----:B------:R-:W-:Y:S01]  /*0200*/  @!P0 STS [R8], R9 ;  /* 0x0000000908008388 */ /* 0x000fe20000000800 */
[----:B------:R-:W-:Y:S06]  /*0210*/  BAR.SYNC.DEFER_BLOCKING 0x0 ;  /* 0x0000000000007b1d */ /* 0x000fec0000010000 */
[----:B------:R-:W2:Y:S01]  /*0220*/  @!P1 LDS R4, [R8+0x200] ;  /* 0x0002000008049984 */ /* 0x000ea20000000800 */
[----:B------:R-:W-:Y:S01]  /*0230*/  ISETP.GT.U32.AND P0, PT, R2, 0x3f, PT ;  /* 0x0000003f0200780c */ /* 0x000fe20003f04070 */
[----:B------:R-:W0:Y:S01]  /*0240*/  S2R R6, SR_TID.Z ;  /* 0x0000000000067919 */ /* 0x000e220000002300 */
[----:B--2---:R-:W-:-:S05]  /*0250*/  @!P1 IMAD.IADD R9, R9, 0x1, R4 ;  /* 0x0000000109099824 */ /* 0x004fca00078e0204 */
[----:B------:R-:W-:Y:S01]  /*0260*/  @!P1 STS [R8], R9 ;  /* 0x0000000908009388 */ /* 0x000fe20000000800 */
[----:B------:R-:W-:Y:S06]  /*0270*/  BAR.SYNC.DEFER_BLOCKING 0x0 ;  /* 0x0000000000007b1d */ /* 0x000fec0000010000 */
[----:B------:R-:W2:Y:S01]  /*0280*/  @!P0 LDS R4, [R8+0x100] ;  /* 0x0001000008048984 */ /* 0x000ea20000000800 */
[----:B0-----:R-:W-:-:S04]  /*0290*/  IMAD R3, R6, UR5, R3 ;  /* 0x0000000506037c24 */ /* 0x001fc8000f8e0203 */
[----:B-1----:R-:W-:Y:S01]  /*02a0*/  IMAD R3, R3, UR4, RZ ;  /* 0x0000000403037c24 */ /* 0x002fe2000f8e02ff */
[----:B--2---:R-:W-:-:S03]  /*02b0*/  @!P0 IADD3 R9, PT, PT, R9, R4, RZ ;  /* 0x0000000409098210 */ /* 0x004fc60007ffe0ff */
[----:B------:R-:W-:Y:S02]  /*02c0*/  IMAD.IADD R4, R3, 0x1, R2 ;  /* 0x0000000103047824 */ /* 0x000fe400078e0202 */
[----:B------:R0:W-:Y:S01]  /*02d0*/  @!P0 STS [R8], R9 ;  /* 0x0000000908008388 */ /* 0x0001e20000000800 */
[----:B------:R-:W-:Y:S02]  /*02e0*/  BAR.SYNC.DEFER_BLOCKING 0x0 ;  /* 0x0000000000007b1d */ /* 0x000fe40000010000 */
        /* <DEDUP_REMOVED lines=15> */
.L_x_1538:
[----:B-1----:R-:W-:-:S07]  /*03e0*/  IMAD.IADD R9, R7, 0x1, R8 ;  /* 0x0000000107097824 */ /* 0x002fce00078e0208 */
.L_x_1531:
[----:B------:R-:W-:Y:S05]  /*03f0*/  BSYNC B0 ;  /* 0x0000000000007941 */ /* 0x000fea0003800000 */
.L_x_1530:
[----:B------:R-:W-:-:S13]  /*0400*/  LOP3.LUT P0, RZ, R3, R2, RZ, 0xfc, !PT ;  /* 0x0000000203ff7212 */ /* 0x000fda000780fcff */
[----:B------:R-:W-:Y:S05]  /*0410*/  @P0 EXIT ;  /* 0x000000000000094d */ /* 0x000fea0003800000 */
[----:B------:R-:W1:Y:S02]  /*0420*/  LDC.64 R2, c[0x0][0x388] ;  /* 0x0000e200ff027b82 */ /* 0x000e640000000a00 */
[----:B-1----:R-:W-:-:S05]  /*0430*/  IMAD.WIDE.U32 R2, R0, 0x4, R2 ;  /* 0x0000000400027825 */ /* 0x002fca00078e0002 */
[----:B------:R-:W-:Y:S01]  /*0440*/  STG.E desc[UR6][R2.64], R9 ;  /* 0x0000000902007986 */ /* 0x000fe2000c101906 */
[----:B------:R-:W-:Y:S05]  /*0450*/  EXIT ;  /* 0x000000000000794d */ /* 0x000fea0003800000 */
.L_x_1532:
[----:B------:R-:W-:Y:S01]  /*0460*/  MOV R11, 0x10 ;  /* 0x00000010000b7802 */ /* 0x000fe20000000f00 */
[----:B------:R-:W-:Y:S01]  /*0470*/  IMAD.MOV.U32 R12, RZ, RZ, 0x1f ;  /* 0x0000001fff0c7424 */ /* 0x000fe200078e00ff */
[----:B------:R-:W-:-:S07]  /*0480*/  MOV R10, 0xffffffff ;  /* 0xffffffff000a7802 */ /* 0x000fce0000000f00 */
[----:B------:R-:W-:Y:S05]  /*0490*/  WARPSYNC.COLLECTIVE R10, `(.L_x_1533) ;  /* 0x000000000a087348 */ /* 0x000fea0003c00000 */
[----:B------:R0:W1:Y:S02]  /*04a0*/  SHFL.DOWN P0, R8, R9, R11, R12 ;  /* 0x0800000b09087389 */ /* 0x000064000000000c */
[----:B01----:R-:W-:Y:S05]  /*04b0*/  ENDCOLLECTIVE ;  /* 0x000000000000791b */ /* 0x003fea0003800000 */
.L_x_1533:
[----:B------:R-:W-:Y:S02]  /*04c0*/  HFMA2 R11, -RZ, RZ, 0, 4.76837158203125e-07 ;  /* 0x00000008ff0b7431 */ /* 0x000fe400000001ff */
[----:B------:R-:W-:-:S05]  /*04d0*/  IMAD.MOV.U32 R4, RZ, RZ, R8 ;  /* 0x000000ffff047224 */ /* 0x000fca00078e0008 */
[----:B------:R-:W-:-:S05]  /*04e0*/  IADD3 R4, PT, PT, R9, R4, RZ ;  /* 0x0000000409047210 */ /* 0x000fca0007ffe0ff */
[----:B------:R-:W-:-:S07]  /*04f0*/  IMAD.MOV.U32 R9, RZ, RZ, R4 ;  /* 0x000000ffff097224 */ /* 0x000fce00078e0004 */
[----:B------:R-:W-:Y:S05]  /*0500*/  WARPSYNC.COLLECTIVE R10, `(.L_x_1534) ;  /* 0x000000000a087348 */ /* 0x000fea0003c00000 */
[----:B------:R0:W1:Y:S02]  /*0510*/  SHFL.DOWN P0, R8, R9, R11, R12 ;  /* 0x0800000b09087389 */ /* 0x000064000000000c */
[----:B01----:R-:W-:Y:S05]  /*0520*/  ENDCOLLECTIVE ;  /* 0x000000000000791b */ /* 0x003fea0003800000 */
.L_x_1534:
[----:B------:R-:W-:Y:S01]  /*0530*/  MOV R11, 0x4 ;  /* 0x00000004000b7802 */ /* 0x000fe20000000f00 */
[----:B------:R-:W-:-:S05]  /*0540*/  IMAD.MOV.U32 R5, RZ, RZ, R8 ;  /* 0x000000ffff057224 */ /* 0x000fca00078e0008 */
[----:B------:R-:W-:-:S05]  /*0550*/  IADD3 R5, PT, PT, R4, R5, RZ ;  /* 0x0000000504057210 */ /* 0x000fca0007ffe0ff */
[----:B------:R-:W-:-:S07]  /*0560*/  IMAD.MOV.U32 R9, RZ, RZ, R5 ;  /* 0x000000ffff097224 */ /* 0x000fce00078e0005 */
[----:B------:R-:W-:Y:S05]  /*0570*/  WARPSYNC.COLLECTIVE R10, `(.L_x_1535) ;  /* 0x000000000a087348 */ /* 0x000fea0003c00000 */
[----:B------:R0:W1:Y:S02]  /*0580*/  SHFL.DOWN P0, R8, R9, R11, R12 ;  /* 0x0800000b09087389 */ /* 0x000064000000000c */
[----:B01----:R-:W-:Y:S05]  /*0590*/  ENDCOLLECTIVE ;  /* 0x000000000000791b */ /* 0x003fea0003800000 */
.L_x_1535:
[----:B------:R-:W-:Y:S02]  /*05a0*/  HFMA2 R11, -RZ, RZ, 0, 1.1920928955078125e-07 ;  /* 0x00000002ff0b7431 */ /* 0x000fe400000001ff */
[----:B------:R-:W-:-:S05]  /*05b0*/  IMAD.MOV.U32 R6, RZ, RZ, R8 ;  /* 0x000000ffff067224 */ /* 0x000fca00078e0008 */
[----:B------:R-:W-:-:S05]  /*05c0*/  IADD3 R6, PT, PT, R5, R6, RZ ;  /* 0x0000000605067210 */ /* 0x000fca0007ffe0ff */
[----:B------:R-:W-:-:S07]  /*05d0*/  IMAD.MOV.U32 R9, RZ, RZ, R6 ;  /* 0x000000ffff097224 */ /* 0x000fce00078e0006 */
[----:B------:R-:W-:Y:S05]  /*05e0*/  WARPSYNC.COLLECTIVE R10, `(.L_x_1536) ;  /* 0x000000000a087348 */ /* 0x000fea0003c00000 */
[----:B------:R0:W1:Y:S02]  /*05f0*/  SHFL.DOWN P0, R8, R9, R11, R12 ;  /* 0x0800000b09087389 */ /* 0x000064000000000c */
[----:B01----:R-:W-:Y:S05]  /*0600*/  ENDCOLLECTIVE ;  /* 0x000000000000791b */ /* 0x003fea0003800000 */
.L_x_1536:
[----:B------:R-:W-:Y:S01]  /*0610*/  MOV R11, 0x1 ;  /* 0x00000001000b7802 */ /* 0x000fe20000000f00 */
[----:B------:R-:W-:-:S05]  /*0620*/  IMAD.MOV.U32 R7, RZ, RZ, R8 ;  /* 0x000000ffff077224 */ /* 0x000fca00078e0008 */
[----:B------:R-:W-:-:S05]  /*0630*/  IADD3 R7, PT, PT, R6, R7, RZ ;  /* 0x0000000706077210 */ /* 0x000fca0007ffe0ff */
[----:B------:R-:W-:-:S07]  /*0640*/  IMAD.MOV.U32 R9, RZ, RZ, R7 ;  /* 0x000000ffff097224 */ /* 0x000fce00078e0007 */
[----:B------:R-:W-:Y:S05]  /*0650*/  WARPSYNC.COLLECTIVE R10, `(.L_x_1537) ;  /* 0x000000000a087348 */ /* 0x000fea0003c00000 */
[----:B------:R0:W1:Y:S02]  /*0660*/  SHFL.DOWN P0, R8, R9, R11, R12 ;  /* 0x0800000b09087389 */ /* 0x000064000000000c */
[----:B01----:R-:W-:Y:S05]  /*0670*/  ENDCOLLECTIVE ;  /* 0x000000000000791b */ /* 0x003fea0003800000 */
.L_x_1537:
[----:B------:R-:W-:Y:S05]  /*0680*/  BRA `(.L_x_1538) ;  /* 0xfffffffc00547947 */ /* 0x000fea000383ffff */
.L_x_1539:
        /* <DEDUP_REMOVED lines=15> */
.L_x_1787:


//--------------------- .text._Z7reduce4IiLj1EEvPT_S1_j --------------------------
	.section	.text._Z7reduce4IiLj1EEvPT_S1_j,"ax",@progbits
	.align	128
        .global         _Z7reduce4IiLj1EEvPT_S1_j
        .type           _Z7reduce4IiLj1EEvPT_S1_j,@function
        .size           _Z7reduce4IiLj1EEvPT_S1_j,(.L_x_1788 - _Z7reduce4IiLj1EEvPT_S1_j)
        .other          _Z7reduce4IiLj1EEvPT_S1_j,@"STO_CUDA_ENTRY STV_DEFAULT"
_Z7reduce4IiLj1EEvPT_S1_j:
.text._Z7reduce4IiLj1EEvPT_S1_j:
[----:B------:R-:W-:Y:S01]  /*0000*/  LDC R1, c[0x0][0x37c] ;  /* 0x0000df00ff017b82 */ /* 0x000fe20000000800 */
[----:B------:R-:W0:Y:S01]  /*0010*/  S2R R0, SR_CTAID.X ;  /* 0x0000000000007919 */ /* 0x000e220000002500 */
[----:B------:R-:W0:Y:S01]  /*0020*/  LDCU UR8, c[0x0][0x360] ;  /* 0x00006c00ff0877ac */ /* 0x000e220008000800 */
[----:B------:R-:W1:Y:S01]  /*0030*/  S2R R2, SR_TID.X ;  /* 0x0000000000027919 */ /* 0x000e620000002100 */
[----:B------:R-:W2:Y:S01]  /*0040*/  LDCU UR4, c[0x0][0x390] ;  /* 0x00007200ff0477ac */ /* 0x000ea20008000800 */
[----:B------:R-:W3:Y:S01]  /*0050*/  LDCU.64 UR6, c[0x0][0x358] ;  /* 0x00006b00ff0677ac */ /* 0x000ee20008000a00 */
[----:B0-----:R-:W-:-:S04]  /*0060*/  IMAD R3, R0, UR8, RZ ;  /* 0x0000000800037c24 */ /* 0x001fc8000f8e02ff */
[----:B-1----:R-:W-:-:S05]  /*0070*/  IMAD R3, R3, 0x2, R2 ;  /* 0x0000000203037824 */ /* 0x002fca00078e0202 */
        /* <DEDUP_REMOVED lines=19> */
[----:B------:R-:W-:-:S04]  /*01b0*/  IMAD R9, R9, UR8, RZ ;  /* 0x0000000809097c24 */ /* 0x000fc8000f8e02ff */
[----:B0-----:R-:W-:-:S05]  /*01c0*/  IMAD.IADD R4, R9, 0x1, R2 ;  /* 0x0000000109047824 */ /* 0x001fca00078e0202 */
[----:B------:R-:W-:Y:S02]  /*01d0*/  ISETP.GT.U32.AND P0, PT, R4, 0x1f, PT ;  /* 0x0000001f0400780c */ /* 0x000fe40003f04070 */
[----:B--2---:R-:W-:-:S05]  /*01e0*/  @!P1 IADD3 R3, PT, PT, R3, R6, RZ ;  /* 0x0000000603039210 */ /* 0x004fca0007ffe0ff */
[----:B------:R0:W-:Y:S01]  /*01f0*/  STS [R8], R3 ;  /* 0x0000000308007388 */ /* 0x0001e20000000800 */
[----:B------:R-:W-:Y:S06]  /*0200*/  BAR.SYNC.DEFER_BLOCKING 0x0 ;  /* 0x0000000000007b1d */ /* 0x000fec0000010000 */
[----:B------:R-:W-:Y:S05]  /*0210*/  BRA.U !UP0, `(.L_x_1540) ;  /* 0x00000001082c7547 */ /* 0x000fea000b800000 */
[----:B------:R-:W-:-:S07]  /*0220*/  MOV R4, UR8 ;  /* 0x0000000800047c02 */ /* 0x000fce0008000f00 */
.L_x_1541:
[----:B------:R-:W-:-:S04]  /*0230*/  SHF.R.U32.HI R7, RZ, 0x1, R4 ;  /* 0x00000001ff077819 */ /* 0x000fc80000011604 */
[----:B------:R-:W-:-:S13]  /*0240*/  ISETP.GE.U32.AND P1, PT, R2, R7, PT ;  /* 0x000000070200720c */ /* 0x000fda0003f26070 */
[----:B------:R-:W-:-:S05]  /*0250*/  @!P1 IMAD R5, R7, 0x4, R8 ;  /* 0x0000000407059824 */ /* 0x000fca00078e0208 */
[----:B------:R-:W0:Y:S02]  /*0260*/  @!P1 LDS R6, [R5] ;  /* 0x0000000005069984 */ /* 0x000e240000000800 */
[----:B0-----:R-:W-:-:S05]  /*0270*/  @!P1 IADD3 R3, PT, PT, R3, R6, RZ ;  /* 0x0000000603039210 */ /* 0x001fca0007ffe0ff */
[----:B------:R1:W-:Y:S01]  /*0280*/  @!P1 STS [R8], R3 ;  /* 0x0000000308009388 */ /* 0x0003e20000000800 */
[----:B------:R-:W-:Y:S01]  /*0290*/  BAR.SYNC.DEFER_BLOCKING 0x0 ;  /* 0x0000000000007b1d */ /* 0x000fe20000010000 */
[----:B------:R-:W-:Y:S01]  /*02a0*/  ISETP.GT.U32.AND P1, PT, R4, 0x83, PT ;  /* 0x000000830400780c */ /* 0x000fe20003f24070 */
[----:B------:R-:W-:-:S12]  /*02b0*/  IMAD.MOV.U32 R4, RZ, RZ, R7 ;  /* 0x000000ffff047224 */ /* 0x000fd800078e0007 */
[----:B-1----:R-:W-:Y:S05]  /*02c0*/  @P1 BRA `(.L_x_1541) ;  /* 0xfffffffc00d81947 */ /* 0x002fea000383ffff */
.L_x_1540:
[----:B------:R-:W-:Y:S04]  /*02d0*/  BSSY B0, `(.L_x_1542) ;  /* 0x000000e000007945 */ /* 0x000fe80003800000 */
[----:B------:R-:W-:Y:S05]  /*02e0*/  @P0 BRA `(.L_x_1543) ;  /* 0x0000000000300947 */ /* 0x000fea0003800000 */
[----:B------:R-:W-:-:S03]  /*02f0*/  UMOV UR4, 0xffffffff ;  /* 0xffffffff00047882 */ /* 0x000fc60000000000 */
[----:B------:R-:W-:Y:S05]  /*0300*/  BRA.DIV UR4, `(.L_x_1544) ;  /* 0x0000000204447947 */ /* 0x000fea000b800000 */
[----:B------:R-:W1:Y:S02]  /*0310*/  SHFL.DOWN PT, R4, R3, 0x10, 0x1f ;  /* 0x0a001f0003047f89 */ /* 0x000e6400000e0000 */
[----:B-1----:R-:W-:-:S05]  /*0320*/  IADD3 R4, PT, PT, R3, R4, RZ ;  /* 0x0000000403047210 */ /* 0x002fca0007ffe0ff */
[----:B------:R-:W1:Y:S02]  /*0330*/  SHFL.DOWN PT, R5, R4, 0x8, 0x1f ;  /* 0x09001f0004057f89 */ /* 0x000e6400000e0000 */
[----:B-1----:R-:W-:-:S05]  /*0340*/  IMAD.IADD R5, R4, 0x1, R5 ;  /* 0x0000000104057824 */ /* 0x002fca00078e0205 */
[----:B------:R-:W1:Y:S02]  /*0350*/  SHFL.DOWN PT, R6, R5, 0x4, 0x1f ;  /* 0x08801f0005067f89 */ /* 0x000e6400000e0000 */
[----:B-1----:R-:W-:-:S05]  /*0360*/  IADD3 R6, PT, PT, R5, R6, RZ ;  /* 0x0000000605067210 */ /* 0x002fca0007ffe0ff */
[----:B------:R-:W1:Y:S02]  /*0370*/  SHFL.DOWN PT, R7, R6, 0x2, 0x1f ;  /* 0x08401f0006077f89 */ /* 0x000e6400000e0000 */
[----:B-1----:R-:W-:-:S05]  /*0380*/  IMAD.IADD R7, R6, 0x1, R7 ;  /* 0x0000000106077824 */ /* 0x002fca00078e0207 */
[----:B0-----:R0:W1:Y:S02]  /*0390*/  SHFL.DOWN PT, R8, R7, 0x1, 0x1f ;  /* 0x08201f0007087f89 */ /* 0x00106400000e0000 */
.L_x_1550:
[----:B-1----:R-:W-:-:S07]  /*03a0*/  IADD3 R3, PT, PT, R7, R8, RZ ;  /* 0x0000000807037210 */ /* 0x002fce0007ffe0ff */
.L_x_1543:
[----:B------:R-:W-:Y:S05]  /*03b0*/  BSYNC B0 ;  /* 0x0000000000007941 */ /* 0x000fea0003800000 */
.L_x_1542:
[----:B------:R-:W-:-:S13]  /*03c0*/  LOP3.LUT P0, RZ, R9, R2, RZ, 0xfc, !PT ;  /* 0x0000000209ff7212 */ /* 0x000fda000780fcff */
[----:B------:R-:W-:Y:S05]  /*03d0*/  @P0 EXIT ;  /* 0x000000000000094d */ /* 0x000fea0003800000 */
[----:B------:R-:W1:Y:S02]  /*03e0*/  LDC.64 R4, c[0x0][0x388] ;  /* 0x0000e200ff047b82 */ /* 0x000e640000000a00 */
[----:B-1----:R-:W-:-:S05]  /*03f0*/  IMAD.WIDE.U32 R4, R0, 0x4, R4 ;  /* 0x0000000400047825 */ /* 0x002fca00078e0004 */
[----:B------:R-:W-:Y:S01]  /*0400*/  STG.E desc[UR6][R4.64], R3 ;  /* 0x0000000304007986 */ /* 0x000fe2000c101906 */
[----:B------:R-:W-:Y:S05]  /*0410*/  EXIT ;  /* 0x000000000000794d */ /* 0x000fea0003800000 */
.L_x_1544:
[----:B------:R-:W-:Y:S02]  /*0420*/  HFMA2 R12, -RZ, RZ, 0, 1.847743988037109375e-06 ;  /* 0x0000001fff0c7431 */ /* 0x000fe400000001ff */
[----:B------:R-:W-:Y:S02]  /*0430*/  IMAD.MOV.U32 R11, RZ, RZ, 0x10 ;  /* 0x00000010ff0b7424 */ /* 0x000fe400078e00ff */
[----:B------:R-:W-:-:S07]  /*0440*/  IMAD.MOV.U32 R10, RZ, RZ, -0x1 ;  /* 0xffffffffff0a7424 */ /* 0x000fce00078e00ff */
[----:B0-----:R-:W-:Y:S05]  /*0450*/  WARPSYNC.COLLECTIVE R10, `(.L_x_1545) ;  /* 0x000000000a087348 */ /* 0x001fea0003c00000 */
[----:B0-----:R0:W1:Y:S02]  /*0460*/  SHFL.DOWN P0, R8, R3, R11, R12 ;  /* 0x0800000b03087389 */ /* 0x001064000000000c */
[----:B01----:R-:W-:Y:S05]  /*0470*/  ENDCOLLECTIVE ;  /* 0x000000000000791b */ /* 0x003fea0003800000 */
.L_x_1545:
[----:B------:R-:W-:Y:S01]  /*0480*/  IMAD.MOV.U32 R11, RZ, RZ, 0x8 ;  /* 0x00000008ff0b7424 */ /* 0x000fe200078e00ff */
[----:B------:R-:W-:-:S05]  /*0490*/  MOV R4, R8 ;  /* 0x0000000800047202 */ /* 0x000fca0000000f00 */
[----:B------:R-:W-:-:S05]  /*04a0*/  IMAD.IADD R4, R3, 0x1, R4 ;  /* 0x0000000103047824 */ /* 0x000fca00078e0204 */
[----:B------:R-:W-:-:S07]  /*04b0*/  MOV R3, R4 ;  /* 0x0000000400037202 */ /* 0x000fce0000000f00 */
[----:B------:R-:W-:Y:S05]  /*04c0*/  WARPSYNC.COLLECTIVE R10, `(.L_x_1546) ;  /* 0x000000000a087348 */ /* 0x000fea0003c00000 */
[----:B------:R0:W1:Y:S02]  /*04d0*/  SHFL.DOWN P0, R8, R3, R11, R12 ;  /* 0x0800000b03087389 */ /* 0x000064000000000c */
[----:B01----:R-:W-:Y:S05]  /*04e0*/  ENDCOLLECTIVE ;  /* 0x000000000000791b */ /* 0x003fea0003800000 */
.L_x_1546:
[----:B------:R-:W-:Y:S01]  /*04f0*/  IMAD.MOV.U32 R11, RZ, RZ, 0x4 ;  /* 0x00000004ff0b7424 */ /* 0x000fe200078e00ff */
[----:B------:R-:W-:-:S05]  /*0500*/  MOV R5, R8 ;  /* 0x0000000800057202 */ /* 0x000fca0000000f00 */
[----:B------:R-:W-:-:S05]  /*0510*/  IMAD.IADD R5, R4, 0x1, R5 ;  /* 0x0000000104057824 */ /* 0x000fca00078e0205 */
[----:B------:R-:W-:-:S07]  /*0520*/  MOV R3, R5 ;  /* 0x0000000500037202 */ /* 0x000fce0000000f00 */
[----:B------:R-:W-:Y:S05]  /*0530*/  WARPSYNC.COLLECTIVE R10, `(.L_x_1547) ;  /* 0x000000000a087348 */ /* 0x000fea0003c00000 */
[----:B------:R0:W1:Y:S02]  /*0540*/  SHFL.DOWN P0, R8, R3, R11, R12 ;  /* 0x0800000b03087389 */ /* 0x000064000000000c */
[----:B01----:R-:W-:Y:S05]  /*0550*/  ENDCOLLECTIVE ;  /* 0x000000000000791b */ /* 0x003fea0003800000 */
.L_x_1547:
[----:B------:R-:W-:Y:S01]  /*0560*/  IMAD.MOV.U32 R11, RZ, RZ, 0x2 ;  /* 0x00000002ff0b7424 */ /* 0x000fe200078e00ff */
[----:B------:R-:W-:-:S05]  /*0570*/  MOV R6, R8 ;  /* 0x0000000800067202 */ /* 0x000fca0000000f00 */
[----:B------:R-:W-:-:S05]  /*0580*/  IMAD.IADD R6, R5, 0x1, R6 ;  /* 0x0000000105067824 */ /* 0x000fca00078e0206 */
[----:B------:R-:W-:-:S07]  /*0590*/  MOV R3, R6 ;  /* 0x0000000600037202 */ /* 0x000fce0000000f00 */
[----:B------:R-:W-:Y:S05]  /*05a0*/  WARPSYNC.COLLECTIVE R10, `(.L_x_1548) ;  /* 0x000000000a087348 */ /* 0x000fea0003c00000 */
[----:B------:R0:W1:Y:S02]  /*05b0*/  SHFL.DOWN P0, R8, R3, R11, R12 ;  /* 0x0800000b03087389 */ /* 0x000064000000000c */
[----:B01----:R-:W-:Y:S05]  /*05c0*/  ENDCOLLECTIVE ;  /* 0x000000000000791b */ /* 0x003fea0003800000 */
.L_x_1548:
[----:B------:R-:W-:Y:S01]  /*05d0*/  IMAD.MOV.U32 R11, RZ, RZ, 0x1 ;  /* 0x00000001ff0b7424 */ /* 0x000fe200078e00ff */
[----:B------:R-:W-:-:S05]  /*05e0*/  MOV R7, R8 ;  /* 0x0000000800077202 */ /* 0x000fca0000000f00 */
[----:B------:R-:W-:-:S05]  /*05f0*/  IMAD.IADD R7, R6, 0x1, R7 ;  /* 0x0000000106077824 */ /* 0x000fca00078e0207 */
[----:B------:R-:W-:-:S07]  /*0600*/  MOV R3, R7 ;  /* 0x0000000700037202 */ /* 0x000fce0000000f00 */
[----:B------:R-:W-:Y:S05]  /*0610*/  WARPSYNC.COLLECTIVE R10, `(.L_x_1549) ;  /* 0x000000000a087348 */ /* 0x000fea0003c00000 */
[----:B------:R0:W1:Y:S02]  /*0620*/  SHFL.DOWN P0, R8, R3, R11, R12 ;  /* 0x0800000b03087389 */ /* 0x000064000000000c */
[----:B01----:R-:W-:Y:S05]  /*0630*/  ENDCOLLECTIVE ;  /* 0x000000000000791b */ /* 0x003fea0003800000 */
.L_x_1549:
[----:B------:R-:W-:Y:S05]  /*0640*/  BRA `(.L_x_1550) ;  /* 0xfffffffc00547947 */ /* 0x000fea000383ffff */
.L_x_1551:
        /* <DEDUP_REMOVED lines=11> */
.L_x_1788:


//--------------------- .text._Z7reduce4IiLj2EEvPT_S1_j --------------------------
	.section	.text._Z7reduce4IiLj2EEvPT_S1_j,"ax",@progbits
	.align	128
        .global         _Z7reduce4IiLj2EEvPT_S1_j
        .type           _Z7reduce4IiLj2EEvPT_S1_j,@function
        .size           _Z7reduce4IiLj2EEvPT_S1_j,(.L_x_1789 - _Z7reduce4IiLj2EEvPT_S1_j)
        .other          _Z7reduce4IiLj2EEvPT_S1_j,@"STO_CUDA_ENTRY STV_DEFAULT"
_Z7reduce4IiLj2EEvPT_S1_j:
.text._Z7reduce4IiLj2EEvPT_S1_j:
        /* <DEDUP_REMOVED lines=35> */
.L_x_1553:
        /* <DEDUP_REMOVED lines=10> */
.L_x_1552:
        /* <DEDUP_REMOVED lines=13> */
.L_x_1562:
[----:B-1----:R-:W-:-:S07]  /*03a0*/  IADD3 R3, PT, PT, R7, R8, RZ ;  /* 0x0000000807037210 */ /* 0x002fce0007ffe0ff */
.L_x_1555:
[----:B------:R-:W-:Y:S05]  /*03b0*/  BSYNC B0 ;  /* 0x0000000000007941 */ /* 0x000fea0003800000 */
.L_x_1554:
[----:B------:R-:W-:-:S13]  /*03c0*/  LOP3.LUT P0, RZ, R9, R2, RZ, 0xfc, !PT ;  /* 0x0000000209ff7212 */ /* 0x000fda000780fcff */
[----:B------:R-:W-:Y:S05]  /*03d0*/  @P0 EXIT ;  /* 0x000000000000094d */ /* 0x000fea0003800000 */
[----:B------:R-:W1:Y:S02]  /*03e0*/  LDC.64 R4, c[0x0][0x388] ;  /* 0x0000e200ff047b82 */ /* 0x000e640000000a00 */
[----:B-1----:R-:W-:-:S05]  /*03f0*/  IMAD.WIDE.U32 R4, R0, 0x4, R4 ;  /* 0x0000000400047825 */ /* 0x002fca00078e0004 */
[----:B------:R-:W-:Y:S01]  /*0400*/  STG.E desc[UR6][R4.64], R3 ;  /* 0x0000000304007986 */ /* 0x000fe2000c101906 */
[----:B------:R-:W-:Y:S05]  /*0410*/  EXIT ;  /* 0x000000000000794d */ /* 0x000fea0003800000 */
.L_x_1556:
[----:B------:R-:W-:Y:S02]  /*0420*/  HFMA2 R12, -RZ, RZ, 0, 1.847743988037109375e-06 ;  /* 0x0000001fff0c7431 */ /* 0x000fe400000001ff */
[----:B------:R-:W-:Y:S02]  /*0430*/  IMAD.MOV.U32 R11, RZ, RZ, 0x10 ;  /* 0x00000010ff0b7424 */ /* 0x000fe400078e00ff */
[----:B------:R-:W-:-:S07]  /*0440*/  IMAD.MOV.U32 R10, RZ, RZ, -0x1 ;  /* 0xffffffffff0a7424 */ /* 0x000fce00078e00ff */
[----:B0-----:R-:W-:Y:S05]  /*0450*/  WARPSYNC.COLLECTIVE R10, `(.L_x_1557) ;  /* 0x000000000a087348 */ /* 0x001fea0003c00000 */
[----:B0-----:R0:W1:Y:S02]  /*0460*/  SHFL.DOWN P0, R8, R3, R11, R12 ;  /* 0x0800000b03087389 */ /* 0x001064000000000c */
[----:B01----:R-:W-:Y:S05]  /*0470*/  ENDCOLLECTIVE ;  /* 0x000000000000791b */ /* 0x003fea0003800000 */
.L_x_1557:
[----:B------:R-:W-:Y:S01]  /*0480*/  IMAD.MOV.U32 R11, RZ, RZ, 0x8 ;  /* 0x00000008ff0b7424 */ /* 0x000fe200078e00ff */
[----:B------:R-:W-:-:S05]  /*0490*/  MOV R4, R8 ;  /* 0x0000000800047202 */ /* 0x000fca0000000f00 */
[----:B------:R-:W-:-:S05]  /*04a0*/  IMAD.IADD R4, R3, 0x1, R4 ;  /* 0x0000000103047824 */ /* 0x000fca00078e0204 */
[----:B------:R-:W-:-:S07]  /*04b0*/  MOV R3, R4 ;  /* 0x0000000400037202 */ /* 0x000fce0000000f00 */
[----:B------:R-:W-:Y:S05]  /*04c0*/  WARPSYNC.COLLECTIVE R10, `(.L_x_1558) ;  /* 0x000000000a087348 */ /* 0x000fea0003c00000 */
[----:B------:R0:W1:Y:S02]  /*04d0*/  SHFL.DOWN P0, R8, R3, R11, R12 ;  /* 0x0800000b03087389 */ /* 0x000064000000000c */
[----:B01----:R-:W-:Y:S05]  /*04e0*/  ENDCOLLECTIVE ;  /* 0x000000000000791b */ /* 0x003fea0003800000 */
.L_x_1558:
[----:B------:R-:W-:Y:S01]  /*04f0*/  IMAD.MOV.U32 R11, RZ, RZ, 0x4 ;  /* 0x00000004ff0b7424 */ /* 0x000fe200078e00ff */
[----:B------:R-:W-:-:S05]  /*0500*/  MOV R5, R8 ;  /* 0x0000000800057202 */ /* 0x000fca0000000f00 */
[----:B------:R-:W-:-:S05]  /*0510*/  IMAD.IADD R5, R4, 0x1, R5 ;  /* 0x0000000104057824 */ /* 0x000fca00078e0205 */
[----:B------:R-:W-:-:S07]  /*0520*/  MOV R3, R5 ;  /* 0x0000000500037202 */ /* 0x000fce0000000f00 */
[----:B------:R-:W-:Y:S05]  /*0530*/  WARPSYNC.COLLECTIVE R10, `(.L_x_1559) ;  /* 0x000000000a087348 */ /* 0x000fea0003c00000 */
[----:B------:R0:W1:Y:S02]  /*0540*/  SHFL.DOWN P0, R8, R3, R11, R12 ;  /* 0x0800000b03087389 */ /* 0x000064000000000c */
[----:B01----:R-:W-:Y:S05]  /*0550*/  ENDCOLLECTIVE ;  /* 0x000000000000791b */ /* 0x003fea0003800000 */
.L_x_1559:
[----:B------:R-:W-:Y:S01]  /*0560*/  IMAD.MOV.U32 R11, RZ, RZ, 0x2 ;  /* 0x00000002ff0b7424 */ /* 0x000fe200078e00ff */
[----:B------:R-:W-:-:S05]  /*0570*/  MOV R6, R8 ;  /* 0x0000000800067202 */ /* 0x000fca0000000f00 */
[----:B------:R-:W-:-:S05]  /*0580*/  IMAD.IADD R6, R5, 0x1, R6 ;  /* 0x0000000105067824 */ /* 0x000fca00078e0206 */
[----:B------:R-:W-:-:S07]  /*0590*/  MOV R3, R6 ;  /* 0x0000000600037202 */ /* 0x000fce0000000f00 */
[----:B------:R-:W-:Y:S05]  /*05a0*/  WARPSYNC.COLLECTIVE R10, `(.L_x_1560) ;  /* 0x000000000a087348 */ /* 0x000fea0003c00000 */
[----:B------:R0:W1:Y:S02]  /*05b0*/  SHFL.DOWN P0, R8, R3, R11, R12 ;  /* 0x0800000b03087389 */ /* 0x000064000000000c */
[----:B01----:R-:W-:Y:S05]  /*05c0*/  ENDCOLLECTIVE ;  /* 0x000000000000791b */ /* 0x003fea0003800000 */
.L_x_1560:
[----:B------:R-:W-:Y:S01]  /*05d0*/  IMAD.MOV.U32 R11, RZ, RZ, 0x1 ;  /* 0x00000001ff0b7424 */ /* 0x000fe200078e00ff */
[----:B------:R-:W-:-:S05]  /*05e0*/  MOV R7, R8 ;  /* 0x0000000800077202 */ /* 0x000fca0000000f00 */
[----:B------:R-:W-:-:S05]  /*05f0*/  IMAD.IADD R7, R6, 0x1, R7 ;  /* 0x0000000106077824 */ /* 0x000fca00078e0207 */
[----:B------:R-:W-:-:S07]  /*0600*/  MOV R3, R7 ;  /* 0x0000000700037202 */ /* 0x000fce0000000f00 */
[----:B------:R-:W-:Y:S05]  /*0610*/  WARPSYNC.COLLECTIVE R10, `(.L_x_1561) ;  /* 0x000000000a087348 */ /* 0x000fea0003c00000 */
[----:B------:R0:W1:Y:S02]  /*0620*/  SHFL.DOWN P0, R8, R3, R11, R12 ;  /* 0x0800000b03087389 */ /* 0x000064000000000c */
[----:B01----:R-:W-:Y:S05]  /*0630*/  ENDCOLLECTIVE ;  /* 0x000000000000791b */ /* 0x003fea0003800000 */
.L_x_1561:
[----:B------:R-:W-:Y:S05]  /*0640*/  BRA `(.L_x_1562) ;  /* 0xfffffffc00547947 */ /* 0x000fea000383ffff */
.L_x_1563:
        /* <DEDUP_REMOVED lines=11> */
.L_x_1789:


//--------------------- .text._Z7reduce4IiLj4EEvPT_S1_j --------------------------
	.section	.text._Z7reduce4IiLj4EEvPT_S1_j,"ax",@progbits
	.align	128
        .global         _Z7reduce4IiLj4EEvPT_S1_j
        .type           _Z7reduce4IiLj4EEvPT_S1_j,@function
        .size           _Z7reduce4IiLj4EEvPT_S1_j,(.L_x_1790 - _Z7reduce4IiLj4EEvPT_S1_j)
        .other          _Z7reduce4IiLj4EEvPT_S1_j,@"STO_CUDA_ENTRY STV_DEFAULT"
_Z7reduce4IiLj4EEvPT_S1_j:
.text._Z7reduce4IiLj4EEvPT_S1_j:
        /* <DEDUP_REMOVED lines=35> */
.L_x_1565:
        /* <DEDUP_REMOVED lines=10> */
.L_x_1564:
        /* <DEDUP_REMOVED lines=13> */
.L_x_1574:
[----:B-1----:R-:W-:-:S07]  /*03a0*/  IADD3 R3, PT, PT, R7, R8, RZ ;  /* 0x0000000807037210 */ /* 0x002fce0007ffe0ff */
.L_x_1567:
[----:B------:R-:W-:Y:S05]  /*03b0*/  BSYNC B0 ;  /* 0x0000000000007941 */ /* 0x000fea0003800000 */
.L_x_1566:
[----:B------:R-:W-:-:S13]  /*03c0*/  LOP3.LUT P0, RZ, R9, R2, RZ, 0xfc, !PT ;  /* 0x0000000209ff7212 */ /* 0x000fda000780fcff */
[----:B------:R-:W-:Y:S05]  /*03d0*/  @P0 EXIT ;  /* 0x000000000000094d */ /* 0x000fea0003800000 */
[----:B------:R-:W1:Y:S02]  /*03e0*/  LDC.64 R4, c[0x0][0x388] ;  /* 0x0000e200ff047b82 */ /* 0x000e640000000a00 */
[----:B-1----:R-:W-:-:S05]  /*03f0*/  IMAD.WIDE.U32 R4, R0, 0x4, R4 ;  /* 0x0000000400047825 */ /* 0x002fca00078e0004 */
[----:B------:R-:W-:Y:S01]  /*0400*/  STG.E desc[UR6][R4.64], R3 ;  /* 0x0000000304007986 */ /* 0x000fe2000c101906 */
[----:B------:R-:W-:Y:S05]  /*0410*/  EXIT ;  /* 0x000000000000794d */ /* 0x000fea0003800000 */
.L_x_1568:
[----:B------:R-:W-:Y:S02]  /*0420*/  HFMA2 R12, -RZ, RZ, 0, 1.847743988037109375e-06 ;  /* 0x0000001fff0c7431 */ /* 0x000fe400000001ff */
[----:B------:R-:W-:Y:S02]  /*0430*/  IMAD.MOV.U32 R11, RZ, RZ, 0x10 ;  /* 0x00000010ff0b7424 */ /* 0x000fe400078e00ff */
[----:B------:R-:W-:-:S07]  /*0440*/  IMAD.MOV.U32 R10, RZ, RZ, -0x1 ;  /* 0xffffffffff0a7424 */ /* 0x000fce00078e00ff */
[----:B0-----:R-:W-:Y:S05]  /*0450*/  WARPSYNC.COLLECTIVE R10, `(.L_x_1569) ;  /* 0x000000000a087348 */ /* 0x001fea0003c00000 */
[----:B0-----:R0:W1:Y:S02]  /*0460*/  SHFL.DOWN P0, R8, R3, R11, R12 ;  /* 0x0800000b03087389 */ /* 0x001064000000000c */
[----:B01----:R-:W-:Y:S05]  /*0470*/  ENDCOLLECTIVE ;  /* 0x000000000000791b */ /* 0x003fea0003800000 */
.L_x_1569:
[----:B------:R-:W-:Y:S01]  /*0480*/  IMAD.MOV.U32 R11, RZ, RZ, 0x8 ;  /* 0x00000008ff0b7424 */ /* 0x000fe200078e00ff */
[----:B------:R-:W-:-:S05]  /*0490*/  MOV R4, R8 ;  /* 0x0000000800047202 */ /* 0x000fca0000000f00 */
[----:B------:R-:W-:-:S05]  /*04a0*/  IMAD.IADD R4, R3, 0x1, R4 ;  /* 0x0000000103047824 */ /* 0x000fca00078e0204 */
[----:B------:R-:W-:-:S07]  /*04b0*/  MOV R3, R4 ;  /* 0x0000000400037202 */ /* 0x000fce0000000f00 */
[----:B------:R-:W-:Y:S05]  /*04c0*/  WARPSYNC.COLLECTIVE R10, `(.L_x_1570) ;  /* 0x000000000a087348 */ /* 0x000fea0003c00000 */
[----:B------:R0:W1:Y:S02]  /*04d0*/  SHFL.DOWN P0, R8, R3, R11, R12 ;  /* 0x0800000b03087389 */ /* 0x000064000000000c */
[----:B01----:R-:W-:Y:S05]  /*04e0*/  ENDCOLLECTIVE ;  /* 0x000000000000791b */ /* 0x003fea0003800000 */
.L_x_1570:
[----:B------:R-:W-:Y:S01]  /*04f0*/  IMAD.MOV.U32 R11, RZ, RZ, 0x4 ;  /* 0x00000004ff0b7424 */ /* 0x000fe200078e00ff */
[----:B------:R-:W-:-:S05]  /*0500*/  MOV R5, R8 ;  /* 0x0000000800057202 */ /* 0x000fca0000000f00 */
[----:B------:R-:W-:-:S05]  /*0510*/  IMAD.IADD R5, R4, 0x1, R5 ;  /* 0x0000000104057824 */ /* 0x000fca00078e0205 */
[----:B------:R-:W-:-:S07]  /*0520*/  MOV R3, R5 ;  /* 0x0000000500037202 */ /* 0x000fce0000000f00 */
[----:B------:R-:W-:Y:S05]  /*0530*/  WARPSYNC.COLLECTIVE R10, `(.L_x_1571) ;  /* 0x000000000a087348 */ /* 0x000fea0003c00000 */
[----:B------:R0:W1:Y:S02]  /*0540*/  SHFL.DOWN P0, R8, R3, R11, R12 ;  /* 0x0800000b03087389 */ /* 0x000064000000000c */
[----:B01----:R-:W-:Y:S05]  /*0550*/  ENDCOLLECTIVE ;  /* 0x000000000000791b */ /* 0x003fea0003800000 */
.L_x_1571:
[----:B------:R-:W-:Y:S01]  /*0560*/  IMAD.MOV.U32 R11, RZ, RZ, 0x2 ;  /* 0x00000002ff0b7424 */ /* 0x000fe200078e00ff */
[----:B------:R-:W-:-:S05]  /*0570*/  MOV R6, R8 ;  /* 0x0000000800067202 */ /* 0x000fca0000000f00 */
[----:B------:R-:W-:-:S05]  /*0580*/  IMAD.IADD R6, R5, 0x1, R6 ;  /* 0x0000000105067824 */ /* 0x000fca00078e0206 */
[----:B------:R-:W-:-:S07]  /*0590*/  MOV R3, R6 ;  /* 0x0000000600037202 */ /* 0x000fce0000000f00 */
[----:B------:R-:W-:Y:S05]  /*05a0*/  WARPSYNC.COLLECTIVE R10, `(.L_x_1572) ;  /* 0x000000000a087348 */ /* 0x000fea0003c00000 */
[----:B------:R0:W1:Y:S02]  /*05b0*/  SHFL.DOWN P0, R8, R3, R11, R12 ;  /* 0x0800000b03087389 */ /* 0x000064000000000c */
[----:B01----:R-:W-:Y:S05]  /*05c0*/  ENDCOLLECTIVE ;  /* 0x000000000000791b */ /* 0x003fea0003800000 */
.L_x_1572:
[----:B------:R-:W-:Y:S01]  /*05d0*/  IMAD.MOV.U32 R11, RZ, RZ, 0x1 ;  /* 0x00000001ff0b7424 */ /* 0x000fe200078e00ff */
[----:B------:R-:W-:-:S05]  /*05e0*/  MOV R7, R8 ;  /* 0x0000000800077202 */ /* 0x000fca0000000f00 */
[----:B------:R-:W-:-:S05]  /*05f0*/  IMAD.IADD R7, R6, 0x1, R7 ;  /* 0x0000000106077824 */ /* 0x000fca00078e0207 */
[----:B------:R-:W-:-:S07]  /*0600*/  MOV R3, R7 ;  /* 0x0000000700037202 */ /* 0x000fce0000000f00 */
[----:B------:R-:W-:Y:S05]  /*0610*/  WARPSYNC.COLLECTIVE R10, `(.L_x_1573) ;  /* 0x000000000a087348 */ /* 0x000fea0003c00000 */
[----:B------:R0:W1:Y:S02]  /*0620*/  SHFL.DOWN P0, R8, R3, R11, R12 ;  /* 0x0800000b03087389 */ /* 0x000064000000000c */
[----:B01----:R-:W-:Y:S05]  /*0630*/  ENDCOLLECTIVE ;  /* 0x000000000000791b */ /* 0x003fea0003800000 */
.L_x_1573:
[----:B------:R-:W-:Y:S05]  /*0640*/  BRA `(.L_x_1574) ;  /* 0xfffffffc00547947 */ /* 0x000fea000383ffff */
.L_x_1575:
        /* <DEDUP_REMOVED lines=11> */
.L_x_1790:


//--------------------- .text._Z7reduce4IiLj8EEvPT_S1_j --------------------------
	.section	.text._Z7reduce4IiLj8EEvPT_S1_j,"ax",@progbits
	.align	128
        .global         _Z7reduce4IiLj8EEvPT_S1_j
        .type           _Z7reduce4IiLj8EEvPT_S1_j,@function
        .size           _Z7reduce4IiLj8EEvPT_S1_j,(.L_x_1791 - _Z7reduce4IiLj8EEvPT_S1_j)
        .other          _Z7reduce4IiLj8EEvPT_S1_j,@"STO_CUDA_ENTRY STV_DEFAULT"
_Z7reduce4IiLj8EEvPT_S1_j:
.text._Z7reduce4IiLj8EEvPT_S1_j:
        /* <DEDUP_REMOVED lines=35> */
.L_x_1577:
        /* <DEDUP_REMOVED lines=10> */
.L_x_1576:
        /* <DEDUP_REMOVED lines=13> */
.L_x_1586:
[----:B-1----:R-:W-:-:S07]  /*03a0*/  IADD3 R3, PT, PT, R7, R8, RZ ;  /* 0x0000000807037210 */ /* 0x002fce0007ffe0ff */
.L_x_1579:
[----:B------:R-:W-:Y:S05]  /*03b0*/  BSYNC B0 ;  /* 0x0000000000007941 */ /* 0x000fea0003800000 */
.L_x_1578:
[----:B------:R-:W-:-:S13]  /*03c0*/  LOP3.LUT P0, RZ, R9, R2, RZ, 0xfc, !PT ;  /* 0x0000000209ff7212 */ /* 0x000fda000780fcff */
[----:B------:R-:W-:Y:S05]  /*03d0*/  @P0 EXIT ;  /* 0x000000000000094d */ /* 0x000fea0003800000 */
[----:B------:R-:W1:Y:S02]  /*03e0*/  LDC.64 R4, c[0x0][0x388] ;  /* 0x0000e200ff047b82 */ /* 0x000e640000000a00 */
[----:B-1----:R-:W-:-:S05]  /*03f0*/  IMAD.WIDE.U32 R4, R0, 0x4, R4 ;  /* 0x0000000400047825 */ /* 0x002fca00078e0004 */
[----:B------:R-:W-:Y:S01]  /*0400*/  STG.E desc[UR6][R4.64], R3 ;  /* 0x0000000304007986 */ /* 0x000fe2000c101906 */
[----:B------:R-:W-:Y:S05]  /*0410*/  EXIT ;  /* 0x000000000000794d */ /* 0x000fea0003800000 */
.L_x_1580:
[----:B------:R-:W-:Y:S02]  /*0420*/  HFMA2 R12, -RZ, RZ, 0, 1.847743988037109375e-06 ;  /* 0x0000001fff0c7431 */ /* 0x000fe400000001ff */
[----:B------:R-:W-:Y:S02]  /*0430*/  IMAD.MOV.U32 R11, RZ, RZ, 0x10 ;  /* 0x00000010ff0b7424 */ /* 0x000fe400078e00ff */
[----:B------:R-:W-:-:S07]  /*0440*/  IMAD.MOV.U32 R10, RZ, RZ, -0x1 ;  /* 0xffffffffff0a7424 */ /* 0x000fce00078e00ff */
[----:B0-----:R-:W-:Y:S05]  /*0450*/  WARPSYNC.COLLECTIVE R10, `(.L_x_1581) ;  /* 0x000000000a087348 */ /* 0x001fea0003c00000 */
[----:B0-----:R0:W1:Y:S02]  /*0460*/  SHFL.DOWN P0, R8, R3, R11, R12 ;  /* 0x0800000b03087389 */ /* 0x001064000000000c */
[----:B01----:R-:W-:Y:S05]  /*0470*/  ENDCOLLECTIVE ;  /* 0x000000000000791b */ /* 0x003fea0003800000 */
.L_x_1581:
[----:B------:R-:W-:Y:S01]  /*0480*/  IMAD.MOV.U32 R11, RZ, RZ, 0x8 ;  /* 0x00000008ff0b7424 */ /* 0x000fe200078e00ff */
[----:B------:R-:W-:-:S05]  /*0490*/  MOV R4, R8 ;  /* 0x0000000800047202 */ /* 0x000fca0000000f00 */
[----:B------:R-:W-:-:S05]  /*04a0*/  IMAD.IADD R4, R3, 0x1, R4 ;  /* 0x0000000103047824 */ /* 0x000fca00078e0204 */
[----:B------:R-:W-:-:S07]  /*04b0*/  MOV R3, R4 ;  /* 0x0000000400037202 */ /* 0x000fce0000000f00 */
[----:B------:R-:W-:Y:S05]  /*04c0*/  WARPSYNC.COLLECTIVE R10, `(.L_x_1582) ;  /* 0x000000000a087348 */ /* 0x000fea0003c00000 */
[----:B------:R0:W1:Y:S02]  /*04d0*/  SHFL.DOWN P0, R8, R3, R11, R12 ;  /* 0x0800000b03087389 */ /* 0x000064000000000c */
[----:B01----:R-:W-:Y:S05]  /*04e0*/  ENDCOLLECTIVE ;  /* 0x000000000000791b */ /* 0x003fea0003800000 */
.L_x_1582:
[----:B------:R-:W-:Y:S01]  /*04f0*/  IMAD.MOV.U32 R11, RZ, RZ, 0x4 ;  /* 0x00000004ff0b7424 */ /* 0x000fe200078e00ff */
[----:B------:R-:W-:-:S05]  /*0500*/  MOV R5, R8 ;  /* 0x0000000800057202 */ /* 0x000fca0000000f00 */
[----:B------:R-:W-:-:S05]  /*0510*/  IMAD.IADD R5, R4, 0x1, R5 ;  /* 0x0000000104057824 */ /* 0x000fca00078e0205 */
[----:B------:R-:W-:-:S07]  /*0520*/  MOV R3, R5 ;  /* 0x0000000500037202 */ /* 0x000fce0000000f00 */
[----:B------:R-:W-:Y:S05]  /*0530*/  WARPSYNC.COLLECTIVE R10, `(.L_x_1583) ;  /* 0x000000000a087348 */ /* 0x000fea0003c00000 */
[----:B------:R0:W1:Y:S02]  /*0540*/  SHFL.DOWN P0, R8, R3, R11, R12 ;  /* 0x0800000b03087389 */ /* 0x000064000000000c */
[----:B01----:R-:W-:Y:S05]  /*0550*/  ENDCOLLECTIVE ;  /* 0x000000000000791b */ /* 0x003fea0003800000 */
.L_x_1583:
[----:B------:R-:W-:Y:S01]  /*0560*/  IMAD.MOV.U32 R11, RZ, RZ, 0x2 ;  /* 0x00000002ff0b7424 */ /* 0x000fe200078e00ff */
[----:B------:R-:W-:-:S05]  /*0570*/  MOV R6, R8 ;  /* 0x0000000800067202 */ /* 0x000fca0000000f00 */
[----:B------:R-:W-:-:S05]  /*0580*/  IMAD.IADD R6, R5, 0x1, R6 ;  /* 0x0000000105067824 */ /* 0x000fca00078e0206 */
[----:B------:R-:W-:-:S07]  /*0590*/  MOV R3, R6 ;  /* 0x0000000600037202 */ /* 0x000fce0000000f00 */
[----:B------:R-:W-:Y:S05]  /*05a0*/  WARPSYNC.COLLECTIVE R10, `(.L_x_1584) ;  /* 0x000000000a087348 */ /* 0x000fea0003c00000 */
[----:B------:R0:W1:Y:S02]  /*05b0*/  SHFL.DOWN P0, R8, R3, R11, R12 ;  /* 0x0800000b03087389 */ /* 0x000064000000000c */
[----:B01----:R-:W-:Y:S05]  /*05c0*/  ENDCOLLECTIVE ;  /* 0x000000000000791b */ /* 0x003fea0003800000 */
.L_x_1584:
[----:B------:R-:W-:Y:S01]  /*05d0*/  IMAD.MOV.U32 R11, RZ, RZ, 0x1 ;  /* 0x00000001ff0b7424 */ /* 0x000fe200078e00ff */
[----:B------:R-:W-:-:S05]  /*05e0*/  MOV R7, R8 ;  /* 0x0000000800077202 */ /* 0x000fca0000000f00 */
[----:B------:R-:W-:-:S05]  /*05f0*/  IMAD.IADD R7, R6, 0x1, R7 ;  /* 0x0000000106077824 */ /* 0x000fca00078e0207 */
[----:B------:R-:W-:-:S07]  /*0600*/  MOV R3, R7 ;  /* 0x0000000700037202 */ /* 0x000fce0000000f00 */
[----:B------:R-:W-:Y:S05]  /*0610*/  WARPSYNC.COLLECTIVE R10, `(.L_x_1585) ;  /* 0x000000000a087348 */ /* 0x000fea0003c00000 */
[----:B------:R0:W1:Y:S02]  /*0620*/  SHFL.DOWN P0, R8, R3, R11, R12 ;  /* 0x0800000b03087389 */ /* 0x000064000000000c */
[----:B01----:R-:W-:Y:S05]  /*0630*/  ENDCOLLECTIVE ;  /* 0x000000000000791b */ /* 0x003fea0003800000 */
.L_x_1585:
[----:B------:R-:W-:Y:S05]  /*0640*/  BRA `(.L_x_1586) ;  /* 0xfffffffc00547947 */ /* 0x000fea000383ffff */
.L_x_1587:
        /* <DEDUP_REMOVED lines=11> */
.L_x_1791:


//--------------------- .text._Z7reduce4IiLj16EEvPT_S1_j --------------------------
	.section	.text._Z7reduce4IiLj16EEvPT_S1_j,"ax",@progbits
	.align	128
        .global         _Z7reduce4IiLj16EEvPT_S1_j
        .type           _Z7reduce4IiLj16EEvPT_S1_j,@function
        .size           _Z7reduce4IiLj16EEvPT_S1_j,(.L_x_1792 - _Z7reduce4IiLj16EEvPT_S1_j)
        .other          _Z7reduce4IiLj16EEvPT_S1_j,@"STO_CUDA_ENTRY STV_DEFAULT"
_Z7reduce4IiLj16EEvPT_S1_j:
.text._Z7reduce4IiLj16EEvPT_S1_j:
        /* <DEDUP_REMOVED lines=35> */
.L_x_1589:
        /* <DEDUP_REMOVED lines=10> */
.L_x_1588:
        /* <DEDUP_REMOVED lines=13> */
.L_x_1598:
[----:B-1----:R-:W-:-:S07]  /*03a0*/  IADD3 R3, PT, PT, R7, R8, RZ ;  /* 0x0000000807037210 */ /* 0x002fce0007ffe0ff */
.L_x_1591:
[----:B------:R-:W-:Y:S05]  /*03b0*/  BSYNC B0 ;  /* 0x0000000000007941 */ /* 0x000fea0003800000 */
.L_x_1590:
[----:B------:R-:W-:-:S13]  /*03c0*/  LOP3.LUT P0, RZ, R9, R2, RZ, 0xfc, !PT ;  /* 0x0000000209ff7212 */ /* 0x000fda000780fcff */
[----:B------:R-:W-:Y:S05]  /*03d0*/  @P0 EXIT ;  /* 0x000000000000094d */ /* 0x000fea0003800000 */
[----:B------:R-:W1:Y:S02]  /*03e0*/  LDC.64 R4, c[0x0][0x388] ;  /* 0x0000e200ff047b82 */ /* 0x000e640000000a00 */
[----:B-1----:R-:W-:-:S05]  /*03f0*/  IMAD.WIDE.U32 R4, R0, 0x4, R4 ;  /* 0x0000000400047825 */ /* 0x002fca00078e0004 */
[----:B------:R-:W-:Y:S01]  /*0400*/  STG.E desc[UR6][R4.64], R3 ;  /* 0x0000000304007986 */ /* 0x000fe2000c101906 */
[----:B------:R-:W-:Y:S05]  /*0410*/  EXIT ;  /* 0x000000000000794d */ /* 0x000fea0003800000 */
.L_x_1592:
[----:B------:R-:W-:Y:S02]  /*0420*/  HFMA2 R12, -RZ, RZ, 0, 1.847743988037109375e-06 ;  /* 0x0000001fff0c7431 */ /* 0x000fe400000001ff */
[----:B------:R-:W-:Y:S02]  /*0430*/  IMAD.MOV.U32 R11, RZ, RZ, 0x10 ;  /* 0x00000010ff0b7424 */ /* 0x000fe400078e00ff */
[----:B------:R-:W-:-:S07]  /*0440*/  IMAD.MOV.U32 R10, RZ, RZ, -0x1 ;  /* 0xffffffffff0a7424 */ /* 0x000fce00078e00ff */
[----:B0-----:R-:W-:Y:S05]  /*0450*/  WARPSYNC.COLLECTIVE R10, `(.L_x_1593) ;  /* 0x000000000a087348 */ /* 0x001fea0003c00000 */
[----:B0-----:R0:W1:Y:S02]  /*0460*/  SHFL.DOWN P0, R8, R3, R11, R12 ;  /* 0x0800000b03087389 */ /* 0x001064000000000c */
[----:B01----:R-:W-:Y:S05]  /*0470*/  ENDCOLLECTIVE ;  /* 0x000000000000791b */ /* 0x003fea0003800000 */
.L_x_1593:
[----:B------:R-:W-:Y:S01]  /*0480*/  IMAD.MOV.U32 R11, RZ, RZ, 0x8 ;  /* 0x00000008ff0b7424 */ /* 0x000fe200078e00ff */
[----:B------:R-:W-:-:S05]  /*0490*/  MOV R4, R8 ;  /* 0x0000000800047202 */ /* 0x000fca0000000f00 */
[----:B------:R-:W-:-:S05]  /*04a0*/  IMAD.IADD R4, R3, 0x1, R4 ;  /* 0x0000000103047824 */ /* 0x000fca00078e0204 */
[----:B------:R-:W-:-:S07]  /*04b0*/  MOV R3, R4 ;  /* 0x0000000400037202 */ /* 0x000fce0000000f00 */
[----:B------:R-:W-:Y:S05]  /*04c0*/  WARPSYNC.COLLECTIVE R10, `(.L_x_1594) ;  /* 0x000000000a087348 */ /* 0x000fea0003c00000 */
[----:B------:R0:W1:Y:S02]  /*04d0*/  SHFL.DOWN P0, R8, R3, R11, R12 ;  /* 0x0800000b03087389 */ /* 0x000064000000000c */
[----:B01----:R-:W-:Y:S05]  /*04e0*/  ENDCOLLECTIVE ;  /* 0x000000000000791b */ /* 0x003fea0003800000 */
.L_x_1594:
[----:B------:R-:W-:Y:S01]  /*04f0*/  IMAD.MOV.U32 R11, RZ, RZ, 0x4 ;  /* 0x00000004ff0b7424 */ /* 0x000fe200078e00ff */
[----:B------:R-:W-:-:S05]  /*0500*/  MOV R5, R8 ;  /* 0x0000000800057202 */ /* 0x000fca0000000f00 */
[----:B------:R-:W-:-:S05]  /*0510*/  IMAD.IADD R5, R4, 0x1, R5 ;  /* 0x0000000104057824 */ /* 0x000fca00078e0205 */
[----:B------:R-:W-:-:S07]  /*0520*/  MOV R3, R5 ;  /* 0x0000000500037202 */ /* 0x000fce0000000f00 */
[----:B------:R-:W-:Y:S05]  /*0530*/  WARPSYNC.COLLECTIVE R10, `(.L_x_1595) ;  /* 0x000000000a087348 */ /* 0x000fea0003c00000 */
[----:B------:R0:W1:Y:S02]  /*0540*/  SHFL.DOWN P0, R8, R3, R11, R12 ;  /* 0x0800000b03087389 */ /* 0x000064000000000c */
[----:B01----:R-:W-:Y:S05]  /*0550*/  ENDCOLLECTIVE ;  /* 0x000000000000791b */ /* 0x003fea0003800000 */
.L_x_1595:
[----:B------:R-:W-:Y:S01]  /*0560*/  IMAD.MOV.U32 R11, RZ, RZ, 0x2 ;  /* 0x00000002ff0b7424 */ /* 0x000fe200078e00ff */
[----:B------:R-:W-:-:S05]  /*0570*/  MOV R6, R8 ;  /* 0x0000000800067202 */ /* 0x000fca0000000f00 */
[----:B------:R-:W-:-:S05]  /*0580*/  IMAD.IADD R6, R5, 0x1, R6 ;  /* 0x0000000105067824 */ /* 0x000fca00078e0206 */
[----:B------:R-:W-:-:S07]  /*0590*/  MOV R3, R6 ;  /* 0x0000000600037202 */ /* 0x000fce0000000f00 */
[----:B------:R-:W-:Y:S05]  /*05a0*/  WARPSYNC.COLLECTIVE R10, `(.L_x_1596) ;  /* 0x000000000a087348 */ /* 0x000fea0003c00000 */
[----:B------:R0:W1:Y:S02]  /*05b0*/  SHFL.DOWN P0, R8, R3, R11, R12 ;  /* 0x0800000b03087389 */ /* 0x000064000000000c */
[----:B01----:R-:W-:Y:S05]  /*05c0*/  ENDCOLLECTIVE ;  /* 0x000000000000791b */ /* 0x003fea0003800000 */
.L_x_1596:
[----:B------:R-:W-:Y:S01]  /*05d0*/  IMAD.MOV.U32 R11, RZ, RZ, 0x1 ;  /* 0x00000001ff0b7424 */ /* 0x000fe200078e00ff */
[----:B------:R-:W-:-:S05]  /*05e0*/  MOV R7, R8 ;  /* 0x0000000800077202 */ /* 0x000fca0000000f00 */
[----:B------:R-:W-:-:S05]  /*05f0*/  IMAD.IADD R7, R6, 0x1, R7 ;  /* 0x0000000106077824 */ /* 0x000fca00078e0207 */
[----:B------:R-:W-:-:S07]  /*0600*/  MOV R3, R7 ;  /* 0x0000000700037202 */ /* 0x000fce0000000f00 */
[----:B------:R-:W-:Y:S05]  /*0610*/  WARPSYNC.COLLECTIVE R10, `(.L_x_1597) ;  /* 0x000000000a087348 */ /* 0x000fea0003c00000 */
[----:B------:R0:W1:Y:S02]  /*0620*/  SHFL.DOWN P0, R8, R3, R11, R12 ;  /* 0x0800000b03087389 */ /* 0x000064000000000c */
[----:B01----:R-:W-:Y:S05]  /*0630*/  ENDCOLLECTIVE ;  /* 0x000000000000791b */ /* 0x003fea0003800000 */
.L_x_1597:
[----:B------:R-:W-:Y:S05]  /*0640*/  BRA `(.L_x_1598) ;  /* 0xfffffffc00547947 */ /* 0x000fea000383ffff */
.L_x_1599:
        /* <DEDUP_REMOVED lines=11> */
.L_x_1792:


//--------------------- .text._Z7reduce4IiLj32EEvPT_S1_j --------------------------
	.section	.text._Z7reduce4IiLj32EEvPT_S1_j,"ax",@progbits
	.align	128
        .global         _Z7reduce4IiLj32EEvPT_S1_j
        .type           _Z7reduce4IiLj32EEvPT_S1_j,@function
        .size           _Z7reduce4IiLj32EEvPT_S1_j,(.L_x_1793 - _Z7reduce4IiLj32EEvPT_S1_j)
        .other          _Z7reduce4IiLj32EEvPT_S1_j,@"STO_CUDA_ENTRY STV_DEFAULT"
_Z7reduce4IiLj32EEvPT_S1_j:
.text._Z7reduce4IiLj32EEvPT_S1_j:
        /* <DEDUP_REMOVED lines=35> */
.L_x_1601:
        /* <DEDUP_REMOVED lines=10> */
.L_x_1600:
        /* <DEDUP_REMOVED lines=13> */
.L_x_1610:
[----:B-1----:R-:W-:-:S07]  /*03a0*/  IADD3 R3, PT, PT, R7, R8, RZ ;  /* 0x0000000807037210 */ /* 0x002fce0007ffe0ff */
.L_x_1603:
[----:B------:R-:W-:Y:S05]  /*03b0*/  BSYNC B0 ;  /* 0x0000000000007941 */ /* 0x000fea0003800000 */
.L_x_1602:
[----:B------:R-:W-:-:S13]  /*03c0*/  LOP3.LUT P0, RZ, R9, R2, RZ, 0xfc, !PT ;  /* 0x0000000209ff7212 */ /* 0x000fda000780fcff */
[----:B------:R-:W-:Y:S05]  /*03d0*/  @P0 EXIT ;  /* 0x000000000000094d */ /* 0x000fea0003800000 */
[----:B------:R-:W1:Y:S02]  /*03e0*/  LDC.64 R4, c[0x0][0x388] ;  /* 0x0000e200ff047b82 */ /* 0x000e640000000a00 */
[----:B-1----:R-:W-:-:S05]  /*03f0*/  IMAD.WIDE.U32 R4, R0, 0x4, R4 ;  /* 0x0000000400047825 */ /* 0x002fca00078e0004 */
[----:B------:R-:W-:Y:S01]  /*0400*/  STG.E desc[UR6][R4.64], R3 ;  /* 0x0000000304007986 */ /* 0x000fe2000c101906 */
[----:B------:R-:W-:Y:S05]  /*0410*/  EXIT ;  /* 0x000000000000794d */ /* 0x000fea0003800000 */
.L_x_1604:
[----:B------:R-:W-:Y:S02]  /*0420*/  HFMA2 R12, -RZ, RZ, 0, 1.847743988037109375e-06 ;  /* 0x0000001fff0c7431 */ /* 0x000fe400000001ff */
[----:B------:R-:W-:Y:S02]  /*0430*/  IMAD.MOV.U32 R11, RZ, RZ, 0x10 ;  /* 0x00000010ff0b7424 */ /* 0x000fe400078e00ff */
[----:B------:R-:W-:-:S07]  /*0440*/  IMAD.MOV.U32 R10, RZ, RZ, -0x1 ;  /* 0xffffffffff0a7424 */ /* 0x000fce00078e00ff */
[----:B0-----:R-:W-:Y:S05]  /*0450*/  WARPSYNC.COLLECTIVE R10, `(.L_x_1605) ;  /* 0x000000000a087348 */ /* 0x001fea0003c00000 */
[----:B0-----:R0:W1:Y:S02]  /*0460*/  SHFL.DOWN P0, R8, R3, R11, R12 ;  /* 0x0800000b03087389 */ /* 0x001064000000000c */
[----:B01----:R-:W-:Y:S05]  /*0470*/  ENDCOLLECTIVE ;  /* 0x000000000000791b */ /* 0x003fea0003800000 */
.L_x_1605:
[----:B------:R-:W-:Y:S01]  /*0480*/  IMAD.MOV.U32 R11, RZ, RZ, 0x8 ;  /* 0x00000008ff0b7424 */ /* 0x000fe200078e00ff */
[----:B------:R-:W-:-:S05]  /*0490*/  MOV R4, R8 ;  /* 0x0000000800047202 */ /* 0x000fca0000000f00 */
[----:B------:R-:W-:-:S05]  /*04a0*/  IMAD.IADD R4, R3, 0x1, R4 ;  /* 0x0000000103047824 */ /* 0x000fca00078e0204 */
[----:B------:R-:W-:-:S07]  /*04b0*/  MOV R3, R4 ;  /* 0x0000000400037202 */ /* 0x000fce0000000f00 */
[----:B------:R-:W-:Y:S05]  /*04c0*/  WARPSYNC.COLLECTIVE R10, `(.L_x_1606) ;  /* 0x000000000a087348 */ /* 0x000fea0003c00000 */
[----:B------:R0:W1:Y:S02]  /*04d0*/  SHFL.DOWN P0, R8, R3, R11, R12 ;  /* 0x0800000b03087389 */ /* 0x000064000000000c */
[----:B01----:R-:W-:Y:S05]  /*04e0*/  ENDCOLLECTIVE ;  /* 0x000000000000791b */ /* 0x003fea0003800000 */
.L_x_1606:
[----:B------:R-:W-:Y:S01]  /*04f0*/  IMAD.MOV.U32 R11, RZ, RZ, 0x4 ;  /* 0x00000004ff0b7424 */ /* 0x000fe200078e00ff */
[----:B------:R-:W-:-:S05]  /*0500*/  MOV R5, R8 ;  /* 0x0000000800057202 */ /* 0x000fca0000000f00 */
[----:B------:R-:W-:-:S05]  /*0510*/  IMAD.IADD R5, R4, 0x1, R5 ;  /* 0x0000000104057824 */ /* 0x000fca00078e0205 */
[----:B------:R-:W-:-:S07]  /*0520*/  MOV R3, R5 ;  /* 0x0000000500037202 */ /* 0x000fce0000000f00 */
[----:B------:R-:W-:Y:S05]  /*0530*/  WARPSYNC.COLLECTIVE R10, `(.L_x_1607) ;  /* 0x000000000a087348 */ /* 0x000fea0003c00000 */
[----:B------:R0:W1:Y:S02]  /*0540*/  SHFL.DOWN P0, R8, R3, R11, R12 ;  /* 0x0800000b03087389 */ /* 0x000064000000000c */
[----:B01----:R-:W-:Y:S05]  /*0550*/  ENDCOLLECTIVE ;  /* 0x000000000000791b */ /* 0x003fea0003800000 */
.L_x_1607:
[----:B------:R-:W-:Y:S01]  /*0560*/  IMAD.MOV.U32 R11, RZ, RZ, 0x2 ;  /* 0x00000002ff0b7424 */ /* 0x000fe200078e00ff */
[----:B------:R-:W-:-:S05]  /*0570*/  MOV R6, R8 ;  /* 0x0000000800067202 */ /* 0x000fca0000000f00 */
[----:B------:R-:W-:-:S05]  /*0580*/  IMAD.IADD R6, R5, 0x1, R6 ;  /* 0x0000000105067824 */ /* 0x000fca00078e0206 */
[----:B------:R-:W-:-:S07]  /*0590*/  MOV R3, R6 ;  /* 0x0000000600037202 */ /* 0x000fce0000000f00 */
[----:B------:R-:W-:Y:S05]  /*05a0*/  WARPSYNC.COLLECTIVE R10, `(.L_x_1608) ;  /* 0x000000000a087348 */ /* 0x000fea0003c00000 */
[----:B------:R0:W1:Y:S02]  /*05b0*/  SHFL.DOWN P0, R8, R3, R11, R12 ;  /* 0x0800000b03087389 */ /* 0x000064000000000c */
[----:B01----:R-:W-:Y:S05]  /*05c0*/  ENDCOLLECTIVE ;  /* 0x000000000000791b */ /* 0x003fea0003800000 */
.L_x_1608:
[----:B------:R-:W-:Y:S01]  /*05d0*/  IMAD.MOV.U32 R11, RZ, RZ, 0x1 ;  /* 0x00000001ff0b7424 */ /* 0x000fe200078e00ff */
[----:B------:R-:W-:-:S05]  /*05e0*/  MOV R7, R8 ;  /* 0x0000000800077202 */ /* 0x000fca0000000f00 */
[----:B------:R-:W-:-:S05]  /*05f0*/  IMAD.IADD R7, R6, 0x1, R7 ;  /* 0x0000000106077824 */ /* 0x000fca00078e0207 */
[----:B------:R-:W-:-:S07]  /*0600*/  MOV R3, R7 ;  /* 0x0000000700037202 */ /* 0x000fce0000000f00 */
[----:B------:R-:W-:Y:S05]  /*0610*/  WARPSYNC.COLLECTIVE R10, `(.L_x_1609) ;  /* 0x000000000a087348 */ /* 0x000fea0003c00000 */
[----:B------:R0:W1:Y:S02]  /*0620*/  SHFL.DOWN P0, R8, R3, R11, R12 ;  /* 0x0800000b03087389 */ /* 0x000064000000000c */
[----:B01----:R-:W-:Y:S05]  /*0630*/  ENDCOLLECTIVE ;  /* 0x000000000000791b */ /* 0x003fea0003800000 */
.L_x_1609:
[----:B------:R-:W-:Y:S05]  /*0640*/  BRA `(.L_x_1610) ;  /* 0xfffffffc00547947 */ /* 0x000fea000383ffff */
.L_x_1611:
        /* <DEDUP_REMOVED lines=11> */
.L_x_1793:


//--------------------- .text._Z7reduce4IiLj64EEvPT_S1_j --------------------------
	.section	.text._Z7reduce4IiLj64EEvPT_S1_j,"ax",@progbits
	.align	128
        .global         _Z7reduce4IiLj64EEvPT_S1_j
        .type           _Z7reduce4IiLj64EEvPT_S1_j,@function
        .size           _Z7reduce4IiLj64EEvPT_S1_j,(.L_x_1794 - _Z7reduce4IiLj64EEvPT_S1_j)
        .other          _Z7reduce4IiLj64EEvPT_S1_j,@"STO_CUDA_ENTRY STV_DEFAULT"
_Z7reduce4IiLj64EEvPT_S1_j:
.text._Z7reduce4IiLj64EEvPT_S1_j:
[----:B------:R-:W-:Y:S01]  /*0000*/  LDC R1, c[0x0][0x37c] ;  /* 0x0000df00ff017b82 */ /* 0x000fe20000000800 */
[----:B------:R-:W0:Y:S01]  /*0010*/  S2R R0, SR_CTAID.X ;  /* 0x0000000000007919 */ /* 0x000e220000002500 */
[----:B------:R-:W0:Y:S01]  /*0020*/  LDCU UR8, c[0x0][0x360] ;  /* 0x00006c00ff0877ac */ /* 0x000e220008000800 */
[----:B------:R-:W-:Y:S01]  /*0030*/  HFMA2 R9, -RZ, RZ, 0, 0 ;  /* 0x00000000ff097431 */ /* 0x000fe200000001ff */
        /* <DEDUP_REMOVED lines=26> */
[----:B--2---:R-:W-:-:S05]  /*01e0*/  @!P1 IMAD.IADD R9, R9, 0x1, R6 ;  /* 0x0000000109099824 */ /* 0x004fca00078e0206 */
[----:B------:R0:W-:Y:S01]  /*01f0*/  STS [R8], R9 ;  /* 0x0000000908007388 */ /* 0x0001e20000000800 */
[----:B------:R-:W-:Y:S06]  /*0200*/  BAR.SYNC.DEFER_BLOCKING 0x0 ;  /* 0x0000000000007b1d */ /* 0x000fec0000010000 */
[----:B------:R-:W-:Y:S05]  /*0210*/  BRA.U !UP0, `(.L_x_1612) ;  /* 0x00000001082c7547 */ /* 0x000fea000b800000 */
[----:B------:R-:W-:-:S07]  /*0220*/  IMAD.U32 R3, RZ, RZ, UR8 ;  /* 0x00000008ff037e24 */ /* 0x000fce000f8e00ff */
.L_x_1613:
[----:B------:R-:W-:-:S04]  /*0230*/  SHF.R.U32.HI R5, RZ, 0x1, R3 ;  /* 0x00000001ff057819 */ /* 0x000fc80000011603 */
[----:B------:R-:W-:-:S13]  /*0240*/  ISETP.GE.U32.AND P1, PT, R2, R5, PT ;  /* 0x000000050200720c */ /* 0x000fda0003f26070 */
[----:B------:R-:W-:-:S06]  /*0250*/  @!P1 LEA R4, R5, R8, 0x2 ;  /* 0x0000000805049211 */ /* 0x000fcc00078e10ff */
[----:B------:R-:W0:Y:S02]  /*0260*/  @!P1 LDS R4, [R4] ;  /* 0x0000000004049984 */ /* 0x000e240000000800 */
[----:B0-----:R-:W-:-:S05]  /*0270*/  @!P1 IMAD.IADD R9, R9, 0x1, R4 ;  /* 0x0000000109099824 */ /* 0x001fca00078e0204 */
[----:B------:R1:W-:Y:S01]  /*0280*/  @!P1 STS [R8], R9 ;  /* 0x0000000908009388 */ /* 0x0003e20000000800 */
[----:B------:R-:W-:Y:S01]  /*0290*/  BAR.SYNC.DEFER_BLOCKING 0x0 ;  /* 0x0000000000007b1d */ /* 0x000fe20000010000 */
[----:B------:R-:W-:Y:S02]  /*02a0*/  ISETP.GT.U32.AND P1, PT, R3, 0x83, PT ;  /* 0x000000830300780c */ /* 0x000fe40003f24070 */
[----:B------:R-:W-:-:S11]  /*02b0*/  MOV R3, R5 ;  /* 0x0000000500037202 */ /* 0x000fd60000000f00 */
[----:B-1----:R-:W-:Y:S05]  /*02c0*/  @P1 BRA `(.L_x_1613) ;  /* 0xfffffffc00d81947 */ /* 0x002fea000383ffff */
.L_x_1612:
[----:B------:R-:W-:Y:S04]  /*02d0*/  BSSY B0, `(.L_x_1614) ;  /* 0x0000010000007945 */ /* 0x000fe80003800000 */
        /* <DEDUP_REMOVED lines=14> */
.L_x_1622:
[----:B-1----:R-:W-:-:S07]  /*03c0*/  IADD3 R9, PT, PT, R5, R8, RZ ;  /* 0x0000000805097210 */ /* 0x002fce0007ffe0ff */
.L_x_1615:
[----:B------:R-:W-:Y:S05]  /*03d0*/  BSYNC B0 ;  /* 0x0000000000007941 */ /* 0x000fea0003800000 */
.L_x_1614:
[----:B------:R-:W-:-:S13]  /*03e0*/  LOP3.LUT P0, RZ, R11, R2, RZ, 0xfc, !PT ;  /* 0x000000020bff7212 */ /* 0x000fda000780fcff */
[----:B------:R-:W-:Y:S05]  /*03f0*/  @P0 EXIT ;  /* 0x000000000000094d */ /* 0x000fea0003800000 */
[----:B------:R-:W1:Y:S02]  /*0400*/  LDC.64 R2, c[0x0][0x388] ;  /* 0x0000e200ff027b82 */ /* 0x000e640000000a00 */
[----:B-1----:R-:W-:-:S05]  /*0410*/  IMAD.WIDE.U32 R2, R0, 0x4, R2 ;  /* 0x0000000400027825 */ /* 0x002fca00078e0002 */
[----:B------:R-:W-:Y:S01]  /*0420*/  STG.E desc[UR6][R2.64], R9 ;  /* 0x0000000902007986 */ /* 0x000fe2000c101906 */
[----:B------:R-:W-:Y:S05]  /*0430*/  EXIT ;  /* 0x000000000000794d */ /* 0x000fea0003800000 */
.L_x_1616:
[----:B------:R-:W-:Y:S02]  /*0440*/  HFMA2 R12, -RZ, RZ, 0, 1.847743988037109375e-06 ;  /* 0x0000001fff0c7431 */ /* 0x000fe400000001ff */
[----:B------:R-:W-:Y:S02]  /*0450*/  IMAD.MOV.U32 R10, RZ, RZ, 0x10 ;  /* 0x00000010ff0a7424 */ /* 0x000fe400078e00ff */
[----:B------:R-:W-:-:S07]  /*0460*/  IMAD.MOV.U32 R7, RZ, RZ, -0x1 ;  /* 0xffffffffff077424 */ /* 0x000fce00078e00ff */
[----:B------:R-:W-:Y:S05]  /*0470*/  WARPSYNC.COLLECTIVE R7, `(.L_x_1617) ;  /* 0x0000000007087348 */ /* 0x000fea0003c00000 */
[----:B------:R0:W1:Y:S02]  /*0480*/  SHFL.DOWN P0, R8, R9, R10, R12 ;  /* 0x0800000a09087389 */ /* 0x000064000000000c */
[----:B01----:R-:W-:Y:S05]  /*0490*/  ENDCOLLECTIVE ;  /* 0x000000000000791b */ /* 0x003fea0003800000 */
.L_x_1617:
[----:B------:R-:W-:Y:S01]  /*04a0*/  IMAD.MOV.U32 R10, RZ, RZ, 0x8 ;  /* 0x00000008ff0a7424 */ /* 0x000fe200078e00ff */
[----:B------:R-:W-:-:S05]  /*04b0*/  MOV R4, R8 ;  /* 0x0000000800047202 */ /* 0x000fca0000000f00 */
[----:B------:R-:W-:-:S05]  /*04c0*/  IMAD.IADD R4, R9, 0x1, R4 ;  /* 0x0000000109047824 */ /* 0x000fca00078e0204 */
[----:B------:R-:W-:-:S07]  /*04d0*/  MOV R9, R4 ;  /* 0x0000000400097202 */ /* 0x000fce0000000f00 */
[----:B------:R-:W-:Y:S05]  /*04e0*/  WARPSYNC.COLLECTIVE R7, `(.L_x_1618) ;  /* 0x0000000007087348 */ /* 0x000fea0003c00000 */
[----:B------:R0:W1:Y:S02]  /*04f0*/  SHFL.DOWN P0, R8, R9, R10, R12 ;  /* 0x0800000a09087389 */ /* 0x000064000000000c */
[----:B01----:R-:W-:Y:S05]  /*0500*/  ENDCOLLECTIVE ;  /* 0x000000000000791b */ /* 0x003fea0003800000 */
.L_x_1618:
[----:B------:R-:W-:Y:S01]  /*0510*/  IMAD.MOV.U32 R10, RZ, RZ, 0x4 ;  /* 0x00000004ff0a7424 */ /* 0x000fe200078e00ff */
[----:B------:R-:W-:-:S05]  /*0520*/  MOV R3, R8 ;  /* 0x0000000800037202 */ /* 0x000fca0000000f00 */
[----:B------:R-:W-:-:S05]  /*0530*/  IMAD.IADD R3, R4, 0x1, R3 ;  /* 0x0000000104037824 */ /* 0x000fca00078e0203 */
[----:B------:R-:W-:-:S07]  /*0540*/  MOV R9, R3 ;  /* 0x0000000300097202 */ /* 0x000fce0000000f00 */
[----:B------:R-:W-:Y:S05]  /*0550*/  WARPSYNC.COLLECTIVE R7, `(.L_x_1619) ;  /* 0x0000000007087348 */ /* 0x000fea0003c00000 */
[----:B------:R0:W1:Y:S02]  /*0560*/  SHFL.DOWN P0, R8, R9, R10, R12 ;  /* 0x0800000a09087389 */ /* 0x000064000000000c */
[----:B01----:R-:W-:Y:S05]  /*0570*/  ENDCOLLECTIVE ;  /* 0x000000000000791b */ /* 0x003fea0003800000 */
.L_x_1619:
[----:B------:R-:W-:Y:S01]  /*0580*/  IMAD.MOV.U32 R10, RZ, RZ, 0x2 ;  /* 0x00000002ff0a7424 */ /* 0x000fe200078e00ff */
[----:B------:R-:W-:-:S05]  /*0590*/  MOV R6, R8 ;  /* 0x0000000800067202 */ /* 0x000fca0000000f00 */
[----:B------:R-:W-:-:S05]  /*05a0*/  IMAD.IADD R6, R3, 0x1, R6 ;  /* 0x0000000103067824 */ /* 0x000fca00078e0206 */
[----:B------:R-:W-:-:S07]  /*05b0*/  MOV R9, R6 ;  /* 0x0000000600097202 */ /* 0x000fce0000000f00 */
[----:B------:R-:W-:Y:S05]  /*05c0*/  WARPSYNC.COLLECTIVE R7, `(.L_x_1620) ;  /* 0x0000000007087348 */ /* 0x000fea0003c00000 */
[----:B------:R0:W1:Y:S02]  /*05d0*/  SHFL.DOWN P0, R8, R9, R10, R12 ;  /* 0x0800000a09087389 */ /* 0x000064000000000c */
[----:B01----:R-:W-:Y:S05]  /*05e0*/  ENDCOLLECTIVE ;  /* 0x000000000000791b */ /* 0x003fea0003800000 */
.L_x_1620:
[----:B------:R-:W-:Y:S01]  /*05f0*/  IMAD.MOV.U32 R10, RZ, RZ, 0x1 ;  /* 0x00000001ff0a7424 */ /* 0x000fe200078e00ff */
[----:B------:R-:W-:-:S05]  /*0600*/  MOV R5, R8 ;  /* 0x0000000800057202 */ /* 0x000fca0000000f00 */
[----:B------:R-:W-:-:S05]  /*0610*/  IMAD.IADD R5, R6, 0x1, R5 ;  /* 0x0000000106057824 */ /* 0x000fca00078e0205 */
[----:B------:R-:W-:-:S07]  /*0620*/  MOV R9, R5 ;  /* 0x0000000500097202 */ /* 0x000fce0000000f00 */
[----:B------:R-:W-:Y:S05]  /*0630*/  WARPSYNC.COLLECTIVE R7, `(.L_x_1621) ;  /* 0x0000000007087348 */ /* 0x000fea0003c00000 */
[----:B------:R0:W1:Y:S02]  /*0640*/  SHFL.DOWN P0, R8, R9, R10, R12 ;  /* 0x0800000a09087389 */ /* 0x000064000000000c */
[----:B01----:R-:W-:Y:S05]  /*0650*/  ENDCOLLECTIVE ;  /* 0x000000000000791b */ /* 0x003fea0003800000 */
.L_x_1621:
[----:B------:R-:W-:Y:S05]  /*0660*/  BRA `(.L_x_1622) ;  /* 0xfffffffc00547947 */ /* 0x000fea000383ffff */
.L_x_1623:
        /* <DEDUP_REMOVED lines=9> */
.L_x_1794:


//--------------------- .text._Z7reduce4IiLj128EEvPT_S1_j --------------------------
	.section	.text._Z7reduce4IiLj128EEvPT_S1_j,"ax",@progbits
	.align	128
        .global         _Z7reduce4IiLj128EEvPT_S1_j
        .type           _Z7reduce4IiLj128EEvPT_S1_j,@function
        .size           _Z7reduce4IiLj128EEvPT_S1_j,(.L_x_1795 - _Z7reduce4IiLj128EEvPT_S1_j)
        .other          _Z7reduce4IiLj128EEvPT_S1_j,@"STO_CUDA_ENTRY STV_DEFAULT"
_Z7reduce4IiLj128EEvPT_S1_j:
.text._Z7reduce4IiLj128EEvPT_S1_j:
        /* <DEDUP_REMOVED lines=35> */
.L_x_1625:
        /* <DEDUP_REMOVED lines=10> */
.L_x_1624:
        /* <DEDUP_REMOVED lines=15> */
.L_x_1634:
[----:B-1----:R-:W-:-:S07]  /*03c0*/  IADD3 R9, PT, PT, R5, R8, RZ ;  /* 0x0000000805097210 */ /* 0x002fce0007ffe0ff */
.L_x_1627:
[----:B------:R-:W-:Y:S05]  /*03d0*/  BSYNC B0 ;  /* 0x0000000000007941 */ /* 0x000fea0003800000 */
.L_x_1626:
[----:B------:R-:W-:-:S13]  /*03e0*/  LOP3.LUT P0, RZ, R11, R2, RZ, 0xfc, !PT ;  /* 0x000000020bff7212 */ /* 0x000fda000780fcff */
[----:B------:R-:W-:Y:S05]  /*03f0*/  @P0 EXIT ;  /* 0x000000000000094d */ /* 0x000fea0003800000 */
[----:B------:R-:W1:Y:S02]  /*0400*/  LDC.64 R2, c[0x0][0x388] ;  /* 0x0000e200ff027b82 */ /* 0x000e640000000a00 */
[----:B-1----:R-:W-:-:S05]  /*0410*/  IMAD.WIDE.U32 R2, R0, 0x4, R2 ;  /* 0x0000000400027825 */ /* 0x002fca00078e0002 */
[----:B------:R-:W-:Y:S01]  /*0420*/  STG.E desc[UR6][R2.64], R9 ;  /* 0x0000000902007986 */ /* 0x000fe2000c101906 */
[----:B------:R-:W-:Y:S05]  /*0430*/  EXIT ;  /* 0x000000000000794d */ /* 0x000fea0003800000 */
.L_x_1628:
[----:B------:R-:W-:Y:S02]  /*0440*/  HFMA2 R12, -RZ, RZ, 0, 1.847743988037109375e-06 ;  /* 0x0000001fff0c7431 */ /* 0x000fe400000001ff */
[----:B------:R-:W-:Y:S02]  /*0450*/  IMAD.MOV.U32 R10, RZ, RZ, 0x10 ;  /* 0x00000010ff0a7424 */ /* 0x000fe400078e00ff */
[----:B------:R-:W-:-:S07]  /*0460*/  IMAD.MOV.U32 R7, RZ, RZ, -0x1 ;  /* 0xffffffffff077424 */ /* 0x000fce00078e00ff */
[----:B------:R-:W-:Y:S05]  /*0470*/  WARPSYNC.COLLECTIVE R7, `(.L_x_1629) ;  /* 0x0000000007087348 */ /* 0x000fea0003c00000 */
[----:B------:R0:W1:Y:S02]  /*0480*/  SHFL.DOWN P0, R8, R9, R10, R12 ;  /* 0x0800000a09087389 */ /* 0x000064000000000c */
[----:B01----:R-:W-:Y:S05]  /*0490*/  ENDCOLLECTIVE ;  /* 0x000000000000791b */ /* 0x003fea0003800000 */
.L_x_1629:
[----:B------:R-:W-:Y:S01]  /*04a0*/  IMAD.MOV.U32 R10, RZ, RZ, 0x8 ;  /* 0x00000008ff0a7424 */ /* 0x000fe200078e00ff */
[----:B------:R-:W-:-:S05]  /*04b0*/  MOV R4, R8 ;  /* 0x0000000800047202 */ /* 0x000fca0000000f00 */
[----:B------:R-:W-:-:S05]  /*04c0*/  IMAD.IADD R4, R9, 0x1, R4 ;  /* 0x0000000109047824 */ /* 0x000fca00078e0204 */
[----:B------:R-:W-:-:S07]  /*04d0*/  MOV R9, R4 ;  /* 0x0000000400097202 */ /* 0x000fce0000000f00 */
[----:B------:R-:W-:Y:S05]  /*04e0*/  WARPSYNC.COLLECTIVE R7, `(.L_x_1630) ;  /* 0x0000000007087348 */ /* 0x000fea0003c00000 */
[----:B------:R0:W1:Y:S02]  /*04f0*/  SHFL.DOWN P0, R8, R9, R10, R12 ;  /* 0x0800000a09087389 */ /* 0x000064000000000c */
[----:B01----:R-:W-:Y:S05]  /*0500*/  ENDCOLLECTIVE ;  /* 0x000000000000791b */ /* 0x003fea0003800000 */
.L_x_1630:
[----:B------:R-:W-:Y:S01]  /*0510*/  IMAD.MOV.U32 R10, RZ, RZ, 0x4 ;  /* 0x00000004ff0a7424 */ /* 0x000fe200078e00ff */
[----:B------:R-:W-:-:S05]  /*0520*/  MOV R3, R8 ;  /* 0x0000000800037202 */ /* 0x000fca0000000f00 */
[----:B------:R-:W-:-:S05]  /*0530*/  IMAD.IADD R3, R4, 0x1, R3 ;  /* 0x0000000104037824 */ /* 0x000fca00078e0203 */
[----:B------:R-:W-:-:S07]  /*0540*/  MOV R9, R3 ;  /* 0x0000000300097202 */ /* 0x000fce0000000f00 */
[----:B------:R-:W-:Y:S05]  /*0550*/  WARPSYNC.COLLECTIVE R7, `(.L_x_1631) ;  /* 0x0000000007087348 */ /* 0x000fea0003c00000 */
[----:B------:R0:W1:Y:S02]  /*0560*/  SHFL.DOWN P0, R8, R9, R10, R12 ;  /* 0x0800000a09087389 */ /* 0x000064000000000c */
[----:B01----:R-:W-:Y:S05]  /*0570*/  ENDCOLLECTIVE ;  /* 0x000000000000791b */ /* 0x003fea0003800000 */
.L_x_1631:
[----:B------:R-:W-:Y:S01]  /*0580*/  IMAD.MOV.U32 R10, RZ, RZ, 0x2 ;  /* 0x00000002ff0a7424 */ /* 0x000fe200078e00ff */
[----:B------:R-:W-:-:S05]  /*0590*/  MOV R6, R8 ;  /* 0x0000000800067202 */ /* 0x000fca0000000f00 */
[----:B------:R-:W-:-:S05]  /*05a0*/  IMAD.IADD R6, R3, 0x1, R6 ;  /* 0x0000000103067824 */ /* 0x000fca00078e0206 */
[----:B------:R-:W-:-:S07]  /*05b0*/  MOV R9, R6 ;  /* 0x0000000600097202 */ /* 0x000fce0000000f00 */
[----:B------:R-:W-:Y:S05]  /*05c0*/  WARPSYNC.COLLECTIVE R7, `(.L_x_1632) ;  /* 0x0000000007087348 */ /* 0x000fea0003c00000 */
[----:B------:R0:W1:Y:S02]  /*05d0*/  SHFL.DOWN P0, R8, R9, R10, R12 ;  /* 0x0800000a09087389 */ /* 0x000064000000000c */
[----:B01----:R-:W-:Y:S05]  /*05e0*/  ENDCOLLECTIVE ;  /* 0x000000000000791b */ /* 0x003fea0003800000 */
.L_x_1632:
[----:B------:R-:W-:Y:S01]  /*05f0*/  IMAD.MOV.U32 R10, RZ, RZ, 0x1 ;  /* 0x00000001ff0a7424 */ /* 0x000fe200078e00ff */
[----:B------:R-:W-:-:S05]  /*0600*/  MOV R5, R8 ;  /* 0x0000000800057202 */ /* 0x000fca0000000f00 */
[----:B------:R-:W-:-:S05]  /*0610*/  IMAD.IADD R5, R6, 0x1, R5 ;  /* 0x0000000106057824 */ /* 0x000fca00078e0205 */
[----:B------:R-:W-:-:S07]  /*0620*/  MOV R9, R5 ;  /* 0x0000000500097202 */ /* 0x000fce0000000f00 */
[----:B------:R-:W-:Y:S05]  /*0630*/  WARPSYNC.COLLECTIVE R7, `(.L_x_1633) ;  /* 0x0000000007087348 */ /* 0x000fea0003c00000 */
[----:B------:R0:W1:Y:S02]  /*0640*/  SHFL.DOWN P0, R8, R9, R10, R12 ;  /* 0x0800000a09087389 */ /* 0x000064000000000c */
[----:B01----:R-:W-:Y:S05]  /*0650*/  ENDCOLLECTIVE ;  /* 0x000000000000791b */ /* 0x003fea0003800000 */
.L_x_1633:
[----:B------:R-:W-:Y:S05]  /*0660*/  BRA `(.L_x_1634) ;  /* 0xfffffffc00547947 */ /* 0x000fea000383ffff */
.L_x_1635:
        /* <DEDUP_REMOVED lines=9> */
.L_x_1795:


//--------------------- .text._Z7reduce4IiLj256EEvPT_S1_j --------------------------
	.section	.text._Z7reduce4IiLj256EEvPT_S1_j,"ax",@progbits
	.align	128
        .global         _Z7reduce4IiLj256EEvPT_S1_j
        .type           _Z7reduce4IiLj256EEvPT_S1_j,@function
        .size           _Z7reduce4IiLj256EEvPT_S1_j,(.L_x_1796 - _Z7reduce4IiLj256EEvPT_S1_j)
        .other          _Z7reduce4IiLj256EEvPT_S1_j,@"STO_CUDA_ENTRY STV_DEFAULT"
_Z7reduce4IiLj256EEvPT_S1_j:
.text._Z7reduce4IiLj256EEvPT_S1_j:
        /* <DEDUP_REMOVED lines=35> */
.L_x_1637:
        /* <DEDUP_REMOVED lines=10> */
.L_x_1636:
        /* <DEDUP_REMOVED lines=15> */
.L_x_1646:
[----:B-1----:R-:W-:-:S07]  /*03c0*/  IADD3 R9, PT, PT, R5, R8, RZ ;  /* 0x0000000805097210 */ /* 0x002fce0007ffe0ff */
.L_x_1639:
[----:B------:R-:W-:Y:S05]  /*03d0*/  BSYNC B0 ;  /* 0x0000000000007941 */ /* 0x000fea0003800000 */
.L_x_1638:
[----:B------:R-:W-:-:S13]  /*03e0*/  LOP3.LUT P0, RZ, R11, R2, RZ, 0xfc, !PT ;  /* 0x000000020bff7212 */ /* 0x000fda000780fcff */
[----:B------:R-:W-:Y:S05]  /*03f0*/  @P0 EXIT ;  /* 0x000000000000094d */ /* 0x000fea0003800000 */
[----:B------:R-:W1:Y:S02]  /*0400*/  LDC.64 R2, c[0x0][0x388] ;  /* 0x0000e200ff027b82 */ /* 0x000e640000000a00 */
[----:B-1----:R-:W-:-:S05]  /*0410*/  IMAD.WIDE.U32 R2, R0, 0x4, R2 ;  /* 0x0000000400027825 */ /* 0x002fca00078e0002 */
[----:B------:R-:W-:Y:S01]  /*0420*/  STG.E desc[UR6][R2.64], R9 ;  /* 0x0000000902007986 */ /* 0x000fe2000c101906 */
[----:B------:R-:W-:Y:S05]  /*0430*/  EXIT ;  /* 0x000000000000794d */ /* 0x000fea0003800000 */
.L_x_1640:
[----:B------:R-:W-:Y:S02]  /*0440*/  HFMA2 R12, -RZ, RZ, 0, 1.847743988037109375e-06 ;  /* 0x0000001fff0c7431 */ /* 0x000fe400000001ff */
[----:B------:R-:W-:Y:S02]  /*0450*/  IMAD.MOV.U32 R10, RZ, RZ, 0x10 ;  /* 0x00000010ff0a7424 */ /* 0x000fe400078e00ff */
[----:B------:R-:W-:-:S07]  /*0460*/  IMAD.MOV.U32 R7, RZ, RZ, -0x1 ;  /* 0xffffffffff077424 */ /* 0x000fce00078e00ff */
[----:B------:R-:W-:Y:S05]  /*0470*/  WARPSYNC.COLLECTIVE R7, `(.L_x_1641) ;  /* 0x0000000007087348 */ /* 0x000fea0003c00000 */
[----:B------:R0:W1:Y:S02]  /*0480*/  SHFL.DOWN P0, R8, R9, R10, R12 ;  /* 0x0800000a09087389 */ /* 0x000064000000000c */
[----:B01----:R-:W-:Y:S05]  /*0490*/  ENDCOLLECTIVE ;  /* 0x000000000000791b */ /* 0x003fea0003800000 */
.L_x_1641:
[----:B------:R-:W-:Y:S01]  /*04a0*/  IMAD.MOV.U32 R10, RZ, RZ, 0x8 ;  /* 0x00000008ff0a7424 */ /* 0x000fe200078e00ff */
[----:B------:R-:W-:-:S05]  /*04b0*/  MOV R4, R8 ;  /* 0x0000000800047202 */ /* 0x000fca0000000f00 */
[----:B------:R-:W-:-:S05]  /*04c0*/  IMAD.IADD R4, R9, 0x1, R4 ;  /* 0x0000000109047824 */ /* 0x000fca00078e0204 */
[----:B------:R-:W-:-:S07]  /*04d0*/  MOV R9, R4 ;  /* 0x0000000400097202 */ /* 0x000fce0000000f00 */
[----:B------:R-:W-:Y:S05]  /*04e0*/  WARPSYNC.COLLECTIVE R7, `(.L_x_1642) ;  /* 0x0000000007087348 */ /* 0x000fea0003c00000 */
[----:B------:R0:W1:Y:S02]  /*04f0*/  SHFL.DOWN P0, R8, R9, R10, R12 ;  /* 0x0800000a09087389 */ /* 0x000064000000000c */
[----:B01----:R-:W-:Y:S05]  /*0500*/  ENDCOLLECTIVE ;  /* 0x000000000000791b */ /* 0x003fea0003800000 */
.L_x_1642:
[----:B------:R-:W-:Y:S01]  /*0510*/  IMAD.MOV.U32 R10, RZ, RZ, 0x4 ;  /* 0x00000004ff0a7424 */ /* 0x000fe200078e00ff */
[----:B------:R-:W-:-:S05]  /*0520*/  MOV R3, R8 ;  /* 0x0000000800037202 */ /* 0x000fca0000000f00 */
[----:B------:R-:W-:-:S05]  /*0530*/  IMAD.IADD R3, R4, 0x1, R3 ;  /* 0x0000000104037824 */ /* 0x000fca00078e0203 */
[----:B------:R-:W-:-:S07]  /*0540*/  MOV R9, R3 ;  /* 0x0000000300097202 */ /* 0x000fce0000000f00 */
[----:B------:R-:W-:Y:S05]  /*0550*/  WARPSYNC.COLLECTIVE R7, `(.L_x_1643) ;  /* 0x0000000007087348 */ /* 0x000fea0003c00000 */
[----:B------:R0:W1:Y:S02]  /*0560*/  SHFL.DOWN P0, R8, R9, R10, R12 ;  /* 0x0800000a09087389 */ /* 0x000064000000000c */
[----:B01----:R-:W-:Y:S05]  /*0570*/  ENDCOLLECTIVE ;  /* 0x000000000000791b */ /* 0x003fea0003800000 */
.L_x_1643:
[----:B------:R-:W-:Y:S01]  /*0580*/  IMAD.MOV.U32 R10, RZ, RZ, 0x2 ;  /* 0x00000002ff0a7424 */ /* 0x000fe200078e00ff */
[----:B------:R-:W-:-:S05]  /*0590*/  MOV R6, R8 ;  /* 0x0000000800067202 */ /* 0x000fca0000000f00 */
[----:B------:R-:W-:-:S05]  /*05a0*/  IMAD.IADD R6, R3, 0x1, R6 ;  /* 0x0000000103067824 */ /* 0x000fca00078e0206 */
[----:B------:R-:W-:-:S07]  /*05b0*/  MOV R9, R6 ;  /* 0x0000000600097202 */ /* 0x000fce0000000f00 */
[----:B------:R-:W-:Y:S05]  /*05c0*/  WARPSYNC.COLLECTIVE R7, `(.L_x_1644) ;  /* 0x0000000007087348 */ /* 0x000fea0003c00000 */
[----:B------:R0:W1:Y:S02]  /*05d0*/  SHFL.DOWN P0, R8, R9, R10, R12 ;  /* 0x0800000a09087389 */ /* 0x000064000000000c */
[----:B01----:R-:W-:Y:S05]  /*05e0*/  ENDCOLLECTIVE ;  /* 0x000000000000791b */ /* 0x003fea0003800000 */
.L_x_1644:
[----:B------:R-:W-:Y:S01]  /*05f0*/  IMAD.MOV.U32 R10, RZ, RZ, 0x1 ;  /* 0x00000001ff0a7424 */ /* 0x000fe200078e00ff */
[----:B------:R-:W-:-:S05]  /*0600*/  MOV R5, R8 ;  /* 0x0000000800057202 */ /* 0x000fca0000000f00 */
[----:B------:R-:W-:-:S05]  /*0610*/  IMAD.IADD R5, R6, 0x1, R5 ;  /* 0x0000000106057824 */ /* 0x000fca00078e0205 */
[----:B------:R-:W-:-:S07]  /*0620*/  MOV R9, R5 ;  /* 0x0000000500097202 */ /* 0x000fce0000000f00 */
[----:B------:R-:W-:Y:S05]  /*0630*/  WARPSYNC.COLLECTIVE R7, `(.L_x_1645) ;  /* 0x0000000007087348 */ /* 0x000fea0003c00000 */
[----:B------:R0:W1:Y:S02]  /*0640*/  SHFL.DOWN P0, R8, R9, R10, R12 ;  /* 0x0800000a09087389 */ /* 0x000064000000000c */
[----:B01----:R-:W-:Y:S05]  /*0650*/  ENDCOLLECTIVE ;  /* 0x000000000000791b */ /* 0x003fea0003800000 */
.L_x_1645:
[----:B------:R-:W-:Y:S05]  /*0660*/  BRA `(.L_x_1646) ;  /* 0xfffffffc00547947 */ /* 0x000fea000383ffff */
.L_x_1647:
        /* <DEDUP_REMOVED lines=9> */
.L_x_1796:


//--------------------- .text._Z7reduce4IiLj512EEvPT_S1_j --------------------------
	.section	.text._Z7reduce4IiLj512EEvPT_S1_j,"ax",@progbits
	.align	128
        .global         _Z7reduce4IiLj512EEvPT_S1_j
        .type           _Z7reduce4IiLj512EEvPT_S1_j,@function
        .size           _Z7reduce4IiLj512EEvPT_S1_j,(.L_x_1797 - _Z7reduce4IiLj512EEvPT_S1_j)
        .other          _Z7reduce4IiLj512EEvPT_S1_j,@"STO_CUDA_ENTRY STV_DEFAULT"
_Z7reduce4IiLj512EEvPT_S1_j:
.text._Z7reduce4IiLj512EEvPT_S1_j:
        /* <DEDUP_REMOVED lines=35> */
.L_x_1649:
        /* <DEDUP_REMOVED lines=10> */
.L_x_1648:
        /* <DEDUP_REMOVED lines=15> */
.L_x_1658:
[----:B-1----:R-:W-:-:S07]  /*03c0*/  IADD3 R9, PT, PT, R5, R8, RZ ;  /* 0x0000000805097210 */ /* 0x002fce0007ffe0ff */
.L_x_1651:
[----:B------:R-:W-:Y:S05]  /*03d0*/  BSYNC B0 ;  /* 0x0000000000007941 */ /* 0x000fea0003800000 */
.L_x_1650:
[----:B------:R-:W-:-:S13]  /*03e0*/  LOP3.LUT P0, RZ, R11, R2, RZ, 0xfc, !PT ;  /* 0x000000020bff7212 */ /* 0x000fda000780fcff */
[----:B------:R-:W-:Y:S05]  /*03f0*/  @P0 EXIT ;  /* 0x000000000000094d */ /* 0x000fea0003800000 */
[----:B------:R-:W1:Y:S02]  /*0400*/  LDC.64 R2, c[0x0][0x388] ;  /* 0x0000e200ff027b82 */ /* 0x000e640000000a00 */
[----:B-1----:R-:W-:-:S05]  /*0410*/  IMAD.WIDE.U32 R2, R0, 0x4, R2 ;  /* 0x0000000400027825 */ /* 0x002fca00078e0002 */
[----:B------:R-:W-:Y:S01]  /*0420*/  STG.E desc[UR6][R2.64], R9 ;  /* 0x0000000902007986 */ /* 0x000fe2000c101906 */
[----:B------:R-:W-:Y:S05]  /*0430*/  EXIT ;  /* 0x000000000000794d */ /* 0x000fea0003800000 */
.L_x_1652:
[----:B------:R-:W-:Y:S02]  /*0440*/  HFMA2 R12, -RZ, RZ, 0, 1.847743988037109375e-06 ;  /* 0x0000001fff0c7431 */ /* 0x000fe400000001ff */
[----:B------:R-:W-:Y:S02]  /*0450*/  IMAD.MOV.U32 R10, RZ, RZ, 0x10 ;  /* 0x00000010ff0a7424 */ /* 0x000fe400078e00ff */
[----:B------:R-:W-:-:S07]  /*0460*/  IMAD.MOV.U32 R7, RZ, RZ, -0x1 ;  /* 0xffffffffff077424 */ /* 0x000fce00078e00ff */
[----:B------:R-:W-:Y:S05]  /*0470*/  WARPSYNC.COLLECTIVE R7, `(.L_x_1653) ;  /* 0x0000000007087348 */ /* 0x000fea0003c00000 */
[----:B------:R0:W1:Y:S02]  /*0480*/  SHFL.DOWN P0, R8, R9, R10, R12 ;  /* 0x0800000a09087389 */ /* 0x000064000000000c */
[----:B01----:R-:W-:Y:S05]  /*0490*/  ENDCOLLECTIVE ;  /* 0x000000000000791b */ /* 0x003fea0003800000 */
.L_x_1653:
[----:B------:R-:W-:Y:S01]  /*04a0*/  IMAD.MOV.U32 R10, RZ, RZ, 0x8 ;  /* 0x00000008ff0a7424 */ /* 0x000fe200078e00ff */
[----:B------:R-:W-:-:S05]  /*04b0*/  MOV R4, R8 ;  /* 0x0000000800047202 */ /* 0x000fca0000000f00 */
[----:B------:R-:W-:-:S05]  /*04c0*/  IMAD.IADD R4, R9, 0x1, R4 ;  /* 0x0000000109047824 */ /* 0x000fca00078e0204 */
[----:B------:R-:W-:-:S07]  /*04d0*/  MOV R9, R4 ;  /* 0x0000000400097202 */ /* 0x000fce0000000f00 */
[----:B------:R-:W-:Y:S05]  /*04e0*/  WARPSYNC.COLLECTIVE R7, `(.L_x_1654) ;  /* 0x0000000007087348 */ /* 0x000fea0003c00000 */
[----:B------:R0:W1:Y:S02]  /*04f0*/  SHFL.DOWN P0, R8, R9, R10, R12 ;  /* 0x0800000a09087389 */ /* 0x000064000000000c */
[----:B01----:R-:W-:Y:S05]  /*0500*/  ENDCOLLECTIVE ;  /* 0x000000000000791b */ /* 0x003fea0003800000 */
.L_x_1654:
[----:B------:R-:W-:Y:S01]  /*0510*/  IMAD.MOV.U32 R10, RZ, RZ, 0x4 ;  /* 0x00000004ff0a7424 */ /* 0x000fe200078e00ff */
[----:B------:R-:W-:-:S05]  /*0520*/  MOV R3, R8 ;  /* 0x0000000800037202 */ /* 0x000fca0000000f00 */
[----:B------:R-:W-:-:S05]  /*0530*/  IMAD.IADD R3, R4, 0x1, R3 ;  /* 0x0000000104037824 */ /* 0x000fca00078e0203 */
[----:B------:R-:W-:-:S07]  /*0540*/  MOV R9, R3 ;  /* 0x0000000300097202 */ /* 0x000fce0000000f00 */
[----:B------:R-:W-:Y:S05]  /*0550*/  WARPSYNC.COLLECTIVE R7, `(.L_x_1655) ;  /* 0x0000000007087348 */ /* 0x000fea0003c00000 */
[----:B------:R0:W1:Y:S02]  /*0560*/  SHFL.DOWN P0, R8, R9, R10, R12 ;  /* 0x0800000a09087389 */ /* 0x000064000000000c */
[----:B01----:R-:W-:Y:S05]  /*0570*/  ENDCOLLECTIVE ;  /* 0x000000000000791b */ /* 0x003fea0003800000 */
.L_x_1655:
[----:B------:R-:W-:Y:S01]  /*0580*/  IMAD.MOV.U32 R10, RZ, RZ, 0x2 ;  /* 0x00000002ff0a7424 */ /* 0x000fe200078e00ff */
[----:B------:R-:W-:-:S05]  /*0590*/  MOV R6, R8 ;  /* 0x0000000800067202 */ /* 0x000fca0000000f00 */
[----:B------:R-:W-:-:S05]  /*05a0*/  IMAD.IADD R6, R3, 0x1, R6 ;  /* 0x0000000103067824 */ /* 0x000fca00078e0206 */
[----:B------:R-:W-:-:S07]  /*05b0*/  MOV R9, R6 ;  /* 0x0000000600097202 */ /* 0x000fce0000000f00 */
[----:B------:R-:W-:Y:S05]  /*05c0*/  WARPSYNC.COLLECTIVE R7, `(.L_x_1656) ;  /* 0x0000000007087348 */ /* 0x000fea0003c00000 */
[----:B------:R0:W1:Y:S02]  /*05d0*/  SHFL.DOWN P0, R8, R9, R10, R12 ;  /* 0x0800000a09087389 */ /* 0x000064000000000c */
[----:B01----:R-:W-:Y:S05]  /*05e0*/  ENDCOLLECTIVE ;  /* 0x000000000000791b */ /* 0x003fea0003800000 */
.L_x_1656:
[----:B------:R-:W-:Y:S01]  /*05f0*/  IMAD.MOV.U32 R10, RZ, RZ, 0x1 ;  /* 0x00000001ff0a7424 */ /* 0x000fe200078e00ff */
[----:B------:R-:W-:-:S05]  /*0600*/  MOV R5, R8 ;  /* 0x0000000800057202 */ /* 0x000fca0000000f00 */
[----:B------:R-:W-:-:S05]  /*0610*/  IMAD.IADD R5, R6, 0x1, R5 ;  /* 0x0000000106057824 */ /* 0x000fca00078e0205 */
[----:B------:R-:W-:-:S07]  /*0620*/  MOV R9, R5 ;  /* 0x0000000500097202 */ /* 0x000fce0000000f00 */
[----:B------:R-:W-:Y:S05]  /*0630*/  WARPSYNC.COLLECTIVE R7, `(.L_x_1657) ;  /* 0x0000000007087348 */ /* 0x000fea0003c00000 */
[----:B------:R0:W1:Y:S02]  /*0640*/  SHFL.DOWN P0, R8, R9, R10, R12 ;  /* 0x0800000a09087389 */ /* 0x000064000000000c */
[----:B01----:R-:W-:Y:S05]  /*0650*/  ENDCOLLECTIVE ;  /* 0x000000000000791b */ /* 0x003fea0003800000 */
.L_x_1657:
[----:B------:R-:W-:Y:S05]  /*0660*/  BRA `(.L_x_1658) ;  /* 0xfffffffc00547947 */ /* 0x000fea000383ffff */
.L_x_1659:
        /* <DEDUP_REMOVED lines=9> */
.L_x_1797:


//--------------------- .text._Z7reduce3IiEvPT_S1_j --------------------------
	.section	.text._Z7reduce3IiEvPT_S1_j,"ax",@progbits
	.align	128
        .global         _Z7reduce3IiEvPT_S1_j
        .type           _Z7reduce3IiEvPT_S1_j,@function
        .size           _Z7reduce3IiEvPT_S1_j,(.L_x_1798 - _Z7reduce3IiEvPT_S1_j)
        .other          _Z7reduce3IiEvPT_S1_j,@"STO_CUDA_ENTRY STV_DEFAULT"
_Z7reduce3IiEvPT_S1_j:
.text._Z7reduce3IiEvPT_S1_j:
[----:B------:R-:W-:Y:S01]  /*0000*/  LDC R1, c[0x0][0x37c] ;  /* 0x0000df00ff017b82 */ /* 0x000fe20000000800 */
[----:B------:R-:W0:Y:S01]  /*0010*/  S2R R0, SR_CTAID.X ;  /* 0x0000000000007919 */ /* 0x000e220000002500 */
[----:B------:R-:W0:Y:S01]  /*0020*/  LDCU UR4, c[0x0][0x360] ;  /* 0x00006c00ff0477ac */ /* 0x000e220008000800 */
        /* <DEDUP_REMOVED lines=17> */
[----:B--2---:R-:W-:-:S04]  /*0140*/  @!P1 IMAD.IADD R3, R3, 0x1, R6 ;  /* 0x0000000103039824 */ /* 0x004fc800078e0206 */
[----:B------:R-:W-:-:S08]  /*0150*/  ISETP.GE.U32.AND P1, PT, R2, UR4, PT ;  /* 0x0000000402007c0c */ /* 0x000fd0000bf26070 */
[----:B------:R-:W0:Y:S01]  /*0160*/  @!P0 S2R R6, SR_CgaCtaId ;  /* 0x0000000000068919 */ /* 0x000e220000008800 */
[----:B------:R-:W1:Y:S04]  /*0170*/  SHFL.DOWN PT, R8, R3, 0x10, 0x1f ;  /* 0x0a001f0003087f89 */ /* 0x000e6800000e0000 */
[----:B------:R-:W2:Y:S01]  /*0180*/  @!P1 S2R R12, SR_CgaCtaId ;  /* 0x00000000000c9919 */ /* 0x000ea20000008800 */
[----:B------:R-:W-:Y:S01]  /*0190*/  @!P1 MOV R7, 0x400 ;  /* 0x0000040000079802 */ /* 0x000fe20000000f00 */
[----:B-1----:R-:W-:Y:S01]  /*01a0*/  IMAD.IADD R8, R8, 0x1, R3 ;  /* 0x0000000108087824 */ /* 0x002fe200078e0203 */
[----:B------:R-:W-:-:S04]  /*01b0*/  @!P0 MOV R3, 0x400 ;  /* 0x0000040000038802 */ /* 0x000fc80000000f00 */
[----:B------:R-:W1:Y:S01]  /*01c0*/  SHFL.DOWN PT, R9, R8, 0x8, 0x1f ;  /* 0x09001f0008097f89 */ /* 0x000e6200000e0000 */
[----:B0-----:R-:W-:-:S04]  /*01d0*/  @!P0 LEA R3, R6, R3, 0x18 ;  /* 0x0000000306038211 */ /* 0x001fc800078ec0ff */
[----:B------:R-:W-:Y:S02]  /*01e0*/  @!P0 LEA.HI R3, R2, R3, RZ, 0x1d ;  /* 0x0000000302038211 */ /* 0x000fe400078fe8ff */
[----:B--2---:R-:W-:-:S05]  /*01f0*/  @!P1 LEA R12, R12, R7, 0x18 ;  /* 0x000000070c0c9211 */ /* 0x004fca00078ec0ff */
[----:B------:R-:W-:Y:S01]  /*0200*/  @!P1 IMAD R5, R5, 0x4, R12 ;  /* 0x0000000405059824 */ /* 0x000fe200078e020c */
[----:B-1----:R-:W-:-:S05]  /*0210*/  IADD3 R9, PT, PT, R8, R9, RZ ;  /* 0x0000000908097210 */ /* 0x002fca0007ffe0ff */
[----:B------:R-:W0:Y:S02]  /*0220*/  SHFL.DOWN PT, R10, R9, 0x4, 0x1f ;  /* 0x08801f00090a7f89 */ /* 0x000e2400000e0000 */
[----:B0-----:R-:W-:-:S05]  /*0230*/  IMAD.IADD R10, R9, 0x1, R10 ;  /* 0x00000001090a7824 */ /* 0x001fca00078e020a */
[----:B------:R-:W0:Y:S02]  /*0240*/  SHFL.DOWN PT, R11, R10, 0x2, 0x1f ;  /* 0x08401f000a0b7f89 */ /* 0x000e2400000e0000 */
[----:B0-----:R-:W-:-:S05]  /*0250*/  IMAD.IADD R11, R10, 0x1, R11 ;  /* 0x000000010a0b7824 */ /* 0x001fca00078e020b */
[----:B------:R-:W0:Y:S02]  /*0260*/  SHFL.DOWN PT, R4, R11, 0x1, 0x1f ;  /* 0x08201f000b047f89 */ /* 0x000e2400000e0000 */
[----:B0-----:R-:W-:Y:S01]  /*0270*/  IADD3 R6, PT, PT, R11, R4, RZ ;  /* 0x000000040b067210 */ /* 0x001fe20007ffe0ff */
[----:B------:R-:W-:-:S04]  /*0280*/  IMAD.MOV.U32 R4, RZ, RZ, RZ ;  /* 0x000000ffff047224 */ /* 0x000fc800078e00ff */
[----:B------:R0:W-:Y:S01]  /*0290*/  @!P0 STS [R3], R6 ;  /* 0x0000000603008388 */ /* 0x0001e20000000800 */
[----:B------:R-:W-:Y:S01]  /*02a0*/  BAR.SYNC.DEFER_BLOCKING 0x0 ;  /* 0x0000000000007b1d */ /* 0x000fe20000010000 */
[----:B------:R-:W-:-:S05]  /*02b0*/  ISETP.GT.U32.AND P0, PT, R2, 0x1f, PT ;  /* 0x0000001f0200780c */ /* 0x000fca0003f04070 */
[----:B------:R0:W1:Y:S08]  /*02c0*/  @!P1 LDS R4, [R5] ;  /* 0x0000000005049984 */ /* 0x0000700000000800 */
[----:B0-----:R-:W-:Y:S05]  /*02d0*/  @P0 EXIT ;  /* 0x000000000000094d */ /* 0x001fea0003800000 */
[----:B-1----:R-:W0:Y:S01]  /*02e0*/  SHFL.DOWN PT, R3, R4, 0x10, 0x1f ;  /* 0x0a001f0004037f89 */ /* 0x002e2200000e0000 */
[----:B------:R-:W-:Y:S02]  /*02f0*/  ISETP.NE.AND P0, PT, R2, RZ, PT ;  /* 0x000000ff0200720c */ /* 0x000fe40003f05270 */
[----:B0-----:R-:W-:-:S05]  /*0300*/  IADD3 R3, PT, PT, R3, R4, RZ ;  /* 0x0000000403037210 */ /* 0x001fca0007ffe0ff */
[----:B------:R-:W0:Y:S02]  /*0310*/  SHFL.DOWN PT, R6, R3, 0x8, 0x1f ;  /* 0x09001f0003067f89 */ /* 0x000e2400000e0000 */
[----:B0-----:R-:W-:-:S05]  /*0320*/  IMAD.IADD R6, R3, 0x1, R6 ;  /* 0x0000000103067824 */ /* 0x001fca00078e0206 */
[----:B------:R-:W0:Y:S02]  /*0330*/  SHFL.DOWN PT, R5, R6, 0x4, 0x1f ;  /* 0x08801f0006057f89 */ /* 0x000e2400000e0000 */
[----:B0-----:R-:W-:-:S05]  /*0340*/  IADD3 R5, PT, PT, R6, R5, RZ ;  /* 0x0000000506057210 */ /* 0x001fca0007ffe0ff */
[----:B------:R-:W0:Y:S02]  /*0350*/  SHFL.DOWN PT, R8, R5, 0x2, 0x1f ;  /* 0x08401f0005087f89 */ /* 0x000e2400000e0000 */
[----:B0-----:R-:W-:-:S05]  /*0360*/  IMAD.IADD R8, R5, 0x1, R8 ;  /* 0x0000000105087824 */ /* 0x001fca00078e0208 */
[----:B------:R0:W1:Y:S01]  /*0370*/  SHFL.DOWN PT, R7, R8, 0x1, 0x1f ;  /* 0x08201f0008077f89 */ /* 0x00006200000e0000 */
[----:B------:R-:W-:Y:S05]  /*0380*/  @P0 EXIT ;  /* 0x000000000000094d */ /* 0x000fea0003800000 */
[----:B------:R-:W2:Y:S01]  /*0390*/  LDC.64 R2, c[0x0][0x388] ;  /* 0x0000e200ff027b82 */ /* 0x000ea20000000a00 */
[----:B-1----:R-:W-:Y:S01]  /*03a0*/  IADD3 R7, PT, PT, R8, R7, RZ ;  /* 0x0000000708077210 */ /* 0x002fe20007ffe0ff */
[----:B--2---:R-:W-:-:S05]  /*03b0*/  IMAD.WIDE.U32 R2, R0, 0x4, R2 ;  /* 0x0000000400027825 */ /* 0x004fca00078e0002 */
[----:B------:R-:W-:Y:S01]  /*03c0*/  STG.E desc[UR6][R2.64], R7 ;  /* 0x0000000702007986 */ /* 0x000fe2000c101906 */
[----:B------:R-:W-:Y:S05]  /*03d0*/  EXIT ;  /* 0x000000000000794d */ /* 0x000fea0003800000 */
.L_x_1660:
        /* <DEDUP_REMOVED lines=10> */
.L_x_1798:


//--------------------- .text._Z7reduce2IiEvPT_S1_j --------------------------
	.section	.text._Z7reduce2IiEvPT_S1_j,"ax",@progbits
	.align	128
        .global         _Z7reduce2IiEvPT_S1_j
        .type           _Z7reduce2IiEvPT_S1_j,@function
        .size           _Z7reduce2IiEvPT_S1_j,(.L_x_1799 - _Z7reduce2IiEvPT_S1_j)
        .other          _Z7reduce2IiEvPT_S1_j,@"STO_CUDA_ENTRY STV_DEFAULT"
_Z7reduce2IiEvPT_S1_j:
.text._Z7reduce2IiEvPT_S1_j:
        /* <DEDUP_REMOVED lines=22> */
.L_x_1662:
[----:B------:R-:W-:-:S04]  /*0160*/  SHF.R.U32.HI R8, RZ, 0x1, R0 ;  /* 0x00000001ff087819 */ /* 0x000fc80000011600 */
[----:B------:R-:W-:-:S13]  /*0170*/  ISETP.GE.U32.AND P1, PT, R6, R8, PT ;  /* 0x000000080600720c */ /* 0x000fda0003f26070 */
[----:B------:R-:W-:Y:S01]  /*0180*/  @!P1 LEA R2, R8, R5, 0x2 ;  /* 0x0000000508029211 */ /* 0x000fe200078e10ff */
[----:B------:R-:W-:Y:S05]  /*0190*/  @!P1 LDS R3, [R5] ;  /* 0x0000000005039984 */ /* 0x000fea0000000800 */
[----:B------:R-:W0:Y:S02]  /*01a0*/  @!P1 LDS R2, [R2] ;  /* 0x0000000002029984 */ /* 0x000e240000000800 */
[----:B0-----:R-:W-:-:S05]  /*01b0*/  @!P1 IMAD.IADD R4, R2, 0x1, R3 ;  /* 0x0000000102049824 */ /* 0x001fca00078e0203 */
[----:B------:R1:W-:Y:S01]  /*01c0*/  @!P1 STS [R5], R4 ;  /* 0x0000000405009388 */ /* 0x0003e20000000800 */
[----:B------:R-:W-:Y:S01]  /*01d0*/  BAR.SYNC.DEFER_BLOCKING 0x0 ;  /* 0x0000000000007b1d */ /* 0x000fe20000010000 */
[----:B------:R-:W-:Y:S02]  /*01e0*/  ISETP.GT.U32.AND P1, PT, R0, 0x3, PT ;  /* 0x000000030000780c */ /* 0x000fe40003f24070 */
[----:B------:R-:W-:-:S11]  /*01f0*/  MOV R0, R8 ;  /* 0x0000000800007202 */ /* 0x000fd60000000f00 */
[----:B-1----:R-:W-:Y:S05]  /*0200*/  @P1 BRA `(.L_x_1662) ;  /* 0xfffffffc00d41947 */ /* 0x002fea000383ffff */
.L_x_1661:
        /* <DEDUP_REMOVED lines=9> */
.L_x_1663:
        /* <DEDUP_REMOVED lines=14> */
.L_x_1799:


//--------------------- .text._Z7reduce1IiEvPT_S1_j --------------------------
	.section	.text._Z7reduce1IiEvPT_S1_j,"ax",@progbits
	.align	128
        .global         _Z7reduce1IiEvPT_S1_j
        .type           _Z7reduce1IiEvPT_S1_j,@function
        .size           _Z7reduce1IiEvPT_S1_j,(.L_x_1800 - _Z7reduce1IiEvPT_S1_j)
        .other          _Z7reduce1IiEvPT_S1_j,@"STO_CUDA_ENTRY STV_DEFAULT"
_Z7reduce1IiEvPT_S1_j:
.text._Z7reduce1IiEvPT_S1_j:
        /* <DEDUP_REMOVED lines=22> */
.L_x_1665:
        /* <DEDUP_REMOVED lines=10> */
[----:B0-----:R-:W-:-:S05]  /*0200*/  @!P0 IMAD.IADD R3, R0, 0x1, R3 ;  /* 0x0000000100038824 */ /* 0x001fca00078e0203 */
[----:B------:R1:W-:Y:S01]  /*0210*/  @!P0 STS [R2], R3 ;  /* 0x0000000302008388 */ /* 0x0003e20000000800 */
[----:B------:R-:W-:Y:S06]  /*0220*/  BAR.SYNC.DEFER_BLOCKING 0x0 ;  /* 0x0000000000007b1d */ /* 0x000fec0000010000 */
[----:B------:R-:W-:Y:S05]  /*0230*/  BRA.U !UP0, `(.L_x_1665) ;  /* 0xfffffffd08c87547 */ /* 0x000fea000b83ffff */
.L_x_1664:
        /* <DEDUP_REMOVED lines=9> */
.L_x_1666:
        /* <DEDUP_REMOVED lines=11> */
.L_x_1800:


//--------------------- .text._Z7reduce0IiEvPT_S1_j --------------------------
	.section	.text._Z7reduce0IiEvPT_S1_j,"ax",@progbits
	.align	128
        .global         _Z7reduce0IiEvPT_S1_j
        .type           _Z7reduce0IiEvPT_S1_j,@function
        .size           _Z7reduce0IiEvPT_S1_j,(.L_x_1801 - _Z7reduce0IiEvPT_S1_j)
        .other          _Z7reduce0IiEvPT_S1_j,@"STO_CUDA_ENTRY STV_DEFAULT"
_Z7reduce0IiEvPT_S1_j:
.text._Z7reduce0IiEvPT_S1_j:
        /* <DEDUP_REMOVED lines=21> */
[----:B0-----:R-:W-:-:S07]  /*0150*/  HFMA2 R0, -RZ, RZ, 0, 5.9604644775390625e-08 ;  /* 0x00000001ff007431 */ /* 0x001fce00000001ff */
.L_x_1668:
[----:B------:R-:W-:-:S05]  /*0160*/  IMAD.SHL.U32 R8, R0, 0x2, RZ ;  /* 0x0000000200087824 */ /* 0x000fca00078e00ff */
[----:B------:R-:W-:-:S04]  /*0170*/  IADD3 R2, PT, PT, R8, -0x1, RZ ;  /* 0xffffffff08027810 */ /* 0x000fc80007ffe0ff */
[----:B------:R-:W-:-:S13]  /*0180*/  LOP3.LUT P1, RZ, R2, R7, RZ, 0xc0, !PT ;  /* 0x0000000702ff7212 */ /* 0x000fda000782c0ff */
[----:B------:R-:W-:Y:S01]  /*0190*/  @!P1 IMAD R2, R0, 0x4, R5 ;  /* 0x0000000400029824 */ /* 0x000fe200078e0205 */
[----:B------:R-:W-:Y:S01]  /*01a0*/  @!P1 LDS R3, [R5] ;  /* 0x0000000005039984 */ /* 0x000fe20000000800 */
[----:B------:R-:W-:-:S04]  /*01b0*/  IMAD.MOV.U32 R0, RZ, RZ, R8 ;  /* 0x000000ffff007224 */ /* 0x000fc800078e0008 */
[----:B------:R-:W0:Y:S02]  /*01c0*/  @!P1 LDS R2, [R2] ;  /* 0x0000000002029984 */ /* 0x000e240000000800 */
[----:B0-----:R-:W-:-:S05]  /*01d0*/  @!P1 IADD3 R4, PT, PT, R2, R3, RZ ;  /* 0x0000000302049210 */ /* 0x001fca0007ffe0ff */
[----:B------:R1:W-:Y:S01]  /*01e0*/  @!P1 STS [R5], R4 ;  /* 0x0000000405009388 */ /* 0x0003e20000000800 */
[----:B------:R-:W-:Y:S01]  /*01f0*/  BAR.SYNC.DEFER_BLOCKING 0x0 ;  /* 0x0000000000007b1d */ /* 0x000fe20000010000 */
[----:B------:R-:W-:-:S13]  /*0200*/  ISETP.GE.U32.AND P1, PT, R8, UR8, PT ;  /* 0x0000000808007c0c */ /* 0x000fda000bf26070 */
[----:B-1----:R-:W-:Y:S05]  /*0210*/  @!P1 BRA `(.L_x_1668) ;  /* 0xfffffffc00d09947 */ /* 0x002fea000383ffff */
.L_x_1667:
        /* <DEDUP_REMOVED lines=9> */
.L_x_1669:
        /* <DEDUP_REMOVED lines=13> */
.L_x_1801:


//--------------------- .nv.shared._Z7reduce6IdLj1ELb0EEvPT_S1_j --------------------------
	.section	.nv.shared._Z7reduce6IdLj1ELb0EEvPT_S1_j,"aw",@nobits
	.sectionflags	@""
	.align	16
	.zero		1024


//--------------------- .nv.shared.reserved.0     --------------------------
	.section	.nv.shared.reserved.0,"aw",@nobits
	.weak		__nv_reservedSMEM_offset_0_alias
	.size		__nv_reservedSMEM_offset_0_alias, 0, 64
	.other		__nv_reservedSMEM_offset_0_alias,@"STO_CUDA_RESERVED_SHARED STV_DEFAULT"
__nv_reservedSMEM_offset_0_alias:
	.zero		0
	.zero		64


//--------------------- .nv.shared._Z7reduce6IdLj2ELb0EEvPT_S1_j --------------------------
	.section	.nv.shared._Z7reduce6IdLj2ELb0EEvPT_S1_j,"aw",@nobits
	.sectionflags	@""
	.align	16
	.zero		1024


//--------------------- .nv.shared._Z7reduce6IdLj4ELb0EEvPT_S1_j --------------------------
	.section	.nv.shared._Z7reduce6IdLj4ELb0EEvPT_S1_j,"aw",@nobits
	.sectionflags	@""
	.align	16
	.zero		1024


//--------------------- .nv.shared._Z7reduce6IdLj8ELb0EEvPT_S1_j --------------------------
	.section	.nv.shared._Z7reduce6IdLj8ELb0EEvPT_S1_j,"aw",@nobits
	.sectionflags	@""
	.align	16
	.zero		1024


//--------------------- .nv.shared._Z7reduce6IdLj16ELb0EEvPT_S1_j --------------------------
	.section	.nv.shared._Z7reduce6IdLj16ELb0EEvPT_S1_j,"aw",@nobits
	.sectionflags	@""
	.align	16
	.zero		1024


//--------------------- .nv.shared._Z7reduce6IdLj32ELb0EEvPT_S1_j --------------------------
	.section	.nv.shared._Z7reduce6IdLj32ELb0EEvPT_S1_j,"aw",@nobits
	.sectionflags	@""
	.align	16
	.zero		1024


//--------------------- .nv.shared._Z7reduce6IdLj64ELb0EEvPT_S1_j --------------------------
	.section	.nv.shared._Z7reduce6IdLj64ELb0EEvPT_S1_j,"aw",@nobits
	.sectionflags	@""
	.align	16
	.zero		1024


//--------------------- .nv.shared._Z7reduce6IdLj128ELb0EEvPT_S1_j --------------------------
	.section	.nv.shared._Z7reduce6IdLj128ELb0EEvPT_S1_j,"aw",@nobits
	.sectionflags	@""
	.align	16
	.zero		1024


//--------------------- .nv.shared._Z7reduce6IdLj256ELb0EEvPT_S1_j --------------------------
	.section	.nv.shared._Z7reduce6IdLj256ELb0EEvPT_S1_j,"aw",@nobits
	.sectionflags	@""
	.align	16
	.zero		1024


//--------------------- .nv.shared._Z7reduce6IdLj512ELb0EEvPT_S1_j --------------------------
	.section	.nv.shared._Z7reduce6IdLj512ELb0EEvPT_S1_j,"aw",@nobits
	.sectionflags	@""
	.align	16
	.zero		1024


//--------------------- .nv.shared._Z7reduce6IdLj1ELb1EEvPT_S1_j --------------------------
	.section	.nv.shared._Z7reduce6IdLj1ELb1EEvPT_S1_j,"aw",@nobits
	.sectionflags	@""
	.align	16
	.zero		1024


//--------------------- .nv.shared._Z7reduce6IdLj2ELb1EEvPT_S1_j --------------------------
	.section	.nv.shared._Z7reduce6IdLj2ELb1EEvPT_S1_j,"aw",@nobits
	.sectionflags	@""
	.align	16
	.zero		1024


//--------------------- .nv.shared._Z7reduce6IdLj4ELb1EEvPT_S1_j --------------------------
	.section	.nv.shared._Z7reduce6IdLj4ELb1EEvPT_S1_j,"aw",@nobits
	.sectionflags	@""
	.align	16
	.zero		1024


//--------------------- .nv.shared._Z7reduce6IdLj8ELb1EEvPT_S1_j --------------------------
	.section	.nv.shared._Z7reduce6IdLj8ELb1EEvPT_S1_j,"aw",@nobits
	.sectionflags	@""
	.align	16
	.zero		1024


//--------------------- .nv.shared._Z7reduce6IdLj16ELb1EEvPT_S1_j --------------------------
	.section	.nv.shared._Z7reduce6IdLj16ELb1EEvPT_S1_j,"aw",@nobits
	.sectionflags	@""
	.align	16
	.zero		1024


//--------------------- .nv.shared._Z7reduce6IdLj32ELb1EEvPT_S1_j --------------------------
	.section	.nv.shared._Z7reduce6IdLj32ELb1EEvPT_S1_j,"aw",@nobits
	.sectionflags	@""
	.align	16
	.zero		1024


//--------------------- .nv.shared._Z7reduce6IdLj64ELb1EEvPT_S1_j --------------------------
	.section	.nv.shared._Z7reduce6IdLj64ELb1EEvPT_S1_j,"aw",@nobits
	.sectionflags	@""
	.align	16
	.zero		1024


//--------------------- .nv.shared._Z7reduce6IdLj128ELb1EEvPT_S1_j --------------------------
	.section	.nv.shared._Z7reduce6IdLj128ELb1EEvPT_S1_j,"aw",@nobits
	.sectionflags	@""
	.align	16
	.zero		1024


//--------------------- .nv.shared._Z7reduce6IdLj256ELb1EEvPT_S1_j --------------------------
	.section	.nv.shared._Z7reduce6IdLj256ELb1EEvPT_S1_j,"aw",@nobits
	.sectionflags	@""
	.align	16
	.zero		1024


//--------------------- .nv.shared._Z7reduce6IdLj512ELb1EEvPT_S1_j --------------------------
	.section	.nv.shared._Z7reduce6IdLj512ELb1EEvPT_S1_j,"aw",@nobits
	.sectionflags	@""
	.align	16
	.zero		1024


//--------------------- .nv.shared._Z7reduce5IdLj1EEvPT_S1_j --------------------------
	.section	.nv.shared._Z7reduce5IdLj1EEvPT_S1_j,"aw",@nobits
	.sectionflags	@""
	.align	16
	.zero		1024


//--------------------- .nv.shared._Z7reduce5IdLj2EEvPT_S1_j --------------------------
	.section	.nv.shared._Z7reduce5IdLj2EEvPT_S1_j,"aw",@nobits
	.sectionflags	@""
	.align	16
	.zero		1024


//--------------------- .nv.shared._Z7reduce5IdLj4EEvPT_S1_j --------------------------
	.section	.nv.shared._Z7reduce5IdLj4EEvPT_S1_j,"aw",@nobits
	.sectionflags	@""
	.align	16
	.zero		1024


//--------------------- .nv.shared._Z7reduce5IdLj8EEvPT_S1_j --------------------------
	.section	.nv.shared._Z7reduce5IdLj8EEvPT_S1_j,"aw",@nobits
	.sectionflags	@""
	.align	16
	.zero		1024


//--------------------- .nv.shared._Z7reduce5IdLj16EEvPT_S1_j --------------------------
	.section	.nv.shared._Z7reduce5IdLj16EEvPT_S1_j,"aw",@nobits
	.sectionflags	@""
	.align	16
	.zero		1024


//--------------------- .nv.shared._Z7reduce5IdLj32EEvPT_S1_j --------------------------
	.section	.nv.shared._Z7reduce5IdLj32EEvPT_S1_j,"aw",@nobits
	.sectionflags	@""
	.align	16
	.zero		1024


//--------------------- .nv.shared._Z7reduce5IdLj64EEvPT_S1_j --------------------------
	.section	.nv.shared._Z7reduce5IdLj64EEvPT_S1_j,"aw",@nobits
	.sectionflags	@""
	.align	16
	.zero		1024


//--------------------- .nv.shared._Z7reduce5IdLj128EEvPT_S1_j --------------------------
	.section	.nv.shared._Z7reduce5IdLj128EEvPT_S1_j,"aw",@nobits
	.sectionflags	@""
	.align	16
	.zero		1024


//--------------------- .nv.shared._Z7reduce5IdLj256EEvPT_S1_j --------------------------
	.section	.nv.shared._Z7reduce5IdLj256EEvPT_S1_j,"aw",@nobits
	.sectionflags	@""
	.align	16
	.zero		1024


//--------------------- .nv.shared._Z7reduce5IdLj512EEvPT_S1_j --------------------------
	.section	.nv.shared._Z7reduce5IdLj512EEvPT_S1_j,"aw",@nobits
	.sectionflags	@""
	.align	16
	.zero		1024


//--------------------- .nv.shared._Z7reduce4IdLj1EEvPT_S1_j --------------------------
	.section	.nv.shared._Z7reduce4IdLj1EEvPT_S1_j,"aw",@nobits
	.sectionflags	@""
	.align	16
	.zero		1024


//--------------------- .nv.shared._Z7reduce4IdLj2EEvPT_S1_j --------------------------
	.section	.nv.shared._Z7reduce4IdLj2EEvPT_S1_j,"aw",@nobits
	.sectionflags	@""
	.align	16
	.zero		1024


//--------------------- .nv.shared._Z7reduce4IdLj4EEvPT_S1_j --------------------------
	.section	.nv.shared._Z7reduce4IdLj4EEvPT_S1_j,"aw",@nobits
	.sectionflags	@""
	.align	16
	.zero		1024


//--------------------- .nv.shared._Z7reduce4IdLj8EEvPT_S1_j --------------------------
	.section	.nv.shared._Z7reduce4IdLj8EEvPT_S1_j,"aw",@nobits
	.sectionflags	@""
	.align	16
	.zero		1024


//--------------------- .nv.shared._Z7reduce4IdLj16EEvPT_S1_j --------------------------
	.section	.nv.shared._Z7reduce4IdLj16EEvPT_S1_j,"aw",@nobits
	.sectionflags	@""
	.align	16
	.zero		1024


//--------------------- .nv.shared._Z7reduce4IdLj32EEvPT_S1_j --------------------------
	.section	.nv.shared._Z7reduce4IdLj32EEvPT_S1_j,"aw",@nobits
	.sectionflags	@""
	.align	16
	.zero		1024


//--------------------- .nv.shared._Z7reduce4IdLj64EEvPT_S1_j --------------------------
	.section	.nv.shared._Z7reduce4IdLj64EEvPT_S1_j,"aw",@nobits
	.sectionflags	@""
	.align	16
	.zero		1024


//--------------------- .nv.shared._Z7reduce4IdLj128EEvPT_S1_j --------------------------
	.section	.nv.shared._Z7reduce4IdLj128EEvPT_S1_j,"aw",@nobits
	.sectionflags	@""
	.align	16
	.zero		1024


//--------------------- .nv.shared._Z7reduce4IdLj256EEvPT_S1_j --------------------------
	.section	.nv.shared._Z7reduce4IdLj256EEvPT_S1_j,"aw",@nobits
	.sectionflags	@""
	.align	16
	.zero		1024


//--------------------- .nv.shared._Z7reduce4IdLj512EEvPT_S1_j --------------------------
	.section	.nv.shared._Z7reduce4IdLj512EEvPT_S1_j,"aw",@nobits
	.sectionflags	@""
	.align	16
	.zero		1024


//--------------------- .nv.shared._Z7reduce3IdEvPT_S1_j --------------------------
	.section	.nv.shared._Z7reduce3IdEvPT_S1_j,"aw",@nobits
	.sectionflags	@""
	.align	16
	.zero		1024


//--------------------- .nv.shared._Z7reduce2IdEvPT_S1_j --------------------------
	.section	.nv.shared._Z7reduce2IdEvPT_S1_j,"aw",@nobits
	.sectionflags	@""
	.align	16
	.zero		1024


//--------------------- .nv.shared._Z7reduce1IdEvPT_S1_j --------------------------
	.section	.nv.shared._Z7reduce1IdEvPT_S1_j,"aw",@nobits
	.sectionflags	@""
	.align	16
	.zero		1024


//--------------------- .nv.shared._Z7reduce0IdEvPT_S1_j --------------------------
	.section	.nv.shared._Z7reduce0IdEvPT_S1_j,"aw",@nobits
	.sectionflags	@""
	.align	16
	.zero		1024


//--------------------- .nv.shared._Z7reduce6IfLj1ELb0EEvPT_S1_j --------------------------
	.section	.nv.shared._Z7reduce6IfLj1ELb0EEvPT_S1_j,"aw",@nobits
	.sectionflags	@""
	.align	16
	.zero		1024


//--------------------- .nv.shared._Z7reduce6IfLj2ELb0EEvPT_S1_j --------------------------
	.section	.nv.shared._Z7reduce6IfLj2ELb0EEvPT_S1_j,"aw",@nobits
	.sectionflags	@""
	.align	16
	.zero		1024


//--------------------- .nv.shared._Z7reduce6IfLj4ELb0EEvPT_S1_j --------------------------
	.section	.nv.shared._Z7reduce6IfLj4ELb0EEvPT_S1_j,"aw",@nobits
	.sectionflags	@""
	.align	16
	.zero		1024


//--------------------- .nv.shared._Z7reduce6IfLj8ELb0EEvPT_S1_j --------------------------
	.section	.nv.shared._Z7reduce6IfLj8ELb0EEvPT_S1_j,"aw",@nobits
	.sectionflags	@""
	.align	16
	.zero		1024


//--------------------- .nv.shared._Z7reduce6IfLj16ELb0EEvPT_S1_j --------------------------
	.section	.nv.shared._Z7reduce6IfLj16ELb0EEvPT_S1_j,"aw",@nobits
	.sectionflags	@""
	.align	16
	.zero		1024


//--------------------- .nv.shared._Z7reduce6IfLj32ELb0EEvPT_S1_j --------------------------
	.section	.nv.shared._Z7reduce6IfLj32ELb0EEvPT_S1_j,"aw",@nobits
	.sectionflags	@""
	.align	16
	.zero		1024


//--------------------- .nv.shared._Z7reduce6IfLj64ELb0EEvPT_S1_j --------------------------
	.section	.nv.shared._Z7reduce6IfLj64ELb0EEvPT_S1_j,"aw",@nobits
	.sectionflags	@""
	.align	16
	.zero		1024


//--------------------- .nv.shared._Z7reduce6IfLj128ELb0EEvPT_S1_j --------------------------
	.section	.nv.shared._Z7reduce6IfLj128ELb0EEvPT_S1_j,"aw",@nobits
	.sectionflags	@""
	.align	16
	.zero		1024


//--------------------- .nv.shared._Z7reduce6IfLj256ELb0EEvPT_S1_j --------------------------
	.section	.nv.shared._Z7reduce6IfLj256ELb0EEvPT_S1_j,"aw",@nobits
	.sectionflags	@""
	.align	16
	.zero		1024


//--------------------- .nv.shared._Z7reduce6IfLj512ELb0EEvPT_S1_j --------------------------
	.section	.nv.shared._Z7reduce6IfLj512ELb0EEvPT_S1_j,"aw",@nobits
	.sectionflags	@""
	.align	16
	.zero		1024


//--------------------- .nv.shared._Z7reduce6IfLj1ELb1EEvPT_S1_j --------------------------
	.section	.nv.shared._Z7reduce6IfLj1ELb1EEvPT_S1_j,"aw",@nobits
	.sectionflags	@""
	.align	16
	.zero		1024


//--------------------- .nv.shared._Z7reduce6IfLj2ELb1EEvPT_S1_j --------------------------
	.section	.nv.shared._Z7reduce6IfLj2ELb1EEvPT_S1_j,"aw",@nobits
	.sectionflags	@""
	.align	16
	.zero		1024


//--------------------- .nv.shared._Z7reduce6IfLj4ELb1EEvPT_S1_j --------------------------
	.section	.nv.shared._Z7reduce6IfLj4ELb1EEvPT_S1_j,"aw",@nobits
	.sectionflags	@""
	.align	16
	.zero		1024


//--------------------- .nv.shared._Z7reduce6IfLj8ELb1EEvPT_S1_j --------------------------
	.section	.nv.shared._Z7reduce6IfLj8ELb1EEvPT_S1_j,"aw",@nobits
	.sectionflags	@""
	.align	16
	.zero		1024


//--------------------- .nv.shared._Z7reduce6IfLj16ELb1EEvPT_S1_j --------------------------
	.section	.nv.shared._Z7reduce6IfLj16ELb1EEvPT_S1_j,"aw",@nobits
	.sectionflags	@""
	.align	16
	.zero		1024


//--------------------- .nv.shared._Z7reduce6IfLj32ELb1EEvPT_S1_j --------------------------
	.section	.nv.shared._Z7reduce6IfLj32ELb1EEvPT_S1_j,"aw",@nobits
	.sectionflags	@""
	.align	16
	.zero		1024


//--------------------- .nv.shared._Z7reduce6IfLj64ELb1EEvPT_S1_j --------------------------
	.section	.nv.shared._Z7reduce6IfLj64ELb1EEvPT_S1_j,"aw",@nobits
	.sectionflags	@""
	.align	16
	.zero		1024


//--------------------- .nv.shared._Z7reduce6IfLj128ELb1EEvPT_S1_j --------------------------
	.section	.nv.shared._Z7reduce6IfLj128ELb1EEvPT_S1_j,"aw",@nobits
	.sectionflags	@""
	.align	16
	.zero		1024


//--------------------- .nv.shared._Z7reduce6IfLj256ELb1EEvPT_S1_j --------------------------
	.section	.nv.shared._Z7reduce6IfLj256ELb1EEvPT_S1_j,"aw",@nobits
	.sectionflags	@""
	.align	16
	.zero		1024


//--------------------- .nv.shared._Z7reduce6IfLj512ELb1EEvPT_S1_j --------------------------
	.section	.nv.shared._Z7reduce6IfLj512ELb1EEvPT_S1_j,"aw",@nobits
	.sectionflags	@""
	.align	16
	.zero		1024


//--------------------- .nv.shared._Z7reduce5IfLj1EEvPT_S1_j --------------------------
	.section	.nv.shared._Z7reduce5IfLj1EEvPT_S1_j,"aw",@nobits
	.sectionflags	@""
	.align	16
	.zero		1024


//--------------------- .nv.shared._Z7reduce5IfLj2EEvPT_S1_j --------------------------
	.section	.nv.shared._Z7reduce5IfLj2EEvPT_S1_j,"aw",@nobits
	.sectionflags	@""
	.align	16
	.zero		1024


//--------------------- .nv.shared._Z7reduce5IfLj4EEvPT_S1_j --------------------------
	.section	.nv.shared._Z7reduce5IfLj4EEvPT_S1_j,"aw",@nobits
	.sectionflags	@""
	.align	16
	.zero		1024


//--------------------- .nv.shared._Z7reduce5IfLj8EEvPT_S1_j --------------------------
	.section	.nv.shared._Z7reduce5IfLj8EEvPT_S1_j,"aw",@nobits
	.sectionflags	@""
	.align	16
	.zero		1024


//--------------------- .nv.shared._Z7reduce5IfLj16EEvPT_S1_j --------------------------
	.section	.nv.shared._Z7reduce5IfLj16EEvPT_S1_j,"aw",@nobits
	.sectionflags	@""
	.align	16
	.zero		1024


//--------------------- .nv.shared._Z7reduce5IfLj32EEvPT_S1_j --------------------------
	.section	.nv.shared._Z7reduce5IfLj32EEvPT_S1_j,"aw",@nobits
	.sectionflags	@""
	.align	16
	.zero		1024


//--------------------- .nv.shared._Z7reduce5IfLj64EEvPT_S1_j --------------------------
	.section	.nv.shared._Z7reduce5IfLj64EEvPT_S1_j,"aw",@nobits
	.sectionflags	@""
	.align	16
	.zero		1024


//--------------------- .nv.shared._Z7reduce5IfLj128EEvPT_S1_j --------------------------
	.section	.nv.shared._Z7reduce5IfLj128EEvPT_S1_j,"aw",@nobits
	.sectionflags	@""
	.align	16
	.zero		1024


//--------------------- .nv.shared._Z7reduce5IfLj256EEvPT_S1_j --------------------------
	.section	.nv.shared._Z7reduce5IfLj256EEvPT_S1_j,"aw",@nobits
	.sectionflags	@""
	.align	16
	.zero		1024


//--------------------- .nv.shared._Z7reduce5IfLj512EEvPT_S1_j --------------------------
	.section	.nv.shared._Z7reduce5IfLj512EEvPT_S1_j,"aw",@nobits
	.sectionflags	@""
	.align	16
	.zero		1024


//--------------------- .nv.shared._Z7reduce4IfLj1EEvPT_S1_j --------------------------
	.section	.nv.shared._Z7reduce4IfLj1EEvPT_S1_j,"aw",@nobits
	.sectionflags	@""
	.align	16
	.zero		1024


//--------------------- .nv.shared._Z7reduce4IfLj2EEvPT_S1_j --------------------------
	.section	.nv.shared._Z7reduce4IfLj2EEvPT_S1_j,"aw",@nobits
	.sectionflags	@""
	.align	16
	.zero		1024


//--------------------- .nv.shared._Z7reduce4IfLj4EEvPT_S1_j --------------------------
	.section	.nv.shared._Z7reduce4IfLj4EEvPT_S1_j,"aw",@nobits
	.sectionflags	@""
	.align	16
	.zero		1024


//--------------------- .nv.shared._Z7reduce4IfLj8EEvPT_S1_j --------------------------
	.section	.nv.shared._Z7reduce4IfLj8EEvPT_S1_j,"aw",@nobits
	.sectionflags	@""
	.align	16
	.zero		1024


//--------------------- .nv.shared._Z7reduce4IfLj16EEvPT_S1_j --------------------------
	.section	.nv.shared._Z7reduce4IfLj16EEvPT_S1_j,"aw",@nobits
	.sectionflags	@""
	.align	16
	.zero		1024


//--------------------- .nv.shared._Z7reduce4IfLj32EEvPT_S1_j --------------------------
	.section	.nv.shared._Z7reduce4IfLj32EEvPT_S1_j,"aw",@nobits
	.sectionflags	@""
	.align	16
	.zero		1024


//--------------------- .nv.shared._Z7reduce4IfLj64EEvPT_S1_j --------------------------
	.section	.nv.shared._Z7reduce4IfLj64EEvPT_S1_j,"aw",@nobits
	.sectionflags	@""
	.align	16
	.zero		1024


//--------------------- .nv.shared._Z7reduce4IfLj128EEvPT_S1_j --------------------------
	.section	.nv.shared._Z7reduce4IfLj128EEvPT_S1_j,"aw",@nobits
	.sectionflags	@""
	.align	16
	.zero		1024


//--------------------- .nv.shared._Z7reduce4IfLj256EEvPT_S1_j --------------------------
	.section	.nv.shared._Z7reduce4IfLj256EEvPT_S1_j,"aw",@nobits
	.sectionflags	@""
	.align	16
	.zero		1024


//--------------------- .nv.shared._Z7reduce4IfLj512EEvPT_S1_j --------------------------
	.section	.nv.shared._Z7reduce4IfLj512EEvPT_S1_j,"aw",@nobits
	.sectionflags	@""
	.align	16
	.zero		1024


//--------------------- .nv.shared._Z7reduce3IfEvPT_S1_j --------------------------
	.section	.nv.shared._Z7reduce3IfEvPT_S1_j,"aw",@nobits
	.sectionflags	@""
	.align	16
	.zero		1024


//--------------------- .nv.shared._Z7reduce2IfEvPT_S1_j --------------------------
	.section	.nv.shared._Z7reduce2IfEvPT_S1_j,"aw",@nobits
	.sectionflags	@""
	.align	16
	.zero		1024


//--------------------- .nv.shared._Z7reduce1IfEvPT_S1_j --------------------------
	.section	.nv.shared._Z7reduce1IfEvPT_S1_j,"aw",@nobits
	.sectionflags	@""
	.align	16
	.zero		1024


//--------------------- .nv.shared._Z7reduce0IfEvPT_S1_j --------------------------
	.section	.nv.shared._Z7reduce0IfEvPT_S1_j,"aw",@nobits
	.sectionflags	@""
	.align	16
	.zero		1024


//--------------------- .nv.shared._Z7reduce6IiLj1ELb0EEvPT_S1_j --------------------------
	.section	.nv.shared._Z7reduce6IiLj1ELb0EEvPT_S1_j,"aw",@nobits
	.sectionflags	@""
	.align	16
	.zero		1024


//--------------------- .nv.shared._Z7reduce6IiLj2ELb0EEvPT_S1_j --------------------------
	.section	.nv.shared._Z7reduce6IiLj2ELb0EEvPT_S1_j,"aw",@nobits
	.sectionflags	@""
	.align	16
	.zero		1024


//--------------------- .nv.shared._Z7reduce6IiLj4ELb0EEvPT_S1_j --------------------------
	.section	.nv.shared._Z7reduce6IiLj4ELb0EEvPT_S1_j,"aw",@nobits
	.sectionflags	@""
	.align	16
	.zero		1024


//--------------------- .nv.shared._Z7reduce6IiLj8ELb0EEvPT_S1_j --------------------------
	.section	.nv.shared._Z7reduce6IiLj8ELb0EEvPT_S1_j,"aw",@nobits
	.sectionflags	@""
	.align	16
	.zero		1024


//--------------------- .nv.shared._Z7reduce6IiLj16ELb0EEvPT_S1_j --------------------------
	.section	.nv.shared._Z7reduce6IiLj16ELb0EEvPT_S1_j,"aw",@nobits
	.sectionflags	@""
	.align	16
	.zero		1024


//--------------------- .nv.shared._Z7reduce6IiLj32ELb0EEvPT_S1_j --------------------------
	.section	.nv.shared._Z7reduce6IiLj32ELb0EEvPT_S1_j,"aw",@nobits
	.sectionflags	@""
	.align	16
	.zero		1024


//--------------------- .nv.shared._Z7reduce6IiLj64ELb0EEvPT_S1_j --------------------------
	.section	.nv.shared._Z7reduce6IiLj64ELb0EEvPT_S1_j,"aw",@nobits
	.sectionflags	@""
	.align	16
	.zero		1024


//--------------------- .nv.shared._Z7reduce6IiLj128ELb0EEvPT_S1_j --------------------------
	.section	.nv.shared._Z7reduce6IiLj128ELb0EEvPT_S1_j,"aw",@nobits
	.sectionflags	@""
	.align	16
	.zero		1024


//--------------------- .nv.shared._Z7reduce6IiLj256ELb0EEvPT_S1_j --------------------------
	.section	.nv.shared._Z7reduce6IiLj256ELb0EEvPT_S1_j,"aw",@nobits
	.sectionflags	@""
	.align	16
	.zero		1024


//--------------------- .nv.shared._Z7reduce6IiLj512ELb0EEvPT_S1_j --------------------------
	.section	.nv.shared._Z7reduce6IiLj512ELb0EEvPT_S1_j,"aw",@nobits
	.sectionflags	@""
	.align	16
	.zero		1024


//--------------------- .nv.shared._Z7reduce6IiLj1ELb1EEvPT_S1_j --------------------------
	.section	.nv.shared._Z7reduce6IiLj1ELb1EEvPT_S1_j,"aw",@nobits
	.sectionflags	@""
	.align	16
	.zero		1024


//--------------------- .nv.shared._Z7reduce6IiLj2ELb1EEvPT_S1_j --------------------------
	.section	.nv.shared._Z7reduce6IiLj2ELb1EEvPT_S1_j,"aw",@nobits
	.sectionflags	@""
	.align	16
	.zero		1024


//--------------------- .nv.shared._Z7reduce6IiLj4ELb1EEvPT_S1_j --------------------------
	.section	.nv.shared._Z7reduce6IiLj4ELb1EEvPT_S1_j,"aw",@nobits
	.sectionflags	@""
	.align	16
	.zero		1024


//--------------------- .nv.shared._Z7reduce6IiLj8ELb1EEvPT_S1_j --------------------------
	.section	.nv.shared._Z7reduce6IiLj8ELb1EEvPT_S1_j,"aw",@nobits
	.sectionflags	@""
	.align	16
	.zero		1024


//--------------------- .nv.shared._Z7reduce6IiLj16ELb1EEvPT_S1_j --------------------------
	.section	.nv.shared._Z7reduce6IiLj16ELb1EEvPT_S1_j,"aw",@nobits
	.sectionflags	@""
	.align	16
	.zero		1024


//--------------------- .nv.shared._Z7reduce6IiLj32ELb1EEvPT_S1_j --------------------------
	.section	.nv.shared._Z7reduce6IiLj32ELb1EEvPT_S1_j,"aw",@nobits
	.sectionflags	@""
	.align	16
	.zero		1024


//--------------------- .nv.shared._Z7reduce6IiLj64ELb1EEvPT_S1_j --------------------------
	.section	.nv.shared._Z7reduce6IiLj64ELb1EEvPT_S1_j,"aw",@nobits
	.sectionflags	@""
	.align	16
	.zero		1024


//--------------------- .nv.shared._Z7reduce6IiLj128ELb1EEvPT_S1_j --------------------------
	.section	.nv.shared._Z7reduce6IiLj128ELb1EEvPT_S1_j,"aw",@nobits
	.sectionflags	@""
	.align	16
	.zero		1024


//--------------------- .nv.shared._Z7reduce6IiLj256ELb1EEvPT_S1_j --------------------------
	.section	.nv.shared._Z7reduce6IiLj256ELb1EEvPT_S1_j,"aw",@nobits
	.sectionflags	@""
	.align	16
	.zero		1024


//--------------------- .nv.shared._Z7reduce6IiLj512ELb1EEvPT_S1_j --------------------------
	.section	.nv.shared._Z7reduce6IiLj512ELb1EEvPT_S1_j,"aw",@nobits
	.sectionflags	@""
	.align	16
	.zero		1024


//--------------------- .nv.shared._Z7reduce5IiLj1EEvPT_S1_j --------------------------
	.section	.nv.shared._Z7reduce5IiLj1EEvPT_S1_j,"aw",@nobits
	.sectionflags	@""
	.align	16
	.zero		1024


//--------------------- .nv.shared._Z7reduce5IiLj2EEvPT_S1_j --------------------------
	.section	.nv.shared._Z7reduce5IiLj2EEvPT_S1_j,"aw",@nobits
	.sectionflags	@""
	.align	16
	.zero		1024


//--------------------- .nv.shared._Z7reduce5IiLj4EEvPT_S1_j --------------------------
	.section	.nv.shared._Z7reduce5IiLj4EEvPT_S1_j,"aw",@nobits
	.sectionflags	@""
	.align	16
	.zero		1024


//--------------------- .nv.shared._Z7reduce5IiLj8EEvPT_S1_j --------------------------
	.section	.nv.shared._Z7reduce5IiLj8EEvPT_S1_j,"aw",@nobits
	.sectionflags	@""
	.align	16
	.zero		1024


//--------------------- .nv.shared._Z7reduce5IiLj16EEvPT_S1_j --------------------------
	.section	.nv.shared._Z7reduce5IiLj16EEvPT_S1_j,"aw",@nobits
	.sectionflags	@""
	.align	16
	.zero		1024


//--------------------- .nv.shared._Z7reduce5IiLj32EEvPT_S1_j --------------------------
	.section	.nv.shared._Z7reduce5IiLj32EEvPT_S1_j,"aw",@nobits
	.sectionflags	@""
	.align	16
	.zero		1024


//--------------------- .nv.shared._Z7reduce5IiLj64EEvPT_S1_j --------------------------
	.section	.nv.shared._Z7reduce5IiLj64EEvPT_S1_j,"aw",@nobits
	.sectionflags	@""
	.align	16
	.zero		1024


//--------------------- .nv.shared._Z7reduce5IiLj128EEvPT_S1_j --------------------------
	.section	.nv.shared._Z7reduce5IiLj128EEvPT_S1_j,"aw",@nobits
	.sectionflags	@""
	.align	16
	.zero		1024


//--------------------- .nv.shared._Z7reduce5IiLj256EEvPT_S1_j --------------------------
	.section	.nv.shared._Z7reduce5IiLj256EEvPT_S1_j,"aw",@nobits
	.sectionflags	@""
	.align	16
	.zero		1024


//--------------------- .nv.shared._Z7reduce5IiLj512EEvPT_S1_j --------------------------
	.section	.nv.shared._Z7reduce5IiLj512EEvPT_S1_j,"aw",@nobits
	.sectionflags	@""
	.align	16
	.zero		1024


//--------------------- .nv.shared._Z7reduce4IiLj1EEvPT_S1_j --------------------------
	.section	.nv.shared._Z7reduce4IiLj1EEvPT_S1_j,"aw",@nobits
	.sectionflags	@""
	.align	16
	.zero		1024


//--------------------- .nv.shared._Z7reduce4IiLj2EEvPT_S1_j --------------------------
	.section	.nv.shared._Z7reduce4IiLj2EEvPT_S1_j,"aw",@nobits
	.sectionflags	@""
	.align	16
	.zero		1024


//--------------------- .nv.shared._Z7reduce4IiLj4EEvPT_S1_j --------------------------
	.section	.nv.shared._Z7reduce4IiLj4EEvPT_S1_j,"aw",@nobits
	.sectionflags	@""
	.align	16
	.zero		1024


//--------------------- .nv.shared._Z7reduce4IiLj8EEvPT_S1_j --------------------------
	.section	.nv.shared._Z7reduce4IiLj8EEvPT_S1_j,"aw",@nobits
	.sectionflags	@""
	.align	16
	.zero		1024


//--------------------- .nv.shared._Z7reduce4IiLj16EEvPT_S1_j --------------------------
	.section	.nv.shared._Z7reduce4IiLj16EEvPT_S1_j,"aw",@nobits
	.sectionflags	@""
	.align	16
	.zero		1024


//--------------------- .nv.shared._Z7reduce4IiLj32EEvPT_S1_j --------------------------
	.section	.nv.shared._Z7reduce4IiLj32EEvPT_S1_j,"aw",@nobits
	.sectionflags	@""
	.align	16
	.zero		1024


//--------------------- .nv.shared._Z7reduce4IiLj64EEvPT_S1_j --------------------------
	.section	.nv.shared._Z7reduce4IiLj64EEvPT_S1_j,"aw",@nobits
	.sectionflags	@""
	.align	16
	.zero		1024


//--------------------- .nv.shared._Z7reduce4IiLj128EEvPT_S1_j --------------------------
	.section	.nv.shared._Z7reduce4IiLj128EEvPT_S1_j,"aw",@nobits
	.sectionflags	@""
	.align	16
	.zero		1024


//--------------------- .nv.shared._Z7reduce4IiLj256EEvPT_S1_j --------------------------
	.section	.nv.shared._Z7reduce4IiLj256EEvPT_S1_j,"aw",@nobits
	.sectionflags	@""
	.align	16
	.zero		1024


//--------------------- .nv.shared._Z7reduce4IiLj512EEvPT_S1_j --------------------------
	.section	.nv.shared._Z7reduce4IiLj512EEvPT_S1_j,"aw",@nobits
	.sectionflags	@""
	.align	16
	.zero		1024


//--------------------- .nv.shared._Z7reduce3IiEvPT_S1_j --------------------------
	.section	.nv.shared._Z7reduce3IiEvPT_S1_j,"aw",@nobits
	.sectionflags	@""
	.align	16
	.zero		1024


//--------------------- .nv.shared._Z7reduce2IiEvPT_S1_j --------------------------
	.section	.nv.shared._Z7reduce2IiEvPT_S1_j,"aw",@nobits
	.sectionflags	@""
	.align	16
	.zero		1024


//--------------------- .nv.shared._Z7reduce1IiEvPT_S1_j --------------------------
	.section	.nv.shared._Z7reduce1IiEvPT_S1_j,"aw",@nobits
	.sectionflags	@""
	.align	16
	.zero		1024


//--------------------- .nv.shared._Z7reduce0IiEvPT_S1_j --------------------------
	.section	.nv.shared._Z7reduce0IiEvPT_S1_j,"aw",@nobits
	.sectionflags	@""
	.align	16
	.zero		1024


//--------------------- .nv.constant0._Z7reduce6IdLj1ELb0EEvPT_S1_j --------------------------
	.section	.nv.constant0._Z7reduce6IdLj1ELb0EEvPT_S1_j,"a",@progbits
	.sectionflags	@""
	.align	4
.nv.constant0._Z7reduce6IdLj1ELb0EEvPT_S1_j:
	.zero		916


//--------------------- .nv.constant0._Z7reduce6IdLj2ELb0EEvPT_S1_j --------------------------
	.section	.nv.constant0._Z7reduce6IdLj2ELb0EEvPT_S1_j,"a",@progbits
	.sectionflags	@""
	.align	4
.nv.constant0._Z7reduce6IdLj2ELb0EEvPT_S1_j:
	.zero		916


//--------------------- .nv.constant0._Z7reduce6IdLj4ELb0EEvPT_S1_j --------------------------
	.section	.nv.constant0._Z7reduce6IdLj4ELb0EEvPT_S1_j,"a",@progbits
	.sectionflags	@""
	.align	4
.nv.constant0._Z7reduce6IdLj4ELb0EEvPT_S1_j:
	.zero		916


//--------------------- .nv.constant0._Z7reduce6IdLj8ELb0EEvPT_S1_j --------------------------
	.section	.nv.constant0._Z7reduce6IdLj8ELb0EEvPT_S1_j,"a",@progbits
	.sectionflags	@""
	.align	4
.nv.constant0._Z7reduce6IdLj8ELb0EEvPT_S1_j:
	.zero		916


//--------------------- .nv.constant0._Z7reduce6IdLj16ELb0EEvPT_S1_j --------------------------
	.section	.nv.constant0._Z7reduce6IdLj16ELb0EEvPT_S1_j,"a",@progbits
	.sectionflags	@""
	.align	4
.nv.constant0._Z7reduce6IdLj16ELb0EEvPT_S1_j:
	.zero		916


//--------------------- .nv.constant0._Z7reduce6IdLj32ELb0EEvPT_S1_j --------------------------
	.section	.nv.constant0._Z7reduce6IdLj32ELb0EEvPT_S1_j,"a",@progbits
	.sectionflags	@""
	.align	4
.nv.constant0._Z7reduce6IdLj32ELb0EEvPT_S1_j:
	.zero		916


//--------------------- .nv.constant0._Z7reduce6IdLj64ELb0EEvPT_S1_j --------------------------
	.section	.nv.constant0._Z7reduce6IdLj64ELb0EEvPT_S1_j,"a",@progbits
	.sectionflags	@""
	.align	4
.nv.constant0._Z7reduce6IdLj64ELb0EEvPT_S1_j:
	.zero		916


//--------------------- .nv.constant0._Z7reduce6IdLj128ELb0EEvPT_S1_j --------------------------
	.section	.nv.constant0._Z7reduce6IdLj128ELb0EEvPT_S1_j,"a",@progbits
	.sectionflags	@""
	.align	4
.nv.constant0._Z7reduce6IdLj128ELb0EEvPT_S1_j:
	.zero		916


//--------------------- .nv.constant0._Z7reduce6IdLj256ELb0EEvPT_S1_j --------------------------
	.section	.nv.constant0._Z7reduce6IdLj256ELb0EEvPT_S1_j,"a",@progbits
	.sectionflags	@""
	.align	4
.nv.constant0._Z7reduce6IdLj256ELb0EEvPT_S1_j:
	.zero		916


//--------------------- .nv.constant0._Z7reduce6IdLj512ELb0EEvPT_S1_j --------------------------
	.section	.nv.constant0._Z7reduce6IdLj512ELb0EEvPT_S1_j,"a",@progbits
	.sectionflags	@""
	.align	4
.nv.constant0._Z7reduce6IdLj512ELb0EEvPT_S1_j:
	.zero		916


//--------------------- .nv.constant0._Z7reduce6IdLj1ELb1EEvPT_S1_j --------------------------
	.section	.nv.constant0._Z7reduce6IdLj1ELb1EEvPT_S1_j,"a",@progbits
	.sectionflags	@""
	.align	4
.nv.constant0._Z7reduce6IdLj1ELb1EEvPT_S1_j:
	.zero		916


//--------------------- .nv.constant0._Z7reduce6IdLj2ELb1EEvPT_S1_j --------------------------
	.section	.nv.constant0._Z7reduce6IdLj2ELb1EEvPT_S1_j,"a",@progbits
	.sectionflags	@""
	.align	4
.nv.constant0._Z7reduce6IdLj2ELb1EEvPT_S1_j:
	.zero		916


//--------------------- .nv.constant0._Z7reduce6IdLj4ELb1EEvPT_S1_j --------------------------
	.section	.nv.constant0._Z7reduce6IdLj4ELb1EEvPT_S1_j,"a",@progbits
	.sectionflags	@""
	.align	4
.nv.constant0._Z7reduce6IdLj4ELb1EEvPT_S1_j:
	.zero		916


//--------------------- .nv.constant0._Z7reduce6IdLj8ELb1EEvPT_S1_j --------------------------
	.section	.nv.constant0._Z7reduce6IdLj8ELb1EEvPT_S1_j,"a",@progbits
	.sectionflags	@""
	.align	4
.nv.constant0._Z7reduce6IdLj8ELb1EEvPT_S1_j:
	.zero		916


//--------------------- .nv.constant0._Z7reduce6IdLj16ELb1EEvPT_S1_j --------------------------
	.section	.nv.constant0._Z7reduce6IdLj16ELb1EEvPT_S1_j,"a",@progbits
	.sectionflags	@""
	.align	4
.nv.constant0._Z7reduce6IdLj16ELb1EEvPT_S1_j:
	.zero		916


//--------------------- .nv.constant0._Z7reduce6IdLj32ELb1EEvPT_S1_j --------------------------
	.section	.nv.constant0._Z7reduce6IdLj32ELb1EEvPT_S1_j,"a",@progbits
	.sectionflags	@""
	.align	4
.nv.constant0._Z7reduce6IdLj32ELb1EEvPT_S1_j:
	.zero		916


//--------------------- .nv.constant0._Z7reduce6IdLj64ELb1EEvPT_S1_j --------------------------
	.section	.nv.constant0._Z7reduce6IdLj64ELb1EEvPT_S1_j,"a",@progbits
	.sectionflags	@""
	.align	4
.nv.constant0._Z7reduce6IdLj64ELb1EEvPT_S1_j:
	.zero		916


//--------------------- .nv.constant0._Z7reduce6IdLj128ELb1EEvPT_S1_j --------------------------
	.section	.nv.constant0._Z7reduce6IdLj128ELb1EEvPT_S1_j,"a",@progbits
	.sectionflags	@""
	.align	4
.nv.constant0._Z7reduce6IdLj128ELb1EEvPT_S1_j:
	.zero		916


//--------------------- .nv.constant0._Z7reduce6IdLj256ELb1EEvPT_S1_j --------------------------
	.section	.nv.constant0._Z7reduce6IdLj256ELb1EEvPT_S1_j,"a",@progbits
	.sectionflags	@""
	.align	4
.nv.constant0._Z7reduce6IdLj256ELb1EEvPT_S1_j:
	.zero		916


//--------------------- .nv.constant0._Z7reduce6IdLj512ELb1EEvPT_S1_j --------------------------
	.section	.nv.constant0._Z7reduce6IdLj512ELb1EEvPT_S1_j,"a",@progbits
	.sectionflags	@""
	.align	4
.nv.constant0._Z7reduce6IdLj512ELb1EEvPT_S1_j:
	.zero		916


//--------------------- .nv.constant0._Z7reduce5IdLj1EEvPT_S1_j --------------------------
	.section	.nv.constant0._Z7reduce5IdLj1EEvPT_S1_j,"a",@progbits
	.sectionflags	@""
	.align	4
.nv.constant0._Z7reduce5IdLj1EEvPT_S1_j:
	.zero		916


//--------------------- .nv.constant0._Z7reduce5IdLj2EEvPT_S1_j --------------------------
	.section	.nv.constant0._Z7reduce5IdLj2EEvPT_S1_j,"a",@progbits
	.sectionflags	@""
	.align	4
.nv.constant0._Z7reduce5IdLj2EEvPT_S1_j:
	.zero		916


//--------------------- .nv.constant0._Z7reduce5IdLj4EEvPT_S1_j --------------------------
	.section	.nv.constant0._Z7reduce5IdLj4EEvPT_S1_j,"a",@progbits
	.sectionflags	@""
	.align	4
.nv.constant0._Z7reduce5IdLj4EEvPT_S1_j:
	.zero		916


//--------------------- .nv.constant0._Z7reduce5IdLj8EEvPT_S1_j --------------------------
	.section	.nv.constant0._Z7reduce5IdLj8EEvPT_S1_j,"a",@progbits
	.sectionflags	@""
	.align	4
.nv.constant0._Z7reduce5IdLj8EEvPT_S1_j:
	.zero		916


//--------------------- .nv.constant0._Z7reduce5IdLj16EEvPT_S1_j --------------------------
	.section	.nv.constant0._Z7reduce5IdLj16EEvPT_S1_j,"a",@progbits
	.sectionflags	@""
	.align	4
.nv.constant0._Z7reduce5IdLj16EEvPT_S1_j:
	.zero		916


//--------------------- .nv.constant0._Z7reduce5IdLj32EEvPT_S1_j --------------------------
	.section	.nv.constant0._Z7reduce5IdLj32EEvPT_S1_j,"a",@progbits
	.sectionflags	@""
	.align	4
.nv.constant0._Z7reduce5IdLj32EEvPT_S1_j:
	.zero		916


//--------------------- .nv.constant0._Z7reduce5IdLj64EEvPT_S1_j --------------------------
	.section	.nv.constant0._Z7reduce5IdLj64EEvPT_S1_j,"a",@progbits
	.sectionflags	@""
	.align	4
.nv.constant0._Z7reduce5IdLj64EEvPT_S1_j:
	.zero		916


//--------------------- .nv.constant0._Z7reduce5IdLj128EEvPT_S1_j --------------------------
	.section	.nv.constant0._Z7reduce5IdLj128EEvPT_S1_j,"a",@progbits
	.sectionflags	@""
	.align	4
.nv.constant0._Z7reduce5IdLj128EEvPT_S1_j:
	.zero		916


//--------------------- .nv.constant0._Z7reduce5IdLj256EEvPT_S1_j --------------------------
	.section	.nv.constant0._Z7reduce5IdLj256EEvPT_S1_j,"a",@progbits
	.sectionflags	@""
	.align	4
.nv.constant0._Z7reduce5IdLj256EEvPT_S1_j:
	.zero		916


//--------------------- .nv.constant0._Z7reduce5IdLj512EEvPT_S1_j --------------------------
	.section	.nv.constant0._Z7reduce5IdLj512EEvPT_S1_j,"a",@progbits
	.sectionflags	@""
	.align	4
.nv.constant0._Z7reduce5IdLj512EEvPT_S1_j:
	.zero		916


//--------------------- .nv.constant0._Z7reduce4IdLj1EEvPT_S1_j --------------------------
	.section	.nv.constant0._Z7reduce4IdLj1EEvPT_S1_j,"a",@progbits
	.sectionflags	@""
	.align	4
.nv.constant0._Z7reduce4IdLj1EEvPT_S1_j:
	.zero		916


//--------------------- .nv.constant0._Z7reduce4IdLj2EEvPT_S1_j --------------------------
	.section	.nv.constant0._Z7reduce4IdLj2EEvPT_S1_j,"a",@progbits
	.sectionflags	@""
	.align	4
.nv.constant0._Z7reduce4IdLj2EEvPT_S1_j:
	.zero		916


//--------------------- .nv.constant0._Z7reduce4IdLj4EEvPT_S1_j --------------------------
	.section	.nv.constant0._Z7reduce4IdLj4EEvPT_S1_j,"a",@progbits
	.sectionflags	@""
	.align	4
.nv.constant0._Z7reduce4IdLj4EEvPT_S1_j:
	.zero		916


//--------------------- .nv.constant0._Z7reduce4IdLj8EEvPT_S1_j --------------------------
	.section	.nv.constant0._Z7reduce4IdLj8EEvPT_S1_j,"a",@progbits
	.sectionflags	@""
	.align	4
.nv.constant0._Z7reduce4IdLj8EEvPT_S1_j:
	.zero		916


//--------------------- .nv.constant0._Z7reduce4IdLj16EEvPT_S1_j --------------------------
	.section	.nv.constant0._Z7reduce4IdLj16EEvPT_S1_j,"a",@progbits
	.sectionflags	@""
	.align	4
.nv.constant0._Z7reduce4IdLj16EEvPT_S1_j:
	.zero		916


//--------------------- .nv.constant0._Z7reduce4IdLj32EEvPT_S1_j --------------------------
	.section	.nv.constant0._Z7reduce4IdLj32EEvPT_S1_j,"a",@progbits
	.sectionflags	@""
	.align	4
.nv.constant0._Z7reduce4IdLj32EEvPT_S1_j:
	.zero		916


//--------------------- .nv.constant0._Z7reduce4IdLj64EEvPT_S1_j --------------------------
	.section	.nv.constant0._Z7reduce4IdLj64EEvPT_S1_j,"a",@progbits
	.sectionflags	@""
	.align	4
.nv.constant0._Z7reduce4IdLj64EEvPT_S1_j:
	.zero		916


//--------------------- .nv.constant0._Z7reduce4IdLj128EEvPT_S1_j --------------------------
	.section	.nv.constant0._Z7reduce4IdLj128EEvPT_S1_j,"a",@progbits
	.sectionflags	@""
	.align	4
.nv.constant0._Z7reduce4IdLj128EEvPT_S1_j:
	.zero		916


//--------------------- .nv.constant0._Z7reduce4IdLj256EEvPT_S1_j --------------------------
	.section	.nv.constant0._Z7reduce4IdLj256EEvPT_S1_j,"a",@progbits
	.sectionflags	@""
	.align	4
.nv.constant0._Z7reduce4IdLj256EEvPT_S1_j:
	.zero		916


//--------------------- .nv.constant0._Z7reduce4IdLj512EEvPT_S1_j --------------------------
	.section	.nv.constant0._Z7reduce4IdLj512EEvPT_S1_j,"a",@progbits
	.sectionflags	@""
	.align	4
.nv.constant0._Z7reduce4IdLj512EEvPT_S1_j:
	.zero		916


//--------------------- .nv.constant0._Z7reduce3IdEvPT_S1_j --------------------------
	.section	.nv.constant0._Z7reduce3IdEvPT_S1_j,"a",@progbits
	.sectionflags	@""
	.align	4
.nv.constant0._Z7reduce3IdEvPT_S1_j:
	.zero		916


//--------------------- .nv.constant0._Z7reduce2IdEvPT_S1_j --------------------------
	.section	.nv.constant0._Z7reduce2IdEvPT_S1_j,"a",@progbits
	.sectionflags	@""
	.align	4
.nv.constant0._Z7reduce2IdEvPT_S1_j:
	.zero		916


//--------------------- .nv.constant0._Z7reduce1IdEvPT_S1_j --------------------------
	.section	.nv.constant0._Z7reduce1IdEvPT_S1_j,"a",@progbits
	.sectionflags	@""
	.align	4
.nv.constant0._Z7reduce1IdEvPT_S1_j:
	.zero		916


//--------------------- .nv.constant0._Z7reduce0IdEvPT_S1_j --------------------------
	.section	.nv.constant0._Z7reduce0IdEvPT_S1_j,"a",@progbits
	.sectionflags	@""
	.align	4
.nv.constant0._Z7reduce0IdEvPT_S1_j:
	.zero		916


//--------------------- .nv.constant0._Z7reduce6IfLj1ELb0EEvPT_S1_j --------------------------
	.section	.nv.constant0._Z7reduce6IfLj1ELb0EEvPT_S1_j,"a",@progbits
	.sectionflags	@""
	.align	4
.nv.constant0._Z7reduce6IfLj1ELb0EEvPT_S1_j:
	.zero		916


//--------------------- .nv.constant0._Z7reduce6IfLj2ELb0EEvPT_S1_j --------------------------
	.section	.nv.constant0._Z7reduce6IfLj2ELb0EEvPT_S1_j,"a",@progbits
	.sectionflags	@""
	.align	4
.nv.constant0._Z7reduce6IfLj2ELb0EEvPT_S1_j:
	.zero		916


//--------------------- .nv.constant0._Z7reduce6IfLj4ELb0EEvPT_S1_j --------------------------
	.section	.nv.constant0._Z7reduce6IfLj4ELb0EEvPT_S1_j,"a",@progbits
	.sectionflags	@""
	.align	4
.nv.constant0._Z7reduce6IfLj4ELb0EEvPT_S1_j:
	.zero		916


//--------------------- .nv.constant0._Z7reduce6IfLj8ELb0EEvPT_S1_j --------------------------
	.section	.nv.constant0._Z7reduce6IfLj8ELb0EEvPT_S1_j,"a",@progbits
	.sectionflags	@""
	.align	4
.nv.constant0._Z7reduce6IfLj8ELb0EEvPT_S1_j:
	.zero		916


//--------------------- .nv.constant0._Z7reduce6IfLj16ELb0EEvPT_S1_j --------------------------
	.section	.nv.constant0._Z7reduce6IfLj16ELb0EEvPT_S1_j,"a",@progbits
	.sectionflags	@""
	.align	4
.nv.constant0._Z7reduce6IfLj16ELb0EEvPT_S1_j:
	.zero		916


//--------------------- .nv.constant0._Z7reduce6IfLj32ELb0EEvPT_S1_j --------------------------
	.section	.nv.constant0._Z7reduce6IfLj32ELb0EEvPT_S1_j,"a",@progbits
	.sectionflags	@""
	.align	4
.nv.constant0._Z7reduce6IfLj32ELb0EEvPT_S1_j:
	.zero		916


//--------------------- .nv.constant0._Z7reduce6IfLj64ELb0EEvPT_S1_j --------------------------
	.section	.nv.constant0._Z7reduce6IfLj64ELb0EEvPT_S1_j,"a",@progbits
	.sectionflags	@""
	.align	4
.nv.constant0._Z7reduce6IfLj64ELb0EEvPT_S1_j:
	.zero		916


//--------------------- .nv.constant0._Z7reduce6IfLj128ELb0EEvPT_S1_j --------------------------
	.section	.nv.constant0._Z7reduce6IfLj128ELb0EEvPT_S1_j,"a",@progbits
	.sectionflags	@""
	.align	4
.nv.constant0._Z7reduce6IfLj128ELb0EEvPT_S1_j:
	.zero		916


//--------------------- .nv.constant0._Z7reduce6IfLj256ELb0EEvPT_S1_j --------------------------
	.section	.nv.constant0._Z7reduce6IfLj256ELb0EEvPT_S1_j,"a",@progbits
	.sectionflags	@""
	.align	4
.nv.constant0._Z7reduce6IfLj256ELb0EEvPT_S1_j:
	.zero		916


//--------------------- .nv.constant0._Z7reduce6IfLj512ELb0EEvPT_S1_j --------------------------
	.section	.nv.constant0._Z7reduce6IfLj512ELb0EEvPT_S1_j,"a",@progbits
	.sectionflags	@""
	.align	4
.nv.constant0._Z7reduce6IfLj512ELb0EEvPT_S1_j:
	.zero		916


//--------------------- .nv.constant0._Z7reduce6IfLj1ELb1EEvPT_S1_j --------------------------
	.section	.nv.constant0._Z7reduce6IfLj1ELb1EEvPT_S1_j,"a",@progbits
	.sectionflags	@""
	.align	4
.nv.constant0._Z7reduce6IfLj1ELb1EEvPT_S1_j:
	.zero		916


//--------------------- .nv.constant0._Z7reduce6IfLj2ELb1EEvPT_S1_j --------------------------
	.section	.nv.constant0._Z7reduce6IfLj2ELb1EEvPT_S1_j,"a",@progbits
	.sectionflags	@""
	.align	4
.nv.constant0._Z7reduce6IfLj2ELb1EEvPT_S1_j:
	.zero		916


//--------------------- .nv.constant0._Z7reduce6IfLj4ELb1EEvPT_S1_j --------------------------
	.section	.nv.constant0._Z7reduce6IfLj4ELb1EEvPT_S1_j,"a",@progbits
	.sectionflags	@""
	.align	4
.nv.constant0._Z7reduce6IfLj4ELb1EEvPT_S1_j:
	.zero		916


//--------------------- .nv.constant0._Z7reduce6IfLj8ELb1EEvPT_S1_j --------------------------
	.section	.nv.constant0._Z7reduce6IfLj8ELb1EEvPT_S1_j,"a",@progbits
	.sectionflags	@""
	.align	4
.nv.constant0._Z7reduce6IfLj8ELb1EEvPT_S1_j:
	.zero		916


//--------------------- .nv.constant0._Z7reduce6IfLj16ELb1EEvPT_S1_j --------------------------
	.section	.nv.constant0._Z7reduce6IfLj16ELb1EEvPT_S1_j,"a",@progbits
	.sectionflags	@""
	.align	4
.nv.constant0._Z7reduce6IfLj16ELb1EEvPT_S1_j:
	.zero		916


//--------------------- .nv.constant0._Z7reduce6IfLj32ELb1EEvPT_S1_j --------------------------
	.section	.nv.constant0._Z7reduce6IfLj32ELb1EEvPT_S1_j,"a",@progbits
	.sectionflags	@""
	.align	4
.nv.constant0._Z7reduce6IfLj32ELb1EEvPT_S1_j:
	.zero		916


//--------------------- .nv.constant0._Z7reduce6IfLj64ELb1EEvPT_S1_j --------------------------
	.section	.nv.constant0._Z7reduce6IfLj64ELb1EEvPT_S1_j,"a",@progbits
	.sectionflags	@""
	.align	4
.nv.constant0._Z7reduce6IfLj64ELb1EEvPT_S1_j:
	.zero		916


//--------------------- .nv.constant0._Z7reduce6IfLj128ELb1EEvPT_S1_j --------------------------
	.section	.nv.constant0._Z7reduce6IfLj128ELb1EEvPT_S1_j,"a",@progbits
	.sectionflags	@""
	.align	4
.nv.constant0._Z7reduce6IfLj128ELb1EEvPT_S1_j:
	.zero		916


//--------------------- .nv.constant0._Z7reduce6IfLj256ELb1EEvPT_S1_j --------------------------
	.section	.nv.constant0._Z7reduce6IfLj256ELb1EEvPT_S1_j,"a",@progbits
	.sectionflags	@""
	.align	4
.nv.constant0._Z7reduce6IfLj256ELb1EEvPT_S1_j:
	.zero		916


//--------------------- .nv.constant0._Z7reduce6IfLj512ELb1EEvPT_S1_j --------------------------
	.section	.nv.constant0._Z7reduce6IfLj512ELb1EEvPT_S1_j,"a",@progbits
	.sectionflags	@""
	.align	4
.nv.constant0._Z7reduce6IfLj512ELb1EEvPT_S1_j:
	.zero		916


//--------------------- .nv.constant0._Z7reduce5IfLj1EEvPT_S1_j --------------------------
	.section	.nv.constant0._Z7reduce5IfLj1EEvPT_S1_j,"a",@progbits
	.sectionflags	@""
	.align	4
.nv.constant0._Z7reduce5IfLj1EEvPT_S1_j:
	.zero		916


//--------------------- .nv.constant0._Z7reduce5IfLj2EEvPT_S1_j --------------------------
	.section	.nv.constant0._Z7reduce5IfLj2EEvPT_S1_j,"a",@progbits
	.sectionflags	@""
	.align	4
.nv.constant0._Z7reduce5IfLj2EEvPT_S1_j:
	.zero		916


//--------------------- .nv.constant0._Z7reduce5IfLj4EEvPT_S1_j --------------------------
	.section	.nv.constant0._Z7reduce5IfLj4EEvPT_S1_j,"a",@progbits
	.sectionflags	@""
	.align	4
.nv.constant0._Z7reduce5IfLj4EEvPT_S1_j:
	.zero		916


//--------------------- .nv.constant0._Z7reduce5IfLj8EEvPT_S1_j --------------------------
	.section	.nv.constant0._Z7reduce5IfLj8EEvPT_S1_j,"a",@progbits
	.sectionflags	@""
	.align	4
.nv.constant0._Z7reduce5IfLj8EEvPT_S1_j:
	.zero		916


//--------------------- .nv.constant0._Z7reduce5IfLj16EEvPT_S1_j --------------------------
	.section	.nv.constant0._Z7reduce5IfLj16EEvPT_S1_j,"a",@progbits
	.sectionflags	@""
	.align	4
.nv.constant0._Z7reduce5IfLj16EEvPT_S1_j:
	.zero		916


//--------------------- .nv.constant0._Z7reduce5IfLj32EEvPT_S1_j --------------------------
	.section	.nv.constant0._Z7reduce5IfLj32EEvPT_S1_j,"a",@progbits
	.sectionflags	@""
	.align	4
.nv.constant0._Z7reduce5IfLj32EEvPT_S1_j:
	.zero		916


//--------------------- .nv.constant0._Z7reduce5IfLj64EEvPT_S1_j --------------------------
	.section	.nv.constant0._Z7reduce5IfLj64EEvPT_S1_j,"a",@progbits
	.sectionflags	@""
	.align	4
.nv.constant0._Z7reduce5IfLj64EEvPT_S1_j:
	.zero		916


//--------------------- .nv.constant0._Z7reduce5IfLj128EEvPT_S1_j --------------------------
	.section	.nv.constant0._Z7reduce5IfLj128EEvPT_S1_j,"a",@progbits
	.sectionflags	@""
	.align	4
.nv.constant0._Z7reduce5IfLj128EEvPT_S1_j:
	.zero		916


//--------------------- .nv.constant0._Z7reduce5IfLj256EEvPT_S1_j --------------------------
	.section	.nv.constant0._Z7reduce5IfLj256EEvPT_S1_j,"a",@progbits
	.sectionflags	@""
	.align	4
.nv.constant0._Z7reduce5IfLj256EEvPT_S1_j:
	.zero		916


//--------------------- .nv.constant0._Z7reduce5IfLj512EEvPT_S1_j --------------------------
	.section	.nv.constant0._Z7reduce5IfLj512EEvPT_S1_j,"a",@progbits
	.sectionflags	@""
	.align	4
.nv.constant0._Z7reduce5IfLj512EEvPT_S1_j:
	.zero		916


//--------------------- .nv.constant0._Z7reduce4IfLj1EEvPT_S1_j --------------------------
	.section	.nv.constant0._Z7reduce4IfLj1EEvPT_S1_j,"a",@progbits
	.sectionflags	@""
	.align	4
.nv.constant0._Z7reduce4IfLj1EEvPT_S1_j:
	.zero		916


//--------------------- .nv.constant0._Z7reduce4IfLj2EEvPT_S1_j --------------------------
	.section	.nv.constant0._Z7reduce4IfLj2EEvPT_S1_j,"a",@progbits
	.sectionflags	@""
	.align	4
.nv.constant0._Z7reduce4IfLj2EEvPT_S1_j:
	.zero		916


//--------------------- .nv.constant0._Z7reduce4IfLj4EEvPT_S1_j --------------------------
	.section	.nv.constant0._Z7reduce4IfLj4EEvPT_S1_j,"a",@progbits
	.sectionflags	@""
	.align	4
.nv.constant0._Z7reduce4IfLj4EEvPT_S1_j:
	.zero		916


//--------------------- .nv.constant0._Z7reduce4IfLj8EEvPT_S1_j --------------------------
	.section	.nv.constant0._Z7reduce4IfLj8EEvPT_S1_j,"a",@progbits
	.sectionflags	@""
	.align	4
.nv.constant0._Z7reduce4IfLj8EEvPT_S1_j:
	.zero		916


//--------------------- .nv.constant0._Z7reduce4IfLj16EEvPT_S1_j --------------------------
	.section	.nv.constant0._Z7reduce4IfLj16EEvPT_S1_j,"a",@progbits
	.sectionflags	@""
	.align	4
.nv.constant0._Z7reduce4IfLj16EEvPT_S1_j:
	.zero		916


//--------------------- .nv.constant0._Z7reduce4IfLj32EEvPT_S1_j --------------------------
	.section	.nv.constant0._Z7reduce4IfLj32EEvPT_S1_j,"a",@progbits
	.sectionflags	@""
	.align	4
.nv.constant0._Z7reduce4IfLj32EEvPT_S1_j:
	.zero		916


//--------------------- .nv.constant0._Z7reduce4IfLj64EEvPT_S1_j --------------------------
	.section	.nv.constant0._Z7reduce4IfLj64EEvPT_S1_j,"a",@progbits
	.sectionflags	@""
	.align	4
.nv.constant0._Z7reduce4IfLj64EEvPT_S1_j:
	.zero		916


//--------------------- .nv.constant0._Z7reduce4IfLj128EEvPT_S1_j --------------------------
	.section	.nv.constant0._Z7reduce4IfLj128EEvPT_S1_j,"a",@progbits
	.sectionflags	@""
	.align	4
.nv.constant0._Z7reduce4IfLj128EEvPT_S1_j:
	.zero		916


//--------------------- .nv.constant0._Z7reduce4IfLj256EEvPT_S1_j --------------------------
	.section	.nv.constant0._Z7reduce4IfLj256EEvPT_S1_j,"a",@progbits
	.sectionflags	@""
	.align	4
.nv.constant0._Z7reduce4IfLj256EEvPT_S1_j:
	.zero		916


//--------------------- .nv.constant0._Z7reduce4IfLj512EEvPT_S1_j --------------------------
	.section	.nv.constant0._Z7reduce4IfLj512EEvPT_S1_j,"a",@progbits
	.sectionflags	@""
	.align	4
.nv.constant0._Z7reduce4IfLj512EEvPT_S1_j:
	.zero		916


//--------------------- .nv.constant0._Z7reduce3IfEvPT_S1_j --------------------------
	.section	.nv.constant0._Z7reduce3IfEvPT_S1_j,"a",@progbits
	.sectionflags	@""
	.align	4
.nv.constant0._Z7reduce3IfEvPT_S1_j:
	.zero		916


//--------------------- .nv.constant0._Z7reduce2IfEvPT_S1_j --------------------------
	.section	.nv.constant0._Z7reduce2IfEvPT_S1_j,"a",@progbits
	.sectionflags	@""
	.align	4
.nv.constant0._Z7reduce2IfEvPT_S1_j:
	.zero		916


//--------------------- .nv.constant0._Z7reduce1IfEvPT_S1_j --------------------------
	.section	.nv.constant0._Z7reduce1IfEvPT_S1_j,"a",@progbits
	.sectionflags	@""
	.align	4
.nv.constant0._Z7reduce1IfEvPT_S1_j:
	.zero		916


//--------------------- .nv.constant0._Z7reduce0IfEvPT_S1_j --------------------------
	.section	.nv.constant0._Z7reduce0IfEvPT_S1_j,"a",@progbits
	.sectionflags	@""
	.align	4
.nv.constant0._Z7reduce0IfEvPT_S1_j:
	.zero		916


//--------------------- .nv.constant0._Z7reduce6IiLj1ELb0EEvPT_S1_j --------------------------
	.section	.nv.constant0._Z7reduce6IiLj1ELb0EEvPT_S1_j,"a",@progbits
	.sectionflags	@""
	.align	4
.nv.constant0._Z7reduce6IiLj1ELb0EEvPT_S1_j:
	.zero		916


//--------------------- .nv.constant0._Z7reduce6IiLj2ELb0EEvPT_S1_j --------------------------
	.section	.nv.constant0._Z7reduce6IiLj2ELb0EEvPT_S1_j,"a",@progbits
	.sectionflags	@""
	.align	4
.nv.constant0._Z7reduce6IiLj2ELb0EEvPT_S1_j:
	.zero		916


//--------------------- .nv.constant0._Z7reduce6IiLj4ELb0EEvPT_S1_j --------------------------
	.section	.nv.constant0._Z7reduce6IiLj4ELb0EEvPT_S1_j,"a",@progbits
	.sectionflags	@""
	.align	4
.nv.constant0._Z7reduce6IiLj4ELb0EEvPT_S1_j:
	.zero		916


//--------------------- .nv.constant0._Z7reduce6IiLj8ELb0EEvPT_S1_j --------------------------
	.section	.nv.constant0._Z7reduce6IiLj8ELb0EEvPT_S1_j,"a",@progbits
	.sectionflags	@""
	.align	4
.nv.constant0._Z7reduce6IiLj8ELb0EEvPT_S1_j:
	.zero		916


//--------------------- .nv.constant0._Z7reduce6IiLj16ELb0EEvPT_S1_j --------------------------
	.section	.nv.constant0._Z7reduce6IiLj16ELb0EEvPT_S1_j,"a",@progbits
	.sectionflags	@""
	.align	4
.nv.constant0._Z7reduce6IiLj16ELb0EEvPT_S1_j:
	.zero		916


//--------------------- .nv.constant0._Z7reduce6IiLj32ELb0EEvPT_S1_j --------------------------
	.section	.nv.constant0._Z7reduce6IiLj32ELb0EEvPT_S1_j,"a",@progbits
	.sectionflags	@""
	.align	4
.nv.constant0._Z7reduce6IiLj32ELb0EEvPT_S1_j:
	.zero		916


//--------------------- .nv.constant0._Z7reduce6IiLj64ELb0EEvPT_S1_j --------------------------
	.section	.nv.constant0._Z7reduce6IiLj64ELb0EEvPT_S1_j,"a",@progbits
	.sectionflags	@""
	.align	4
.nv.constant0._Z7reduce6IiLj64ELb0EEvPT_S1_j:
	.zero		916


//--------------------- .nv.constant0._Z7reduce6IiLj128ELb0EEvPT_S1_j --------------------------
	.section	.nv.constant0._Z7reduce6IiLj128ELb0EEvPT_S1_j,"a",@progbits
	.sectionflags	@""
	.align	4
.nv.constant0._Z7reduce6IiLj128ELb0EEvPT_S1_j:
	.zero		916


//--------------------- .nv.constant0._Z7reduce6IiLj256ELb0EEvPT_S1_j --------------------------
	.section	.nv.constant0._Z7reduce6IiLj256ELb0EEvPT_S1_j,"a",@progbits
	.sectionflags	@""
	.align	4
.nv.constant0._Z7reduce6IiLj256ELb0EEvPT_S1_j:
	.zero		916


//--------------------- .nv.constant0._Z7reduce6IiLj512ELb0EEvPT_S1_j --------------------------
	.section	.nv.constant0._Z7reduce6IiLj512ELb0EEvPT_S1_j,"a",@progbits
	.sectionflags	@""
	.align	4
.nv.constant0._Z7reduce6IiLj512ELb0EEvPT_S1_j:
	.zero		916


//--------------------- .nv.constant0._Z7reduce6IiLj1ELb1EEvPT_S1_j --------------------------
	.section	.nv.constant0._Z7reduce6IiLj1ELb1EEvPT_S1_j,"a",@progbits
	.sectionflags	@""
	.align	4
.nv.constant0._Z7reduce6IiLj1ELb1EEvPT_S1_j:
	.zero		916


//--------------------- .nv.constant0._Z7reduce6IiLj2ELb1EEvPT_S1_j --------------------------
	.section	.nv.constant0._Z7reduce6IiLj2ELb1EEvPT_S1_j,"a",@progbits
	.sectionflags	@""
	.align	4
.nv.constant0._Z7reduce6IiLj2ELb1EEvPT_S1_j:
	.zero		916


//--------------------- .nv.constant0._Z7reduce6IiLj4ELb1EEvPT_S1_j --------------------------
	.section	.nv.constant0._Z7reduce6IiLj4ELb1EEvPT_S1_j,"a",@progbits
	.sectionflags	@""
	.align	4
.nv.constant0._Z7reduce6IiLj4ELb1EEvPT_S1_j:
	.zero		916


//--------------------- .nv.constant0._Z7reduce6IiLj8ELb1EEvPT_S1_j --------------------------
	.section	.nv.constant0._Z7reduce6IiLj8ELb1EEvPT_S1_j,"a",@progbits
	.sectionflags	@""
	.align	4
.nv.constant0._Z7reduce6IiLj8ELb1EEvPT_S1_j:
	.zero		916


//--------------------- .nv.constant0._Z7reduce6IiLj16ELb1EEvPT_S1_j --------------------------
	.section	.nv.constant0._Z7reduce6IiLj16ELb1EEvPT_S1_j,"a",@progbits
	.sectionflags	@""
	.align	4
.nv.constant0._Z7reduce6IiLj16ELb1EEvPT_S1_j:
	.zero		916


//--------------------- .nv.constant0._Z7reduce6IiLj32ELb1EEvPT_S1_j --------------------------
	.section	.nv.constant0._Z7reduce6IiLj32ELb1EEvPT_S1_j,"a",@progbits
	.sectionflags	@""
	.align	4
.nv.constant0._Z7reduce6IiLj32ELb1EEvPT_S1_j:
	.zero		916


//--------------------- .nv.constant0._Z7reduce6IiLj64ELb1EEvPT_S1_j --------------------------
	.section	.nv.constant0._Z7reduce6IiLj64ELb1EEvPT_S1_j,"a",@progbits
	.sectionflags	@""
	.align	4
.nv.constant0._Z7reduce6IiLj64ELb1EEvPT_S1_j:
	.zero		916


//--------------------- .nv.constant0._Z7reduce6IiLj128ELb1EEvPT_S1_j --------------------------
	.section	.nv.constant0._Z7reduce6IiLj128ELb1EEvPT_S1_j,"a",@progbits
	.sectionflags	@""
	.align	4
.nv.constant0._Z7reduce6IiLj128ELb1EEvPT_S1_j:
	.zero		916


//--------------------- .nv.constant0._Z7reduce6IiLj256ELb1EEvPT_S1_j --------------------------
	.section	.nv.constant0._Z7reduce6IiLj256ELb1EEvPT_S1_j,"a",@progbits
	.sectionflags	@""
	.align	4
.nv.constant0._Z7reduce6IiLj256ELb1EEvPT_S1_j:
	.zero		916


//--------------------- .nv.constant0._Z7reduce6IiLj512ELb1EEvPT_S1_j --------------------------
	.section	.nv.constant0._Z7reduce6IiLj512ELb1EEvPT_S1_j,"a",@progbits
	.sectionflags	@""
	.align	4
.nv.constant0._Z7reduce6IiLj512ELb1EEvPT_S1_j:
	.zero		916


//--------------------- .nv.constant0._Z7reduce5IiLj1EEvPT_S1_j --------------------------
	.section	.nv.constant0._Z7reduce5IiLj1EEvPT_S1_j,"a",@progbits
	.sectionflags	@""
	.align	4
.nv.constant0._Z7reduce5IiLj1EEvPT_S1_j:
	.zero		916


//--------------------- .nv.constant0._Z7reduce5IiLj2EEvPT_S1_j --------------------------
	.section	.nv.constant0._Z7reduce5IiLj2EEvPT_S1_j,"a",@progbits
	.sectionflags	@""
	.align	4
.nv.constant0._Z7reduce5IiLj2EEvPT_S1_j:
	.zero		916


//--------------------- .nv.constant0._Z7reduce5IiLj4EEvPT_S1_j --------------------------
	.section	.nv.constant0._Z7reduce5IiLj4EEvPT_S1_j,"a",@progbits
	.sectionflags	@""
	.align	4
.nv.constant0._Z7reduce5IiLj4EEvPT_S1_j:
	.zero		916


//--------------------- .nv.constant0._Z7reduce5IiLj8EEvPT_S1_j --------------------------
	.section	.nv.constant0._Z7reduce5IiLj8EEvPT_S1_j,"a",@progbits
	.sectionflags	@""
	.align	4
.nv.constant0._Z7reduce5IiLj8EEvPT_S1_j:
	.zero		916


//--------------------- .nv.constant0._Z7reduce5IiLj16EEvPT_S1_j --------------------------
	.section	.nv.constant0._Z7reduce5IiLj16EEvPT_S1_j,"a",@progbits
	.sectionflags	@""
	.align	4
.nv.constant0._Z7reduce5IiLj16EEvPT_S1_j:
	.zero		916


//--------------------- .nv.constant0._Z7reduce5IiLj32EEvPT_S1_j --------------------------
	.section	.nv.constant0._Z7reduce5IiLj32EEvPT_S1_j,"a",@progbits
	.sectionflags	@""
	.align	4
.nv.constant0._Z7reduce5IiLj32EEvPT_S1_j:
	.zero		916


//--------------------- .nv.constant0._Z7reduce5IiLj64EEvPT_S1_j --------------------------
	.section	.nv.constant0._Z7reduce5IiLj64EEvPT_S1_j,"a",@progbits
	.sectionflags	@""
	.align	4
.nv.constant0._Z7reduce5IiLj64EEvPT_S1_j:
	.zero		916


//--------------------- .nv.constant0._Z7reduce5IiLj128EEvPT_S1_j --------------------------
	.section	.nv.constant0._Z7reduce5IiLj128EEvPT_S1_j,"a",@progbits
	.sectionflags	@""
	.align	4
.nv.constant0._Z7reduce5IiLj128EEvPT_S1_j:
	.zero		916


//--------------------- .nv.constant0._Z7reduce5IiLj256EEvPT_S1_j --------------------------
	.section	.nv.constant0._Z7reduce5IiLj256EEvPT_S1_j,"a",@progbits
	.sectionflags	@""
	.align	4
.nv.constant0._Z7reduce5IiLj256EEvPT_S1_j:
	.zero		916


//--------------------- .nv.constant0._Z7reduce5IiLj512EEvPT_S1_j --------------------------
	.section	.nv.constant0._Z7reduce5IiLj512EEvPT_S1_j,"a",@progbits
	.sectionflags	@""
	.align	4
.nv.constant0._Z7reduce5IiLj512EEvPT_S1_j:
	.zero		916


//--------------------- .nv.constant0._Z7reduce4IiLj1EEvPT_S1_j --------------------------
	.section	.nv.constant0._Z7reduce4IiLj1EEvPT_S1_j,"a",@progbits
	.sectionflags	@""
	.align	4
.nv.constant0._Z7reduce4IiLj1EEvPT_S1_j:
	.zero		916


//--------------------- .nv.constant0._Z7reduce4IiLj2EEvPT_S1_j --------------------------
	.section	.nv.constant0._Z7reduce4IiLj2EEvPT_S1_j,"a",@progbits
	.sectionflags	@""
	.align	4
.nv.constant0._Z7reduce4IiLj2EEvPT_S1_j:
	.zero		916


//--------------------- .nv.constant0._Z7reduce4IiLj4EEvPT_S1_j --------------------------
	.section	.nv.constant0._Z7reduce4IiLj4EEvPT_S1_j,"a",@progbits
	.sectionflags	@""
	.align	4
.nv.constant0._Z7reduce4IiLj4EEvPT_S1_j:
	.zero		916


//--------------------- .nv.constant0._Z7reduce4IiLj8EEvPT_S1_j --------------------------
	.section	.nv.constant0._Z7reduce4IiLj8EEvPT_S1_j,"a",@progbits
	.sectionflags	@""
	.align	4
.nv.constant0._Z7reduce4IiLj8EEvPT_S1_j:
	.zero		916


//--------------------- .nv.constant0._Z7reduce4IiLj16EEvPT_S1_j --------------------------
	.section	.nv.constant0._Z7reduce4IiLj16EEvPT_S1_j,"a",@progbits
	.sectionflags	@""
	.align	4
.nv.constant0._Z7reduce4IiLj16EEvPT_S1_j:
	.zero		916


//--------------------- .nv.constant0._Z7reduce4IiLj32EEvPT_S1_j --------------------------
	.section	.nv.constant0._Z7reduce4IiLj32EEvPT_S1_j,"a",@progbits
	.sectionflags	@""
	.align	4
.nv.constant0._Z7reduce4IiLj32EEvPT_S1_j:
	.zero		916


//--------------------- .nv.constant0._Z7reduce4IiLj64EEvPT_S1_j --------------------------
	.section	.nv.constant0._Z7reduce4IiLj64EEvPT_S1_j,"a",@progbits
	.sectionflags	@""
	.align	4
.nv.constant0._Z7reduce4IiLj64EEvPT_S1_j:
	.zero		916


//--------------------- .nv.constant0._Z7reduce4IiLj128EEvPT_S1_j --------------------------
	.section	.nv.constant0._Z7reduce4IiLj128EEvPT_S1_j,"a",@progbits
	.sectionflags	@""
	.align	4
.nv.constant0._Z7reduce4IiLj128EEvPT_S1_j:
	.zero		916


//--------------------- .nv.constant0._Z7reduce4IiLj256EEvPT_S1_j --------------------------
	.section	.nv.constant0._Z7reduce4IiLj256EEvPT_S1_j,"a",@progbits
	.sectionflags	@""
	.align	4
.nv.constant0._Z7reduce4IiLj256EEvPT_S1_j:
	.zero		916


//--------------------- .nv.constant0._Z7reduce4IiLj512EEvPT_S1_j --------------------------
	.section	.nv.constant0._Z7reduce4IiLj512EEvPT_S1_j,"a",@progbits
	.sectionflags	@""
	.align	4
.nv.constant0._Z7reduce4IiLj512EEvPT_S1_j:
	.zero		916


//--------------------- .nv.constant0._Z7reduce3IiEvPT_S1_j --------------------------
	.section	.nv.constant0._Z7reduce3IiEvPT_S1_j,"a",@progbits
	.sectionflags	@""
	.align	4
.nv.constant0._Z7reduce3IiEvPT_S1_j:
	.zero		916


//--------------------- .nv.constant0._Z7reduce2IiEvPT_S1_j --------------------------
	.section	.nv.constant0._Z7reduce2IiEvPT_S1_j,"a",@progbits
	.sectionflags	@""
	.align	4
.nv.constant0._Z7reduce2IiEvPT_S1_j:
	.zero		916


//--------------------- .nv.constant0._Z7reduce1IiEvPT_S1_j --------------------------
	.section	.nv.constant0._Z7reduce1IiEvPT_S1_j,"a",@progbits
	.sectionflags	@""
	.align	4
.nv.constant0._Z7reduce1IiEvPT_S1_j:
	.zero		916


//--------------------- .nv.constant0._Z7reduce0IiEvPT_S1_j --------------------------
	.section	.nv.constant0._Z7reduce0IiEvPT_S1_j,"a",@progbits
	.sectionflags	@""
	.align	4
.nv.constant0._Z7reduce0IiEvPT_S1_j:
	.zero		916


//--------------------- SYMBOLS --------------------------

	.type		.nv.reservedSmem.offset0,@object
	.size		.nv.reservedSmem.offset0,0x4
	.type		.nv.reservedSmem.cap,@object
	.size		.nv.reservedSmem.cap,0x4
